def attn_fwd(
    Q,
    K,
    V,
    Out,
    Lse,
    sm_scale,
    stride_qz,
    stride_qh,
    stride_qm,
    stride_qk,
    stride_kz,
    stride_kh,
    stride_kn,
    stride_kk,
    stride_vz,
    stride_vh,
    stride_vn,
    stride_vk,
    stride_oz,
    stride_oh,
    stride_om,
    stride_ok,
    seqlen_q,
    seqlen_k,
    BLOCK_M: tl.constexpr,
    BLOCK_N: tl.constexpr,
    HEAD_DIM: tl.constexpr,
    CAUSAL: tl.constexpr,
):
    start_m = tl.program_id(0)
    off_hz = tl.program_id(1)
    q_off = off_hz * stride_qh
    k_off = off_hz * stride_kh
    v_off = off_hz * stride_vh
    offs_m = start_m * BLOCK_M + tl.arange(0, BLOCK_M)
    offs_d = tl.arange(0, HEAD_DIM)
    offs_n = tl.arange(0, BLOCK_N)
    q_ptrs = Q + q_off + offs_m[:, None] * stride_qm + offs_d[None, :] * stride_qk
    k_ptrs = K + k_off + offs_d[:, None] * stride_kk + offs_n[None, :] * stride_kn
    v_ptrs = V + v_off + offs_n[:, None] * stride_vn + offs_d[None, :] * stride_vk
    m_i = tl.full([BLOCK_M], float("-inf"), dtype=tl.float32)
    l_i = tl.zeros([BLOCK_M], dtype=tl.float32) + 1.0
    acc = tl.zeros([BLOCK_M, HEAD_DIM], dtype=tl.float32)
    q = tl.load(q_ptrs)
    acc, l_i, m_i = _attn_fwd_inner(
        acc,
        l_i,
        m_i,
        q,
        k_ptrs,
        v_ptrs,
        sm_scale,
        stride_kn,
        stride_vn,
        start_m,
        seqlen_k,
        BLOCK_M,
        BLOCK_N,
        HEAD_DIM,
        CAUSAL,
    )
    acc = acc / l_i[:, None]
    lse = m_i + tl.math.log2(l_i) / 1.4426950408889634
    o_ptrs = (
        Out
        + off_hz * stride_oh
        + offs_m[:, None] * stride_om
        + offs_d[None, :] * stride_ok
    )
    tl.store(o_ptrs, acc.to(Out.dtype.element_ty))
    tl.store(Lse + off_hz * seqlen_q + offs_m, lse)

# config = {"BLOCK_M": 128, "BLOCK_N": 64, "HEAD_DIM": 128, "arch": "sm_100", "causal": false, "dtype": "fp8e4m3", "num_stages": 4, "num_warps": 4}
# arch = sm_100


// ===== COMPILED SASS (sm_100a) =====

	.target	sm_100a

	.elftype	@"ET_EXEC"


//--------------------- .note.nv.tkinfo           --------------------------
	.section	.note.nv.tkinfo,"",@"SHT_NOTE"
	.sectionflags	@"SHF_NOTE_NV_TKINFO"
	.tkinfo
        /*0018*/ 	.word	0x00000081
        /*0030*/ 	.string	""
        /*0030*/ 	.string	"ptxas-blackwell"
        /*0030*/ 	.string	"Cuda compilation tools, release 12.9, V12.9.86"
        /*0030*/ 	.string	"Build cuda_12.9.r12.9/compiler.36037853_0"
        /*0030*/ 	.string	"-v  -suppress-debug-info  -lineinfo  -arch sm_100a "



//--------------------- .note.nv.cuver            --------------------------
	.section	.note.nv.cuver,"",@"SHT_NOTE"
	.sectionflags	@"SHF_NOTE_NV_CUVER"
        /*0018*/ 	.short	0x0001
        /*001a*/ 	.short	0x0064
        /*001c*/ 	.short	0x0001
        /*001e*/ 	.short	0x0000
        /*0020*/ 	.short	0x0001
        /*0022*/ 	.short	0x0000


//--------------------- .nv.info                  --------------------------
	.section	.nv.info,"",@"SHT_CUDA_INFO"
	.align	4


	//----- nvinfo : EIATTR_REGCOUNT
	.align		4
        /*0000*/ 	.byte	0x04, 0x2f
        /*0002*/ 	.short	(.L_5 - .L_4)
	.align		4
.L_4:
        /*0004*/ 	.word	index@(attn_fwd)
        /*0008*/ 	.word	0x000000ff


	//----- nvinfo : EIATTR_FRAME_SIZE
	.align		4
.L_5:
        /*000c*/ 	.byte	0x04, 0x11
        /*000e*/ 	.short	(.L_7 - .L_6)
	.align		4
.L_6:
        /*0010*/ 	.word	index@($__internal_2_$__cuda_sm10x_tcgen05_guardrail_trap_unallocated_columns_being_dealloced)
        /*0014*/ 	.word	0x00000260


	//----- nvinfo : EIATTR_FRAME_SIZE
	.align		4
.L_7:
        /*0018*/ 	.byte	0x04, 0x11
        /*001a*/ 	.short	(.L_9 - .L_8)
	.align		4
.L_8:
        /*001c*/ 	.word	index@($__internal_1_$__cuda_sm10x_tcgen05_guardrail_trap_phase_invalid_during_alloc)
        /*0020*/ 	.word	0x00000260


	//----- nvinfo : EIATTR_FRAME_SIZE
	.align		4
.L_9:
        /*0024*/ 	.byte	0x04, 0x11
        /*0026*/ 	.short	(.L_11 - .L_10)
	.align		4
.L_10:
        /*0028*/ 	.word	index@($__internal_0_$__cuda_sm10x_tcgen05_guardrail_trap_col_being_dealloced_not_returned_by_alloc)
        /*002c*/ 	.word	0x00000260


	//----- nvinfo : EIATTR_FRAME_SIZE
	.align		4
.L_11:
        /*0030*/ 	.byte	0x04, 0x11
        /*0032*/ 	.short	(.L_13 - .L_12)
	.align		4
.L_12:
        /*0034*/ 	.word	index@(attn_fwd)
        /*0038*/ 	.word	0x00000260


	//----- nvinfo : EIATTR_MIN_STACK_SIZE
	.align		4
.L_13:
        /*003c*/ 	.byte	0x04, 0x12
        /*003e*/ 	.short	(.L_15 - .L_14)
	.align		4
.L_14:
        /*0040*/ 	.word	index@(attn_fwd)
        /*0044*/ 	.word	0x00000260
.L_15:


//--------------------- .nv.info.attn_fwd         --------------------------
	.section	.nv.info.attn_fwd,"",@"SHT_CUDA_INFO"
	.sectionflags	@""
	.align	4


	//----- nvinfo : EIATTR_CUDA_API_VERSION
	.align		4
        /*0000*/ 	.byte	0x04, 0x37
        /*0002*/ 	.short	(.L_17 - .L_16)
.L_16:
        /*0004*/ 	.word	0x00000081


	//----- nvinfo : EIATTR_KPARAM_INFO
	.align		4
.L_17:
        /*0008*/ 	.byte	0x04, 0x17
        /*000a*/ 	.short	(.L_19 - .L_18)
.L_18:
        /*000c*/ 	.word	0x00000000
        /*0010*/ 	.short	0x0019
        /*0012*/ 	.short	0x0080
        /*0014*/ 	.byte	0x00, 0xf4, 0x21, 0x00


	//----- nvinfo : EIATTR_KPARAM_INFO
	.align		4
.L_19:
        /*0018*/ 	.byte	0x04, 0x17
        /*001a*/ 	.short	(.L_21 - .L_20)
.L_20:
        /*001c*/ 	.word	0x00000000
        /*0020*/ 	.short	0x0018
        /*0022*/ 	.short	0x0078
        /*0024*/ 	.byte	0x00, 0xf4, 0x21, 0x00


	//----- nvinfo : EIATTR_KPARAM_INFO
	.align		4
.L_21:
        /*0028*/ 	.byte	0x04, 0x17
        /*002a*/ 	.short	(.L_23 - .L_22)
.L_22:
        /*002c*/ 	.word	0x00000000
        /*0030*/ 	.short	0x0017
        /*0032*/ 	.short	0x0070
        /*0034*/ 	.byte	0x00, 0xf0, 0x11, 0x00


	//----- nvinfo : EIATTR_KPARAM_INFO
	.align		4
.L_23:
        /*0038*/ 	.byte	0x04, 0x17
        /*003a*/ 	.short	(.L_25 - .L_24)
.L_24:
        /*003c*/ 	.word	0x00000000
        /*0040*/ 	.short	0x0016
        /*0042*/ 	.short	0x006c
        /*0044*/ 	.byte	0x00, 0xf0, 0x11, 0x00


	//----- nvinfo : EIATTR_KPARAM_INFO
	.align		4
.L_25:
        /*0048*/ 	.byte	0x04, 0x17
        /*004a*/ 	.short	(.L_27 - .L_26)
.L_26:
        /*004c*/ 	.word	0x00000000
        /*0050*/ 	.short	0x0015
        /*0052*/ 	.short	0x0068
        /*0054*/ 	.byte	0x00, 0xf0, 0x11, 0x00


	//----- nvinfo : EIATTR_KPARAM_INFO
	.align		4
.L_27:
        /*0058*/ 	.byte	0x04, 0x17
        /*005a*/ 	.short	(.L_29 - .L_28)
.L_28:
        /*005c*/ 	.word	0x00000000
        /*0060*/ 	.short	0x0014
        /*0062*/ 	.short	0x0064
        /*0064*/ 	.byte	0x00, 0xf0, 0x11, 0x00


	//----- nvinfo : EIATTR_KPARAM_INFO
	.align		4
.L_29:
        /*0068*/ 	.byte	0x04, 0x17
        /*006a*/ 	.short	(.L_31 - .L_30)
.L_30:
        /*006c*/ 	.word	0x00000000
        /*0070*/ 	.short	0x0013
        /*0072*/ 	.short	0x0060
        /*0074*/ 	.byte	0x00, 0xf0, 0x11, 0x00


	//----- nvinfo : EIATTR_KPARAM_INFO
	.align		4
.L_31:
        /*0078*/ 	.byte	0x04, 0x17
        /*007a*/ 	.short	(.L_33 - .L_32)
.L_32:
        /*007c*/ 	.word	0x00000000
        /*0080*/ 	.short	0x0012
        /*0082*/ 	.short	0x005c
        /*0084*/ 	.byte	0x00, 0xf0, 0x11, 0x00


	//----- nvinfo : EIATTR_KPARAM_INFO
	.align		4
.L_33:
        /*0088*/ 	.byte	0x04, 0x17
        /*008a*/ 	.short	(.L_35 - .L_34)
.L_34:
        /*008c*/ 	.word	0x00000000
        /*0090*/ 	.short	0x0011
        /*0092*/ 	.short	0x0058
        /*0094*/ 	.byte	0x00, 0xf0, 0x11, 0x00


	//----- nvinfo : EIATTR_KPARAM_INFO
	.align		4
.L_35:
        /*0098*/ 	.byte	0x04, 0x17
        /*009a*/ 	.short	(.L_37 - .L_36)
.L_36:
        /*009c*/ 	.word	0x00000000
        /*00a0*/ 	.short	0x0010
        /*00a2*/ 	.short	0x0054
        /*00a4*/ 	.byte	0x00, 0xf0, 0x11, 0x00


	//----- nvinfo : EIATTR_KPARAM_INFO
	.align		4
.L_37:
        /*00a8*/ 	.byte	0x04, 0x17
        /*00aa*/ 	.short	(.L_39 - .L_38)
.L_38:
        /*00ac*/ 	.word	0x00000000
        /*00b0*/ 	.short	0x000f
        /*00b2*/ 	.short	0x0050
        /*00b4*/ 	.byte	0x00, 0xf0, 0x11, 0x00


	//----- nvinfo : EIATTR_KPARAM_INFO
	.align		4
.L_39:
        /*00b8*/ 	.byte	0x04, 0x17
        /*00ba*/ 	.short	(.L_41 - .L_40)
.L_40:
        /*00bc*/ 	.word	0x00000000
        /*00c0*/ 	.short	0x000e
        /*00c2*/ 	.short	0x004c
        /*00c4*/ 	.byte	0x00, 0xf0, 0x11, 0x00


	//----- nvinfo : EIATTR_KPARAM_INFO
	.align		4
.L_41:
        /*00c8*/ 	.byte	0x04, 0x17
        /*00ca*/ 	.short	(.L_43 - .L_42)
.L_42:
        /*00cc*/ 	.word	0x00000000
        /*00d0*/ 	.short	0x000d
        /*00d2*/ 	.short	0x0048
        /*00d4*/ 	.byte	0x00, 0xf0, 0x11, 0x00


	//----- nvinfo : EIATTR_KPARAM_INFO
	.align		4
.L_43:
        /*00d8*/ 	.byte	0x04, 0x17
        /*00da*/ 	.short	(.L_45 - .L_44)
.L_44:
        /*00dc*/ 	.word	0x00000000
        /*00e0*/ 	.short	0x000c
        /*00e2*/ 	.short	0x0044
        /*00e4*/ 	.byte	0x00, 0xf0, 0x11, 0x00


	//----- nvinfo : EIATTR_KPARAM_INFO
	.align		4
.L_45:
        /*00e8*/ 	.byte	0x04, 0x17
        /*00ea*/ 	.short	(.L_47 - .L_46)
.L_46:
        /*00ec*/ 	.word	0x00000000
        /*00f0*/ 	.short	0x000b
        /*00f2*/ 	.short	0x0040
        /*00f4*/ 	.byte	0x00, 0xf0, 0x11, 0x00


	//----- nvinfo : EIATTR_KPARAM_INFO
	.align		4
.L_47:
        /*00f8*/ 	.byte	0x04, 0x17
        /*00fa*/ 	.short	(.L_49 - .L_48)
.L_48:
        /*00fc*/ 	.word	0x00000000
        /*0100*/ 	.short	0x000a
        /*0102*/ 	.short	0x003c
        /*0104*/ 	.byte	0x00, 0xf0, 0x11, 0x00


	//----- nvinfo : EIATTR_KPARAM_INFO
	.align		4
.L_49:
        /*0108*/ 	.byte	0x04, 0x17
        /*010a*/ 	.short	(.L_51 - .L_50)
.L_50:
        /*010c*/ 	.word	0x00000000
        /*0110*/ 	.short	0x0009
        /*0112*/ 	.short	0x0038
        /*0114*/ 	.byte	0x00, 0xf0, 0x11, 0x00


	//----- nvinfo : EIATTR_KPARAM_INFO
	.align		4
.L_51:
        /*0118*/ 	.byte	0x04, 0x17
        /*011a*/ 	.short	(.L_53 - .L_52)
.L_52:
        /*011c*/ 	.word	0x00000000
        /*0120*/ 	.short	0x0008
        /*0122*/ 	.short	0x0034
        /*0124*/ 	.byte	0x00, 0xf0, 0x11, 0x00


	//----- nvinfo : EIATTR_KPARAM_INFO
	.align		4
.L_53:
        /*0128*/ 	.byte	0x04, 0x17
        /*012a*/ 	.short	(.L_55 - .L_54)
.L_54:
        /*012c*/ 	.word	0x00000000
        /*0130*/ 	.short	0x0007
        /*0132*/ 	.short	0x0030
        /*0134*/ 	.byte	0x00, 0xf0, 0x11, 0x00


	//----- nvinfo : EIATTR_KPARAM_INFO
	.align		4
.L_55:
        /*0138*/ 	.byte	0x04, 0x17
        /*013a*/ 	.short	(.L_57 - .L_56)
.L_56:
        /*013c*/ 	.word	0x00000000
        /*0140*/ 	.short	0x0006
        /*0142*/ 	.short	0x002c
        /*0144*/ 	.byte	0x00, 0xf0, 0x11, 0x00


	//----- nvinfo : EIATTR_KPARAM_INFO
	.align		4
.L_57:
        /*0148*/ 	.byte	0x04, 0x17
        /*014a*/ 	.short	(.L_59 - .L_58)
.L_58:
        /*014c*/ 	.word	0x00000000
        /*0150*/ 	.short	0x0005
        /*0152*/ 	.short	0x0028
        /*0154*/ 	.byte	0x00, 0xf0, 0x11, 0x00


	//----- nvinfo : EIATTR_KPARAM_INFO
	.align		4
.L_59:
        /*0158*/ 	.byte	0x04, 0x17
        /*015a*/ 	.short	(.L_61 - .L_60)
.L_60:
        /*015c*/ 	.word	0x00000000
        /*0160*/ 	.short	0x0004
        /*0162*/ 	.short	0x0020
        /*0164*/ 	.byte	0x00, 0xf4, 0x21, 0x00


	//----- nvinfo : EIATTR_KPARAM_INFO
	.align		4
.L_61:
        /*0168*/ 	.byte	0x04, 0x17
        /*016a*/ 	.short	(.L_63 - .L_62)
.L_62:
        /*016c*/ 	.word	0x00000000
        /*0170*/ 	.short	0x0003
        /*0172*/ 	.short	0x0018
        /*0174*/ 	.byte	0x00, 0xf4, 0x21, 0x00


	//----- nvinfo : EIATTR_KPARAM_INFO
	.align		4
.L_63:
        /*0178*/ 	.byte	0x04, 0x17
        /*017a*/ 	.short	(.L_65 - .L_64)
.L_64:
        /*017c*/ 	.word	0x00000000
        /*0180*/ 	.short	0x0002
        /*0182*/ 	.short	0x0010
        /*0184*/ 	.byte	0x00, 0xf4, 0x21, 0x00


	//----- nvinfo : EIATTR_KPARAM_INFO
	.align		4
.L_65:
        /*0188*/ 	.byte	0x04, 0x17
        /*018a*/ 	.short	(.L_67 - .L_66)
.L_66:
        /*018c*/ 	.word	0x00000000
        /*0190*/ 	.short	0x0001
        /*0192*/ 	.short	0x0008
        /*0194*/ 	.byte	0x00, 0xf4, 0x21, 0x00


	//----- nvinfo : EIATTR_KPARAM_INFO
	.align		4
.L_67:
        /*0198*/ 	.byte	0x04, 0x17
        /*019a*/ 	.short	(.L_69 - .L_68)
.L_68:
        /*019c*/ 	.word	0x00000000
        /*01a0*/ 	.short	0x0000
        /*01a2*/ 	.short	0x0000
        /*01a4*/ 	.byte	0x00, 0xf4, 0x21, 0x00


	//----- nvinfo : EIATTR_AT_ENTRY_FRAGMENTS
	.align		4
.L_69:
        /*01a8*/ 	.byte	0x04, 0x4f
        /*01aa*/ 	.short	(.L_71 - .L_70)


	//   ....[0]....
.L_70:
        /*01ac*/ 	.word	0x00000004


	//----- nvinfo : EIATTR_RESERVED_SMEM_USED
	.align		4
.L_71:
        /*01b0*/ 	.byte	0x01, 0x41
	.zero		2


	//----- nvinfo : EIATTR_SPARSE_MMA_MASK
	.align		4
        /*01b4*/ 	.byte	0x03, 0x50
        /*01b6*/ 	.short	0x0000


	//----- nvinfo : EIATTR_TCGEN05_1CTA_USED
	.align		4
        /*01b8*/ 	.byte	0x01, 0x51
	.zero		2


	//----- nvinfo : EIATTR_MAXREG_COUNT
	.align		4
        /*01bc*/ 	.byte	0x03, 0x1b
        /*01be*/ 	.short	0x00ff


	//----- nvinfo : EIATTR_NUM_BARRIERS
	.align		4
        /*01c0*/ 	.byte	0x02, 0x4c
        /*01c2*/ 	.byte	0x01
	.zero		1


	//----- nvinfo : EIATTR_ANNOTATIONS
	.align		4
        /*01c4*/ 	.byte	0x04, 0x55
        /*01c6*/ 	.short	(.L_73 - .L_72)


	//   ....[0]....
.L_72:
        /*01c8*/ 	.word	0x00000001
        /*01cc*/ 	.byte	0x20, 0x06, 0x00, 0x00, 0x01, 0x00, 0x00, 0x00, 0x10, 0x0a, 0x00, 0x00, 0x01, 0x00, 0x00, 0x00
        /* <DEDUP_REMOVED lines=79> */
        /*06cc*/ 	.byte	0xd0, 0xe7, 0x00, 0x00


	//----- nvinfo : EIATTR_INT_WARP_WIDE_INSTR_OFFSETS
	.align		4
.L_73:
        /*06d0*/ 	.byte	0x04, 0x31
        /*06d2*/ 	.short	(.L_75 - .L_74)


	//   ....[0]....
.L_74:
        /*06d4*/ 	.word	0x000027f0


	//   ....[1]....
        /*06d8*/ 	.word	0x00002800


	//   ....[2]....
        /*06dc*/ 	.word	0x00004c00


	//   ....[3]....
        /*06e0*/ 	.word	0x00004ce0


	//   ....[4]....
        /*06e4*/ 	.word	0x0000ad00


	//   ....[5]....
        /*06e8*/ 	.word	0x00013430


	//   ....[6]....
        /*06ec*/ 	.word	0x00013480


	//----- nvinfo : EIATTR_COOP_GROUP_MASK_REGIDS
	.align		4
.L_75:
        /*06f0*/ 	.byte	0x04, 0x29
        /*06f2*/ 	.short	(.L_77 - .L_76)


	//   ....[0]....
.L_76:
        /*06f4*/ 	.word	0xffffffff


	//   ....[1]....
        /*06f8*/ 	.word	0xffffffff


	//   ....[2]....
        /*06fc*/ 	.word	0xffffffff


	//   ....[3]....
        /*0700*/ 	.word	0xffffffff


	//----- nvinfo : EIATTR_COOP_GROUP_INSTR_OFFSETS
	.align		4
.L_77:
        /*0704*/ 	.byte	0x04, 0x28
        /*0706*/ 	.short	(.L_79 - .L_78)


	//   ....[0]....
.L_78:
        /*0708*/ 	.word	0x00000060


	//   ....[1]....
        /*070c*/ 	.word	0x00000320


	//   ....[2]....
        /*0710*/ 	.word	0x000132c0


	//   ....[3]....
        /*0714*/ 	.word	0x00013530


	//----- nvinfo : EIATTR_VRC_CTA_INIT_COUNT
	.align		4
.L_79:
        /*0718*/ 	.byte	0x02, 0x4a
        /*071a*/ 	.byte	0x80
	.zero		1


	//----- nvinfo : EIATTR_MBARRIER_INSTR_OFFSETS
	.align		4
        /*071c*/ 	.byte	0x04, 0x39
        /*071e*/ 	.short	(.L_81 - .L_80)


	//   ....[0]....
.L_80:
        /*0720*/ 	.word	0x00003430
        /*0724*/ 	.word	0x000000ff
        /*0728*/ 	.word	0x00000000
        /*072c*/ 	.short	0x0100
        /*072e*/ 	.byte	0x11
	.zero		1


	//   ....[1]....
        /*0730*/ 	.word	0x00004c20
        /*0734*/ 	.word	0x000000ff
        /*0738*/ 	.word	0x0000c008
        /*073c*/ 	.short	0x0100
        /*073e*/ 	.byte	0x0d
	.zero		1


	//   ....[2]....
        /*0740*/ 	.word	0x000050e0
        /*0744*/ 	.word	0x000000ff
        /*0748*/ 	.word	0x00008000
        /*074c*/ 	.short	0x0100
        /*074e*/ 	.byte	0x0d
	.zero		1


	//   ....[3]....
        /*0750*/ 	.word	0x00005330
        /*0754*/ 	.word	0x000000ff
        /*0758*/ 	.word	0x00008000
        /*075c*/ 	.short	0x010a
        /*075e*/ 	.byte	0x0d
	.zero		1


	//   ....[4]....
        /*0760*/ 	.word	0x00005400
        /*0764*/ 	.word	0x000000ff
        /*0768*/ 	.word	0x00008000
        /*076c*/ 	.short	0x0108
        /*076e*/ 	.byte	0x0d
	.zero		1


	//   ....[5]....
        /*0770*/ 	.word	0x0000aff0
        /*0774*/ 	.word	0x000000ff
        /*0778*/ 	.word	0x0000c010
        /*077c*/ 	.short	0x0100
        /*077e*/ 	.byte	0x0d
	.zero		1


	//   ....[6]....
        /*0780*/ 	.word	0x0000b160
        /*0784*/ 	.word	0x000000ff
        /*0788*/ 	.word	0x0000c010
        /*078c*/ 	.short	0x010a
        /*078e*/ 	.byte	0x0d
	.zero		1


	//   ....[7]....
        /*0790*/ 	.word	0x0000b1d0
        /*0794*/ 	.word	0x000000ff
        /*0798*/ 	.word	0x0000c010
        /*079c*/ 	.short	0x0108
        /*079e*/ 	.byte	0x0d
	.zero		1


	//   ....[8]....
        /*07a0*/ 	.word	0x0000b1f0
        /*07a4*/ 	.word	0x000000ff
        /*07a8*/ 	.word	0x00000000
        /*07ac*/ 	.short	0x010a
        /*07ae*/ 	.byte	0x11
	.zero		1


	//   ....[9]....
        /*07b0*/ 	.word	0x0000e850
        /*07b4*/ 	.word	0x000000ff
        /*07b8*/ 	.word	0x00000000
        /*07bc*/ 	.short	0x010a
        /*07be*/ 	.byte	0x11
	.zero		1


	//   ....[10]....
        /*07c0*/ 	.word	0x0000e980
        /*07c4*/ 	.word	0x000000ff
        /*07c8*/ 	.word	0x0000c000
        /*07cc*/ 	.short	0x0108
        /*07ce*/ 	.byte	0x0d
	.zero		1


	//   ....[11]....
        /*07d0*/ 	.word	0x0000ea00
        /*07d4*/ 	.word	0x000000ff
        /*07d8*/ 	.word	0x0000c008
        /*07dc*/ 	.short	0x0108
        /*07de*/ 	.byte	0x0d
	.zero		1


	//   ....[12]....
        /*07e0*/ 	.word	0x00013550
        /*07e4*/ 	.word	0x000000ff
        /*07e8*/ 	.word	0x00008000
        /*07ec*/ 	.short	0x010a
        /*07ee*/ 	.byte	0x0d
	.zero		1


	//   ....[13]....
        /*07f0*/ 	.word	0x00013580
        /*07f4*/ 	.word	0x000000ff
        /*07f8*/ 	.word	0x0000c010
        /*07fc*/ 	.short	0x010a
        /*07fe*/ 	.byte	0x0d
	.zero		1


	//   ....[14]....
        /*0800*/ 	.word	0x000135b0
        /*0804*/ 	.word	0x000000ff
        /*0808*/ 	.word	0x00000000
        /*080c*/ 	.short	0x010a
        /*080e*/ 	.byte	0x11
	.zero		1


	//   ....[15]....
        /*0810*/ 	.word	0x000135e0
        /*0814*/ 	.word	0x000000ff
        /*0818*/ 	.word	0x00000000
        /*081c*/ 	.short	0x010a
        /*081e*/ 	.byte	0x11
	.zero		1


	//----- nvinfo : EIATTR_NUM_MBARRIERS
	.align		4
.L_81:
        /*0820*/ 	.byte	0x03, 0x38
        /*0822*/ 	.short	0xffff


	//----- nvinfo : EIATTR_EXIT_INSTR_OFFSETS
	.align		4
        /*0824*/ 	.byte	0x04, 0x1c
        /*0826*/ 	.short	(.L_83 - .L_82)


	//   ....[0]....
.L_82:
        /*0828*/ 	.word	0x00013540


	//----- nvinfo : EIATTR_REQNTID
	.align		4
.L_83:
        /*082c*/ 	.byte	0x04, 0x10
        /*082e*/ 	.short	(.L_85 - .L_84)
.L_84:
        /*0830*/ 	.word	0x00000080
        /*0834*/ 	.word	0x00000001
        /*0838*/ 	.word	0x00000001


	//----- nvinfo : EIATTR_CRS_STACK_SIZE
	.align		4
.L_85:
        /*083c*/ 	.byte	0x04, 0x1e
        /*083e*/ 	.short	(.L_87 - .L_86)
.L_86:
        /*0840*/ 	.word	0x00000000


	//----- nvinfo : EIATTR_CBANK_PARAM_SIZE
	.align		4
.L_87:
        /*0844*/ 	.byte	0x03, 0x19
        /*0846*/ 	.short	0x0088


	//----- nvinfo : EIATTR_PARAM_CBANK
	.align		4
        /*0848*/ 	.byte	0x04, 0x0a
        /*084a*/ 	.short	(.L_89 - .L_88)
	.align		4
.L_88:
        /*084c*/ 	.word	index@(.nv.constant0.attn_fwd)
        /*0850*/ 	.short	0x0380
        /*0852*/ 	.short	0x0088


	//----- nvinfo : EIATTR_SW_WAR
	.align		4
.L_89:
        /*0854*/ 	.byte	0x04, 0x36
        /*0856*/ 	.short	(.L_91 - .L_90)
.L_90:
        /*0858*/ 	.word	0x00000008
.L_91:


//--------------------- .nv.compat                --------------------------
	.section	.nv.compat,"",@"SHT_CUDA_COMPAT_INFO"
	.align	4
        /*0000*/ 	.byte	0x02, 0x02, 0x02, 0x00, 0x02, 0x05, 0x05, 0x00, 0x02, 0x03, 0x00, 0x00, 0x02, 0x06, 0x01, 0x00


//--------------------- .nv.callgraph             --------------------------
	.section	.nv.callgraph,"",@"SHT_CUDA_CALLGRAPH"
	.align	4
	.sectionentsize	8
	.align		4
        /*0000*/ 	.word	0x00000000
	.align		4
        /*0004*/ 	.word	0xffffffff
	.align		4
        /*0008*/ 	.word	0x00000000
	.align		4
        /*000c*/ 	.word	0xfffffffe
	.align		4
        /*0010*/ 	.word	0x00000000
	.align		4
        /*0014*/ 	.word	0xfffffffd
	.align		4
        /*0018*/ 	.word	0x00000000
	.align		4
        /*001c*/ 	.word	0xfffffffc


//--------------------- .nv.constant4             --------------------------
	.section	.nv.constant4,"a",@progbits
	.align	8
	.align		8
.nv.constant4:
        /*0000*/ 	.dword	_$_str


//--------------------- .text.attn_fwd            --------------------------
	.section	.text.attn_fwd,"ax",@progbits
	.align	128
        .global         attn_fwd
        .type           attn_fwd,@function
        .size           attn_fwd,(.L_x_27 - attn_fwd)
        .other          attn_fwd,@"STO_CUDA_ENTRY STV_DEFAULT"
attn_fwd:
.text.attn_fwd:
[----:B------:R-:W0:Y:S01]  /*0000*/  LDC R1, c[0x0][0x37c] ;  /* 0x0000df00ff017b82 */ /* 0x000e220000000800 */
[----:B------:R-:W1:Y:S01]  /*0010*/  S2R R0, SR_TID.X ;  /* 0x0000000000007919 */ /* 0x000e620000002100 */
[----:B0-----:R-:W-:Y:S01]  /*0020*/  VIADD R1, R1, 0xfffffda0 ;  /* 0xfffffda001017836 */ /* 0x001fe20000000000 */
[----:B-1----:R-:W-:-:S13]  /*0030*/  ISETP.GE.U32.AND P0, PT, R0, 0x20, PT ;  /* 0x000000200000780c */ /* 0x002fda0003f06070 */
[----:B------:R-:W-:Y:S05]  /*0040*/  @P0 BRA `(.L_x_0) ;  /* 0x0000000000b80947 */ /* 0x000fea0003800000 */
[----:B------:R-:W0:Y:S01]  /*0050*/  S2UR UR6, SR_CgaCtaId ;  /* 0x00000000000679c3 */ /* 0x000e220000008800 */
[----:B------:R-:W-:Y:S01]  /*0060*/  NOP ;  /* 0x0000000000007918 */ /* 0x000fe20000000000 */
[----:B------:R-:W-:Y:S02]  /*0070*/  UMOV UR4, 0x40 ;  /* 0x0000004000047882 */ /* 0x000fe40000000000 */
[----:B0-----:R-:W-:-:S09]  /*0080*/  ULEA UR4, UR6, UR4, 0x18 ;  /* 0x0000000406047291 */ /* 0x001fd2000f8ec0ff */
[----:B------:R-:W0:Y:S01]  /*0090*/  LDS.U8 R0, [UR4] ;  /* 0x00000004ff007984 */ /* 0x000e220008000000 */
[----:B------:R-:W-:Y:S02]  /*00a0*/  UMOV UR4, 0x400 ;  /* 0x0000040000047882 */ /* 0x000fe40000000000 */
[----:B------:R-:W-:Y:S01]  /*00b0*/  ULEA UR4, UR6, UR4, 0x18 ;  /* 0x0000000406047291 */ /* 0x000fe2000f8ec0ff */
[----:B0-----:R-:W-:-:S13]  /*00c0*/  ISETP.NE.AND P1, PT, R0, RZ, PT ;  /* 0x000000ff0000720c */ /* 0x001fda0003f25270 */
[----:B------:R-:W-:Y:S05]  /*00d0*/  @P1 BRA `(.L_x_1) ;  /* 0x00000000007c1947 */ /* 0x000fea0003800000 */
[----:B------:R-:W-:-:S13]  /*00e0*/  ELECT P1, URZ, PT ;  /* 0x0000000000ff782f */ /* 0x000fda0003820000 */
[----:B------:R-:W-:Y:S05]  /*00f0*/  @!P1 BRA `(.L_x_2) ;  /* 0x0000000000849947 */ /* 0x000fea0003800000 */
[----:B------:R-:W-:Y:S01]  /*0100*/  UMOV UR5, 0x8 ;  /* 0x0000000800057882 */ /* 0x000fe20000000000 */
[----:B------:R-:W-:Y:S02]  /*0110*/  IMAD.MOV.U32 R4, RZ, RZ, 0x1 ;  /* 0x00000001ff047424 */ /* 0x000fe400078e00ff */
[----:B------:R-:W-:Y:S02]  /*0120*/  IMAD.MOV.U32 R5, RZ, RZ, 0xff ;  /* 0x000000ffff057424 */ /* 0x000fe400078e00ff */
[----:B------:R-:W-:Y:S04]  /*0130*/  DEPBAR.LE SB0, 0x36 ;  /* 0x00008d800000791a */ /* 0x000fe80000000000 */
[----:B------:R-:W0:Y:S02]  /*0140*/  UTCATOMSWS.FIND_AND_SET.ALIGN UP0, UR5, UR5 ;  /* 0x00000005000575e3 */ /* 0x000e240008000800 */
[----:B0-----:R-:W-:-:S04]  /*0150*/  PLOP3.LUT P1, PT, PT, PT, UP0, 0x80, 0x8 ;  /* 0x000000000008781c */ /* 0x001fc80003f2f008 */
[----:B------:R-:W-:-:S04]  /*0160*/  SEL R0, RZ, 0xffffffff, !P1 ;  /* 0xffffffffff007807 */ /* 0x000fc80004800000 */
[----:B------:R-:W-:Y:S02]  /*0170*/  ISETP.NE.AND P1, PT, R0, RZ, PT ;  /* 0x000000ff0000720c */ /* 0x000fe40003f25270 */
[----:B------:R-:W-:-:S11]  /*0180*/  MOV R0, UR5 ;  /* 0x0000000500007c02 */ /* 0x000fd60008000f00 */
[----:B------:R-:W-:Y:S05]  /*0190*/  @P1 BRA `(.L_x_3) ;  /* 0x0000000000241947 */ /* 0x000fea0003800000 */
.L_x_4:
[----:B------:R-:W-:Y:S05]  /*01a0*/  NANOSLEEP 0x64 ;  /* 0x000000640000795d */ /* 0x000fea0003800000 */
[----:B------:R-:W-:-:S05]  /*01b0*/  UMOV UR5, 0x8 ;  /* 0x0000000800057882 */ /* 0x000fca0000000000 */
[----:B------:R-:W-:Y:S04]  /*01c0*/  DEPBAR.LE SB0, 0x36 ;  /* 0x00008d800000791a */ /* 0x000fe80000000000 */
[----:B------:R-:W0:Y:S02]  /*01d0*/  UTCATOMSWS.FIND_AND_SET.ALIGN UP0, UR5, UR5 ;  /* 0x00000005000575e3 */ /* 0x000e240008000800 */
[----:B0-----:R-:W-:-:S04]  /*01e0*/  PLOP3.LUT P1, PT, PT, PT, UP0, 0x80, 0x8 ;  /* 0x000000000008781c */ /* 0x001fc80003f2f008 */
[----:B------:R-:W-:-:S04]  /*01f0*/  SEL R0, RZ, 0xffffffff, !P1 ;  /* 0xffffffffff007807 */ /* 0x000fc80004800000 */
[----:B------:R-:W-:Y:S01]  /*0200*/  ISETP.NE.AND P1, PT, R0, RZ, PT ;  /* 0x000000ff0000720c */ /* 0x000fe20003f25270 */
[----:B------:R-:W-:-:S12]  /*0210*/  IMAD.U32 R0, RZ, RZ, UR5 ;  /* 0x00000005ff007e24 */ /* 0x000fd8000f8e00ff */
[----:B------:R-:W-:Y:S05]  /*0220*/  @!P1 BRA `(.L_x_4) ;  /* 0xfffffffc00dc9947 */ /* 0x000fea000383ffff */
.L_x_3:
[C---:B------:R-:W-:Y:S01]  /*0230*/  VIADD R3, R0.reuse, 0x10 ;  /* 0x0000001000037836 */ /* 0x040fe20000000000 */
[----:B------:R-:W-:Y:S01]  /*0240*/  UMOV UR5, 0x50 ;  /* 0x0000005000057882 */ /* 0x000fe20000000000 */
[----:B------:R-:W-:Y:S01]  /*0250*/  SHF.L.U32 R2, R5, R0, RZ ;  /* 0x0000000005027219 */ /* 0x000fe200000006ff */
[----:B------:R-:W-:Y:S01]  /*0260*/  ULEA UR5, UR6, UR5, 0x18 ;  /* 0x0000000506057291 */ /* 0x000fe2000f8ec0ff */
[----:B------:R-:W-:Y:S01]  /*0270*/  IMAD.SHL.U32 R0, R0, 0x20, RZ ;  /* 0x0000002000007824 */ /* 0x000fe200078e00ff */
[----:B------:R-:W-:-:S04]  /*0280*/  SHF.L.U32 R3, R4, R3, RZ ;  /* 0x0000000304037219 */ /* 0x000fc800000006ff */
[----:B------:R-:W-:-:S05]  /*0290*/  LOP3.LUT R2, R3, R2, RZ, 0xfc, !PT ;  /* 0x0000000203027212 */ /* 0x000fca00078efcff */
[----:B------:R0:W-:Y:S04]  /*02a0*/  ATOMS.OR RZ, [UR5], R2 ;  /* 0x00000002ffff798c */ /* 0x0001e8000b000005 */
[----:B------:R0:W-:Y:S01]  /*02b0*/  STS [UR4], R0 ;  /* 0x00000000ff007988 */ /* 0x0001e20008000804 */
[----:B------:R-:W-:Y:S05]  /*02c0*/  BRA `(.L_x_2) ;  /* 0x0000000000107947 */ /* 0x000fea0003800000 */
.L_x_1:
[----:B------:R-:W-:Y:S02]  /*02d0*/  MOV R0, 0xffffffff ;  /* 0xffffffff00007802 */ /* 0x000fe40000000f00 */
[----:B------:R-:W-:-:S03]  /*02e0*/  MOV R2, 0x310 ;  /* 0x0000031000027802 */ /* 0x000fc60000000f00 */
[----:B------:R0:W-:Y:S04]  /*02f0*/  STS [UR4], R0 ;  /* 0x00000000ff007988 */ /* 0x0001e80008000804 */
[----:B0-----:R-:W-:Y:S05]  /*0300*/  CALL.REL.NOINC `($__internal_1_$__cuda_sm10x_tcgen05_guardrail_trap_phase_invalid_during_alloc) ;  /* 0x0000013000cc7944 */ /* 0x001fea0003c00000 */
.L_x_2:
[----:B------:R-:W-:Y:S05]  /*0310*/  WARPSYNC.ALL ;  /* 0x0000000000007948 */ /* 0x000fea0003800000 */
[----:B------:R-:W-:Y:S01]  /*0320*/  NOP ;  /* 0x0000000000007918 */ /* 0x000fe20000000000 */
.L_x_0:
[----:B------:R-:W1:Y:S01]  /*0330*/  S2UR UR6, SR_CgaCtaId ;  /* 0x00000000000679c3 */ /* 0x000e620000008800 */
[----:B0-----:R-:W0:Y:S01]  /*0340*/  S2R R2, SR_TID.X ;  /* 0x0000000000027919 */ /* 0x001e220000002100 */
[----:B------:R-:W-:Y:S01]  /*0350*/  UMOV UR13, 0x400 ;  /* 0x00000400000d7882 */ /* 0x000fe20000000000 */
[----:B------:R-:W2:Y:S01]  /*0360*/  LDCU.64 UR8, c[0x0][0x3b0] ;  /* 0x00007600ff0877ac */ /* 0x000ea20008000a00 */
[----:B------:R-:W3:Y:S01]  /*0370*/  S2R R0, SR_CTAID.X ;  /* 0x0000000000007919 */ /* 0x000ee20000002500 */
[----:B------:R-:W4:Y:S03]  /*0380*/  LDCU.64 UR4, c[0x0][0x3b0] ;  /* 0x00007600ff0477ac */ /* 0x000f260008000a00 */
[----:B------:R-:W2:Y:S01]  /*0390*/  S2UR UR12, SR_CTAID.Y ;  /* 0x00000000000c79c3 */ /* 0x000ea20000002600 */
[----:B------:R-:W0:Y:S07]  /*03a0*/  LDCU.64 UR32, c[0x0][0x358] ;  /* 0x00006b00ff2077ac */ /* 0x000e2e0008000a00 */
[----:B------:R-:W3:Y:S01]  /*03b0*/  LDC.64 R6, c[0x0][0x380] ;  /* 0x0000e000ff067b82 */ /* 0x000ee20000000a00 */
[----:B-1----:R-:W-:-:S07]  /*03c0*/  ULEA UR13, UR6, UR13, 0x18 ;  /* 0x0000000d060d7291 */ /* 0x002fce000f8ec0ff */
[----:B------:R-:W-:Y:S08]  /*03d0*/  BAR.SYNC.DEFER_BLOCKING 0x0 ;  /* 0x0000000000007b1d */ /* 0x000ff00000010000 */
[----:B------:R-:W1:Y:S01]  /*03e0*/  LDC.64 R250, c[0x0][0x380] ;  /* 0x0000e000fffa7b82 */ /* 0x000e620000000a00 */
[----:B--2---:R-:W-:Y:S01]  /*03f0*/  UIMAD UR8, UR12, UR8, URZ ;  /* 0x000000080c0872a4 */ /* 0x004fe2000f8e02ff */
[----:B0-----:R-:W-:Y:S01]  /*0400*/  LOP3.LUT R2, R2, 0x7f, RZ, 0xc0, !PT ;  /* 0x0000007f02027812 */ /* 0x001fe200078ec0ff */
[----:B----4-:R-:W-:-:S02]  /*0410*/  UIMAD UR4, UR12, UR4, URZ ;  /* 0x000000040c0472a4 */ /* 0x010fc4000f8e02ff */
[----:B------:R-:W-:Y:S02]  /*0420*/  USHF.R.S32.HI UR7, URZ, 0x1f, UR8 ;  /* 0x0000001fff077899 */ /* 0x000fe40008011408 */
[----:B---3--:R-:W-:Y:S01]  /*0430*/  IMAD R0, R0, 0x80, R2 ;  /* 0x0000008000007824 */ /* 0x008fe200078e0202 */
[----:B------:R-:W0:Y:S03]  /*0440*/  LDC R44, c[0x0][0x3b8] ;  /* 0x0000ee00ff2c7b82 */ /* 0x000e260000000800 */
[C---:B------:R-:W-:Y:S02]  /*0450*/  IMAD R5, R0.reuse, UR9, RZ ;  /* 0x0000000900057c24 */ /* 0x040fe4000f8e02ff */
[----:B------:R-:W-:Y:S01]  /*0460*/  IMAD R3, R0, UR5, RZ ;  /* 0x0000000500037c24 */ /* 0x000fe2000f8e02ff */
[----:B------:R-:W-:Y:S02]  /*0470*/  USHF.R.S32.HI UR5, URZ, 0x1f, UR4 ;  /* 0x0000001fff057899 */ /* 0x000fe40008011404 */
[----:B------:R-:W-:Y:S01]  /*0480*/  IADD3 R2, P4, P3, R5, UR8, R6 ;  /* 0x0000000805027c10 */ /* 0x000fe2000fb9e006 */
[----:B------:R-:W2:Y:S01]  /*0490*/  LDS R252, [UR13] ;  /* 0x0000000dfffc7984 */ /* 0x000ea20008000800 */
[----:B------:R-:W-:-:S02]  /*04a0*/  SHF.R.S32.HI R4, RZ, 0x1f, R5 ;  /* 0x0000001fff047819 */ /* 0x000fc40000011405 */
[----:B------:R-:W-:Y:S02]  /*04b0*/  SHF.R.S32.HI R0, RZ, 0x1f, R3 ;  /* 0x0000001fff007819 */ /* 0x000fe40000011403 */
[----:B-1----:R-:W-:Y:S01]  /*04c0*/  IADD3 R250, P1, P2, R3, UR4, R250 ;  /* 0x0000000403fa7c10 */ /* 0x002fe2000fa3e0fa */
[----:B------:R-:W1:Y:S01]  /*04d0*/  LDCU UR4, c[0x0][0x3c8] ;  /* 0x00007900ff0477ac */ /* 0x000e620008000800 */
[----:B------:R-:W-:Y:S01]  /*04e0*/  IADD3.X R3, PT, PT, R4, UR7, R7, P4, P3 ;  /* 0x0000000704037c10 */ /* 0x000fe2000a7e6407 */
[----:B------:R-:W-:Y:S01]  /*04f0*/  BAR.SYNC.DEFER_BLOCKING 0x0 ;  /* 0x0000000000007b1d */ /* 0x000fe20000010000 */
[----:B------:R-:W-:Y:S02]  /*0500*/  IADD3.X R0, PT, PT, R0, UR5, R251, P1, P2 ;  /* 0x0000000500007c10 */ /* 0x000fe40008fe44fb */
[C---:B0-----:R-:W-:Y:S01]  /*0510*/  SHF.L.U32 R11, R44.reuse, 0x5, RZ ;  /* 0x000000052c0b7819 */ /* 0x041fe200000006ff */
[C---:B------:R-:W-:Y:S02]  /*0520*/  IMAD R23, R44.reuse, 0x50, RZ ;  /* 0x000000502c177824 */ /* 0x040fe400078e02ff */
[----:B------:R-:W-:-:S02]  /*0530*/  IMAD R47, R44, 0x39, RZ ;  /* 0x000000392c2f7824 */ /* 0x000fc400078e02ff */
[C---:B------:R-:W-:Y:S02]  /*0540*/  IMAD R9, R44.reuse, 0x18, RZ ;  /* 0x000000182c097824 */ /* 0x040fe400078e02ff */
[C---:B------:R-:W-:Y:S02]  /*0550*/  IMAD R13, R44.reuse, 0x28, RZ ;  /* 0x000000282c0d7824 */ /* 0x040fe400078e02ff */
[C---:B------:R-:W-:Y:S02]  /*0560*/  IMAD.SHL.U32 R19, R44.reuse, 0x40, RZ ;  /* 0x000000402c137824 */ /* 0x040fe400078e00ff */
[C---:B------:R-:W-:Y:S02]  /*0570*/  IMAD R21, R44.reuse, 0x48, RZ ;  /* 0x000000482c157824 */ /* 0x040fe400078e02ff */
[C---:B------:R-:W-:Y:S02]  /*0580*/  IMAD R25, R44.reuse, 0x58, RZ ;  /* 0x000000582c197824 */ /* 0x040fe400078e02ff */
[----:B------:R-:W-:-:S02]  /*0590*/  IMAD R31, R44, 0x70, RZ ;  /* 0x000000702c1f7824 */ /* 0x000fc400078e02ff */
[C---:B------:R-:W-:Y:S01]  /*05a0*/  IMAD R33, R44.reuse, 0x78, RZ ;  /* 0x000000782c217824 */ /* 0x040fe200078e02ff */
[----:B------:R-:W3:Y:S01]  /*05b0*/  LDG.E.U8 R2, desc[UR32][R2.64] ;  /* 0x0000002002027981 */ /* 0x000ee2000c1e1100 */
[C---:B------:R-:W-:Y:S01]  /*05c0*/  IADD3 R10, P4, PT, R11.reuse, R250, RZ ;  /* 0x000000fa0b0a7210 */ /* 0x040fe20007f9e0ff */
[C---:B------:R-:W-:Y:S02]  /*05d0*/  IMAD R35, R44.reuse, 0x9, RZ ;  /* 0x000000092c237824 */ /* 0x040fe400078e02ff */
[C---:B------:R-:W-:Y:S01]  /*05e0*/  IMAD R41, R44.reuse, 0x21, RZ ;  /* 0x000000212c297824 */ /* 0x040fe200078e02ff */
[----:B------:R-:W-:Y:S01]  /*05f0*/  LEA.HI.X.SX32 R11, R11, R0, 0x1, P4 ;  /* 0x000000000b0b7211 */ /* 0x000fe200020f0eff */
[C---:B------:R-:W-:Y:S01]  /*0600*/  IMAD R43, R44.reuse, 0x29, RZ ;  /* 0x000000292c2b7824 */ /* 0x040fe200078e02ff */
[----:B------:R-:W-:Y:S01]  /*0610*/  IADD3 R22, P4, PT, R23, R250, RZ ;  /* 0x000000fa17167210 */ /* 0x000fe20007f9e0ff */
[----:B------:R0:W-:Y:S01]  /*0620*/  STL [R1+0x258], R47 ;  /* 0x0002582f01007387 */ /* 0x0001e20000100800 */
[----:B------:R-:W-:-:S02]  /*0630*/  IMAD R53, R44, 0x51, RZ ;  /* 0x000000512c357824 */ /* 0x000fc400078e02ff */
[----:B------:R-:W-:Y:S01]  /*0640*/  LEA.HI.X.SX32 R23, R23, R0, 0x1, P4 ;  /* 0x0000000017177211 */ /* 0x000fe200020f0eff */
[----:B------:R-:W-:Y:S01]  /*0650*/  IMAD.SHL.U32 R7, R44, 0x10, RZ ;  /* 0x000000102c077824 */ /* 0x000fe200078e00ff */
[----:B------:R-:W-:Y:S01]  /*0660*/  IADD3 R46, P4, PT, R250, R44, RZ ;  /* 0x0000002cfa2e7210 */ /* 0x000fe20007f9e0ff */
[C---:B------:R-:W-:Y:S01]  /*0670*/  IMAD R55, R44.reuse, 0x59, RZ ;  /* 0x000000592c377824 */ /* 0x040fe200078e02ff */
[-C--:B------:R-:W-:Y:S01]  /*0680*/  IADD3 R8, P3, PT, R9, R250.reuse, RZ ;  /* 0x000000fa09087210 */ /* 0x080fe20007f7e0ff */
[C---:B------:R-:W-:Y:S01]  /*0690*/  IMAD.SHL.U32 R65, R44.reuse, 0x2, RZ ;  /* 0x000000022c417824 */ /* 0x040fe200078e00ff */
[----:B------:R-:W-:Y:S01]  /*06a0*/  IADD3 R12, P5, PT, R13, R250, RZ ;  /* 0x000000fa0d0c7210 */ /* 0x000fe20007fbe0ff */
[C---:B------:R-:W-:Y:S01]  /*06b0*/  IMAD R67, R44.reuse, 0xa, RZ ;  /* 0x0000000a2c437824 */ /* 0x040fe200078e02ff */
[C---:B0-----:R-:W-:Y:S01]  /*06c0*/  LEA.HI.X.SX32 R47, R44.reuse, R0, 0x1, P4 ;  /* 0x000000002c2f7211 */ /* 0x041fe200020f0eff */
[C---:B------:R-:W-:Y:S01]  /*06d0*/  IMAD R14, R44.reuse, 0x7f, RZ ;  /* 0x0000007f2c0e7824 */ /* 0x040fe200078e02ff */
[----:B------:R-:W-:Y:S01]  /*06e0*/  IADD3 R6, P2, PT, R7, R250, RZ ;  /* 0x000000fa07067210 */ /* 0x000fe20007f5e0ff */
[C---:B------:R-:W-:Y:S01]  /*06f0*/  IMAD.SHL.U32 R5, R44.reuse, 0x8, RZ ;  /* 0x000000082c057824 */ /* 0x040fe200078e00ff */
[-C--:B------:R-:W-:Y:S01]  /*0700*/  LEA.HI.X.SX32 R9, R9, R0.reuse, 0x1, P3 ;  /* 0x0000000009097211 */ /* 0x080fe200018f0eff */
[C---:B------:R-:W-:Y:S01]  /*0710*/  IMAD R15, R44.reuse, 0x30, RZ ;  /* 0x000000302c0f7824 */ /* 0x040fe200078e02ff */
[----:B------:R-:W-:Y:S01]  /*0720*/  LEA.HI.X.SX32 R7, R7, R0, 0x1, P2 ;  /* 0x0000000007077211 */ /* 0x000fe200010f0eff */
[C---:B------:R-:W-:Y:S01]  /*0730*/  IMAD R17, R44.reuse, 0x38, RZ ;  /* 0x000000382c117824 */ /* 0x040fe200078e02ff */
[-C--:B------:R-:W-:Y:S01]  /*0740*/  IADD3 R18, P2, PT, R19, R250.reuse, RZ ;  /* 0x000000fa13127210 */ /* 0x080fe20007f5e0ff */
[C---:B------:R-:W-:Y:S01]  /*0750*/  IMAD R27, R44.reuse, 0x60, RZ ;  /* 0x000000602c1b7824 */ /* 0x040fe200078e02ff */
[----:B------:R-:W-:Y:S01]  /*0760*/  IADD3 R20, P3, PT, R21, R250, RZ ;  /* 0x000000fa15147210 */ /* 0x000fe20007f7e0ff */
[C---:B------:R-:W-:Y:S01]  /*0770*/  IMAD R29, R44.reuse, 0x68, RZ ;  /* 0x000000682c1d7824 */ /* 0x040fe200078e02ff */
        /* <DEDUP_REMOVED lines=8> */
[----:B------:R-:W-:Y:S01]  /*0800*/  LEA.HI.X.SX32 R21, R21, R0, 0x1, P3 ;  /* 0x0000000015157211 */ /* 0x000fe200018f0eff */
        /* <DEDUP_REMOVED lines=31> */
[----:B------:R-:W5:Y:S04]  /*0a00*/  LDG.E.U8 R10, desc[UR32][R10.64] ;  /* 0x000000200a0a7981 */ /* 0x000f68000c1e1100 */
[----:B---3--:R-:W-:Y:S04]  /*0a10*/  STL [R1+0x10], R2 ;  /* 0x0000100201007387 */ /* 0x008fe80000100800 */
[----:B------:R0:W-:Y:S01]  /*0a20*/  STL.64 [R1+0x8], R46 ;  /* 0x0000082e01007387 */ /* 0x0001e20000100a00 */
[----:B------:R-:W-:Y:S01]  /*0a30*/  IADD3 R4, P1, PT, R5, R250, RZ ;  /* 0x000000fa05047210 */ /* 0x000fe20007f3e0ff */
[----:B------:R-:W-:-:S02]  /*0a40*/  IMAD R91, R44, 0x6a, RZ ;  /* 0x0000006a2c5b7824 */ /* 0x000fc400078e02ff */
[C---:B------:R-:W-:Y:S01]  /*0a50*/  IMAD R93, R44.reuse, 0x72, RZ ;  /* 0x000000722c5d7824 */ /* 0x040fe200078e02ff */
[----:B------:R3:W5:Y:S01]  /*0a60*/  LDG.E.U8 R12, desc[UR32][R12.64] ;  /* 0x000000200c0c7981 */ /* 0x000762000c1e1100 */
[C---:B------:R-:W-:Y:S02]  /*0a70*/  IMAD R104, R44.reuse, 0x7a, RZ ;  /* 0x0000007a2c687824 */ /* 0x040fe400078e02ff */
[C---:B------:R-:W-:Y:S01]  /*0a80*/  IMAD R95, R44.reuse, 0x3, RZ ;  /* 0x000000032c5f7824 */ /* 0x040fe200078e02ff */
[----:B------:R-:W5:Y:S04]  /*0a90*/  LDG.E.U8 R6, desc[UR32][R6.64] ;  /* 0x0000002006067981 */ /* 0x000f68000c1e1100 */
[----:B0-----:R-:W4:Y:S04]  /*0aa0*/  LDL.LU R47, [R1+0x258] ;  /* 0x00025800012f7983 */ /* 0x001f280000300800 */
[----:B------:R0:W-:Y:S01]  /*0ab0*/  STL.64 [R1+0x250], R34 ;  /* 0x0002502201007387 */ /* 0x0001e20000100a00 */
[----:B------:R-:W-:-:S02]  /*0ac0*/  IMAD R97, R44, 0xb, RZ ;  /* 0x0000000b2c617824 */ /* 0x000fc400078e02ff */
[C---:B------:R-:W-:Y:S01]  /*0ad0*/  IMAD R99, R44.reuse, 0x13, RZ ;  /* 0x000000132c637824 */ /* 0x040fe200078e02ff */
[----:B------:R-:W5:Y:S01]  /*0ae0*/  LDG.E.U8 R8, desc[UR32][R8.64] ;  /* 0x0000002008087981 */ /* 0x000f62000c1e1100 */
[C---:B------:R-:W-:Y:S02]  /*0af0*/  IMAD R101, R44.reuse, 0x1b, RZ ;  /* 0x0000001b2c657824 */ /* 0x040fe400078e02ff */
[C---:B------:R-:W-:Y:S01]  /*0b00*/  IMAD R103, R44.reuse, 0x23, RZ ;  /* 0x000000232c677824 */ /* 0x040fe200078e02ff */
[----:B------:R-:W5:Y:S01]  /*0b10*/  LDG.E.U8 R18, desc[UR32][R18.64] ;  /* 0x0000002012127981 */ /* 0x000f62000c1e1100 */
[C---:B0-----:R-:W-:Y:S01]  /*0b20*/  IADD3 R34, P2, PT, R65.reuse, R250, RZ ;  /* 0x000000fa41227210 */ /* 0x041fe20007f5e0ff */
[----:B------:R-:W-:Y:S02]  /*0b30*/  IMAD R105, R44, 0x2b, RZ ;  /* 0x0000002b2c697824 */ /* 0x000fe400078e02ff */
[----:B------:R-:W5:Y:S01]  /*0b40*/  LDG.E.U8 R20, desc[UR32][R20.64] ;  /* 0x0000002014147981 */ /* 0x000f62000c1e1100 */
[----:B------:R-:W-:-:S02]  /*0b50*/  LEA.HI.X.SX32 R35, R65, R0, 0x1, P2 ;  /* 0x0000000041237211 */ /* 0x000fc400010f0eff */
[----:B------:R-:W-:Y:S01]  /*0b60*/  LEA.HI.X.SX32 R65, R67, R0, 0x1, P3 ;  /* 0x0000000043417211 */ /* 0x000fe200018f0eff */
[C---:B------:R-:W-:Y:S01]  /*0b70*/  IMAD R107, R44.reuse, 0x33, RZ ;  /* 0x000000332c6b7824 */ /* 0x040fe200078e02ff */
[----:B------:R-:W5:Y:S04]  /*0b80*/  LDG.E.U8 R22, desc[UR32][R22.64] ;  /* 0x0000002016167981 */ /* 0x000f68000c1e1100 */
[----:B------:R0:W-:Y:S01]  /*0b90*/  STL.64 [R1], R34 ;  /* 0x0000002201007387 */ /* 0x0001e20000100a00 */
[C---:B------:R-:W-:Y:S02]  /*0ba0*/  IMAD R109, R44.reuse, 0x3b, RZ ;  /* 0x0000003b2c6d7824 */ /* 0x040fe400078e02ff */
[C---:B------:R-:W-:Y:S01]  /*0bb0*/  IMAD R111, R44.reuse, 0x43, RZ ;  /* 0x000000432c6f7824 */ /* 0x040fe200078e02ff */
[----:B------:R-:W5:Y:S01]  /*0bc0*/  LDG.E.U8 R24, desc[UR32][R24.64] ;  /* 0x0000002018187981 */ /* 0x000f62000c1e1100 */
[----:B------:R-:W-:-:S02]  /*0bd0*/  IMAD R113, R44, 0x4b, RZ ;  /* 0x0000004b2c717824 */ /* 0x000fc400078e02ff */
[C---:B------:R-:W-:Y:S01]  /*0be0*/  IMAD R115, R44.reuse, 0x53, RZ ;  /* 0x000000532c737824 */ /* 0x040fe200078e02ff */
[----:B------:R-:W5:Y:S04]  /*0bf0*/  LDG.E.U8 R30, desc[UR32][R30.64] ;  /* 0x000000201e1e7981 */ /* 0x000f68000c1e1100 */
[----:B0-----:R-:W2:Y:S04]  /*0c00*/  LDL.LU.64 R34, [R1+0x8] ;  /* 0x0000080001227983 */ /* 0x001ea80000300a00 */
[----:B------:R0:W-:Y:S01]  /*0c10*/  STL.64 [R1+0x248], R64 ;  /* 0x0002484001007387 */ /* 0x0001e20000100a00 */
[----:B------:R-:W-:-:S02]  /*0c20*/  IMAD R117, R44, 0x5b, RZ ;  /* 0x0000005b2c757824 */ /* 0x000fc400078e02ff */
[C---:B------:R-:W-:Y:S01]  /*0c30*/  IMAD R119, R44.reuse, 0x63, RZ ;  /* 0x000000632c777824 */ /* 0x040fe200078e02ff */
[----:B------:R-:W5:Y:S01]  /*0c40*/  LDG.E.U8 R32, desc[UR32][R32.64] ;  /* 0x0000002020207981 */ /* 0x000f62000c1e1100 */
[C---:B------:R-:W-:Y:S02]  /*0c50*/  IMAD R121, R44.reuse, 0x6b, RZ ;  /* 0x0000006b2c797824 */ /* 0x040fe400078e02ff */
[----:B------:R-:W-:Y:S01]  /*0c60*/  IMAD R123, R44, 0x73, RZ ;  /* 0x000000732c7b7824 */ /* 0x000fe200078e02ff */
[----:B------:R-:W5:Y:S04]  /*0c70*/  LDG.E.U8 R40, desc[UR32][R40.64] ;  /* 0x0000002028287981 */ /* 0x000f68000c1e1100 */
[----:B0-----:R-:W2:Y:S01]  /*0c80*/  LDL.LU.64 R64, [R1] ;  /* 0x0000000001407983 */ /* 0x001ea20000300a00 */
[----:B------:R-:W-:-:S02]  /*0c90*/  IADD3 R2, P6, PT, R14, R250, RZ ;  /* 0x000000fa0e027210 */ /* 0x000fc40007fde0ff */
[-C--:B------:R-:W-:Y:S01]  /*0ca0*/  LEA.HI.X.SX32 R5, R5, R0.reuse, 0x1, P1 ;  /* 0x0000000005057211 */ /* 0x080fe200008f0eff */
[----:B------:R-:W-:Y:S01]  /*0cb0*/  IMAD R125, R44, 0x7b, RZ ;  /* 0x0000007b2c7d7824 */ /* 0x000fe200078e02ff */
[----:B------:R-:W-:Y:S01]  /*0cc0*/  LEA.HI.X.SX32 R3, R14, R0, 0x1, P6 ;  /* 0x000000000e037211 */ /* 0x000fe200030f0eff */
[C---:B------:R-:W-:Y:S01]  /*0cd0*/  IMAD.SHL.U32 R127, R44.reuse, 0x4, RZ ;  /* 0x000000042c7f7824 */ /* 0x040fe200078e00ff */
        /* <DEDUP_REMOVED lines=19> */
[----:B------:R-:W-:-:S02]  /*0e10*/  IMAD R147, R44, 0x54, RZ ;  /* 0x000000542c937824 */ /* 0x000fc400078e02ff */
[C---:B------:R-:W-:Y:S02]  /*0e20*/  IMAD R149, R44.reuse, 0x5c, RZ ;  /* 0x0000005c2c957824 */ /* 0x040fe400078e02ff */
[C---:B------:R-:W-:Y:S02]  /*0e30*/  IMAD R151, R44.reuse, 0x64, RZ ;  /* 0x000000642c977824 */ /* 0x040fe400078e02ff */
[C---:B------:R-:W-:Y:S02]  /*0e40*/  IMAD R153, R44.reuse, 0x6c, RZ ;  /* 0x0000006c2c997824 */ /* 0x040fe400078e02ff */
[C---:B------:R-:W-:Y:S02]  /*0e50*/  IMAD R155, R44.reuse, 0x74, RZ ;  /* 0x000000742c9b7824 */ /* 0x040fe400078e02ff */
[C---:B------:R-:W-:Y:S02]  /*0e60*/  IMAD R157, R44.reuse, 0x7c, RZ ;  /* 0x0000007c2c9d7824 */ /* 0x040fe400078e02ff */
        /* <DEDUP_REMOVED lines=46> */
[----:B------:R-:W-:Y:S01]  /*1150*/  IMAD R251, R44, 0x77, RZ ;  /* 0x000000772cfb7824 */ /* 0x000fe200078e02ff */
[----:B------:R-:W-:Y:S01]  /*1160*/  IADD3 R44, P4, PT, R45, R250, RZ ;  /* 0x000000fa2d2c7210 */ /* 0x000fe20007f9e0ff */
[----:B------:R-:W5:Y:S01]  /*1170*/  LDG.E.U8 R2, desc[UR32][R2.64] ;  /* 0x0000002002027981 */ /* 0x000f62000c1e1100 */
[----:B------:R-:W-:Y:S02]  /*1180*/  LEA.HI.X.SX32 R37, R37, R0, 0x1, P6 ;  /* 0x0000000025257211 */ /* 0x000fe400030f0eff */
[----:B------:R-:W-:Y:S01]  /*1190*/  IADD3 R48, P6, PT, R49, R250, RZ ;  /* 0x000000fa31307210 */ /* 0x000fe20007fde0ff */
[----:B------:R0:W5:Y:S01]  /*11a0*/  LDG.E.U8 R4, desc[UR32][R4.64] ;  /* 0x0000002004047981 */ /* 0x000162000c1e1100 */
[----:B------:R-:W-:-:S02]  /*11b0*/  LEA.HI.X.SX32 R39, R39, R0, 0x1, P1 ;  /* 0x0000000027277211 */ /* 0x000fc400008f0eff */
[----:B------:R-:W-:Y:S01]  /*11c0*/  IADD3 R50, P1, PT, R51, R250, RZ ;  /* 0x000000fa33327210 */ /* 0x000fe20007f3e0ff */
[----:B---3--:R-:W3:Y:S01]  /*11d0*/  S2R R13, SR_TID.X ;  /* 0x00000000000d7919 */ /* 0x008ee20000002100 */
[----:B------:R-:W-:Y:S02]  /*11e0*/  LEA.HI.X.SX32 R45, R45, R0, 0x1, P4 ;  /* 0x000000002d2d7211 */ /* 0x000fe400020f0eff */
[----:B------:R-:W-:Y:S01]  /*11f0*/  IADD3 R56, P4, PT, R57, R250, RZ ;  /* 0x000000fa39387210 */ /* 0x000fe20007f9e0ff */
[----:B------:R-:W5:Y:S01]  /*1200*/  LDG.E.U8 R14, desc[UR32][R14.64] ;  /* 0x000000200e0e7981 */ /* 0x000f62000c1e1100 */
[----:B------:R-:W-:Y:S02]  /*1210*/  LEA.HI.X.SX32 R49, R49, R0, 0x1, P6 ;  /* 0x0000000031317211 */ /* 0x000fe400030f0eff */
[----:B------:R-:W-:Y:S01]  /*1220*/  IADD3 R60, P6, PT, R61, R250, RZ ;  /* 0x000000fa3d3c7210 */ /* 0x000fe20007fde0ff */
[----:B------:R-:W5:Y:S01]  /*1230*/  LDG.E.U8 R16, desc[UR32][R16.64] ;  /* 0x0000002010107981 */ /* 0x000f62000c1e1100 */
[----:B------:R-:W-:-:S02]  /*1240*/  LEA.HI.X.SX32 R51, R51, R0, 0x1, P1 ;  /* 0x0000000033337211 */ /* 0x000fc400008f0eff */
[----:B------:R-:W-:Y:S01]  /*1250*/  IADD3 R62, P1, PT, R63, R250, RZ ;  /* 0x000000fa3f3e7210 */ /* 0x000fe20007f3e0ff */
[----:B------:R-:W5:Y:S01]  /*1260*/  LDG.E.U8 R26, desc[UR32][R26.64] ;  /* 0x000000201a1a7981 */ /* 0x000f62000c1e1100 */
[----:B------:R-:W-:Y:S02]  /*1270*/  LEA.HI.X.SX32 R57, R57, R0, 0x1, P4 ;  /* 0x0000000039397211 */ /* 0x000fe400020f0eff */
[----:B------:R-:W-:Y:S01]  /*1280*/  IADD3 R66, P4, PT, R69, R250, RZ ;  /* 0x000000fa45427210 */ /* 0x000fe20007f9e0ff */
[----:B------:R-:W5:Y:S01]  /*1290*/  LDG.E.U8 R28, desc[UR32][R28.64] ;  /* 0x000000201c1c7981 */ /* 0x000f62000c1e1100 */
[----:B------:R-:W-:Y:S02]  /*12a0*/  LEA.HI.X.SX32 R61, R61, R0, 0x1, P6 ;  /* 0x000000003d3d7211 */ /* 0x000fe400030f0eff */
[----:B------:R-:W-:Y:S01]  /*12b0*/  IADD3 R70, P6, PT, R73, R250, RZ ;  /* 0x000000fa49467210 */ /* 0x000fe20007fde0ff */
[----:B------:R-:W5:Y:S01]  /*12c0*/  LDG.E.U8 R42, desc[UR32][R42.64] ;  /* 0x000000202a2a7981 */ /* 0x000f62000c1e1100 */
[----:B------:R-:W-:-:S02]  /*12d0*/  LEA.HI.X.SX32 R63, R63, R0, 0x1, P1 ;  /* 0x000000003f3f7211 */ /* 0x000fc400008f0eff */
[-C--:B------:R-:W-:Y:S01]  /*12e0*/  IADD3 R72, P1, PT, R75, R250.reuse, RZ ;  /* 0x000000fa4b487210 */ /* 0x080fe20007f3e0ff */
[----:B------:R-:W5:Y:S01]  /*12f0*/  LDG.E.U8 R52, desc[UR32][R52.64] ;  /* 0x0000002034347981 */ /* 0x000f62000c1e1100 */
[----:B------:R-:W-:Y:S02]  /*1300*/  IADD3 R74, P2, PT, R77, R250, RZ ;  /* 0x000000fa4d4a7210 */ /* 0x000fe40007f5e0ff */
[----:B------:R-:W-:Y:S01]  /*1310*/  LEA.HI.X.SX32 R67, R69, R0, 0x1, P4 ;  /* 0x0000000045437211 */ /* 0x000fe200020f0eff */
[----:B------:R-:W5:Y:S01]  /*1320*/  LDG.E.U8 R54, desc[UR32][R54.64] ;  /* 0x0000002036367981 */ /* 0x000f62000c1e1100 */
[-C--:B------:R-:W-:Y:S02]  /*1330*/  IADD3 R76, P3, PT, R79, R250.reuse, RZ ;  /* 0x000000fa4f4c7210 */ /* 0x080fe40007f7e0ff */
[-C--:B------:R-:W-:Y:S02]  /*1340*/  IADD3 R78, P4, PT, R81, R250.reuse, RZ ;  /* 0x000000fa514e7210 */ /* 0x080fe40007f9e0ff */
[C---:B----4-:R-:W-:Y:S01]  /*1350*/  IADD3 R46, P5, PT, R47.reuse, R250, RZ ;  /* 0x000000fa2f2e7210 */ /* 0x050fe20007fbe0ff */
[----:B--2---:R-:W5:Y:S03]  /*1360*/  LDG.E.U8 R3, desc[UR32][R64.64] ;  /* 0x0000002040037981 */ /* 0x004f66000c1e1100 */
[----:B------:R-:W-:-:S02]  /*1370*/  LEA.HI.X.SX32 R47, R47, R0, 0x1, P5 ;  /* 0x000000002f2f7211 */ /* 0x000fc400028f0eff */
[C---:B------:R-:W-:Y:S01]  /*1380*/  IADD3 R58, P5, PT, R59.reuse, R250, RZ ;  /* 0x000000fa3b3a7210 */ /* 0x040fe20007fbe0ff */
[----:B0-----:R-:W0:Y:S03]  /*1390*/  S2R R5, SR_TID.X ;  /* 0x0000000000057919 */ /* 0x001e260000002100 */
[----:B------:R-:W-:Y:S01]  /*13a0*/  LEA.HI.X.SX32 R59, R59, R0, 0x1, P5 ;  /* 0x000000003b3b7211 */ /* 0x000fe200028f0eff */
[----:B------:R-:W5:Y:S01]  /*13b0*/  LDG.E.U8 R36, desc[UR32][R36.64] ;  /* 0x0000002024247981 */ /* 0x000f62000c1e1100 */
[C---:B------:R-:W-:Y:S02]  /*13c0*/  IADD3 R68, P5, PT, R71.reuse, R250, RZ ;  /* 0x000000fa47447210 */ /* 0x040fe40007fbe0ff */
[----:B---3--:R-:W-:Y:S01]  /*13d0*/  SHF.R.U32.HI R11, RZ, 0x5, R13 ;  /* 0x00000005ff0b7819 */ /* 0x008fe2000001160d */
[----:B------:R-:W5:Y:S01]  /*13e0*/  LDG.E.U8 R38, desc[UR32][R38.64] ;  /* 0x0000002026267981 */ /* 0x000f62000c1e1100 */
[----:B------:R-:W-:-:S02]  /*13f0*/  LEA.HI.X.SX32 R69, R71, R0, 0x1, P5 ;  /* 0x0000000047457211 */ /* 0x000fc400028f0eff */
[----:B------:R-:W-:Y:S01]  /*1400*/  LEA.HI.X.SX32 R71, R73, R0, 0x1, P6 ;  /* 0x0000000049477211 */ /* 0x000fe200030f0eff */
[----:B------:R-:W5:Y:S01]  /*1410*/  LDG.E.U8 R44, desc[UR32][R44.64] ;  /* 0x000000202c2c7981 */ /* 0x000f62000c1e1100 */
[----:B------:R-:W-:Y:S02]  /*1420*/  IADD3 R80, P5, PT, R83, R250, RZ ;  /* 0x000000fa53507210 */ /* 0x000fe40007fbe0ff */
[----:B------:R-:W-:Y:S01]  /*1430*/  LEA.HI.X.SX32 R73, R75, R0, 0x1, P1 ;  /* 0x000000004b497211 */ /* 0x000fe200008f0eff */
[----:B------:R-:W5:Y:S01]  /*1440*/  LDG.E.U8 R46, desc[UR32][R46.64] ;  /* 0x000000202e2e7981 */ /* 0x000f62000c1e1100 */
[----:B------:R-:W-:Y:S02]  /*1450*/  IADD3 R82, P6, PT, R85, R250, RZ ;  /* 0x000000fa55527210 */ /* 0x000fe40007fde0ff */
[----:B------:R-:W-:Y:S01]  /*1460*/  LEA.HI.X.SX32 R75, R77, R0, 0x1, P2 ;  /* 0x000000004d4b7211 */ /* 0x000fe200010f0eff */
[----:B------:R-:W5:Y:S01]  /*1470*/  LDG.E.U8 R48, desc[UR32][R48.64] ;  /* 0x0000002030307981 */ /* 0x000f62000c1e1100 */
[----:B------:R-:W-:-:S02]  /*1480*/  IADD3 R84, P1, PT, R87, R250, RZ ;  /* 0x000000fa57547210 */ /* 0x000fc40007f3e0ff */
        /* <DEDUP_REMOVED lines=15> */
[-C--:B------:R-:W-:Y:S01]  /*1580*/  LEA.HI.X.SX32 R87, R89, R0.reuse, 0x1, P2 ;  /* 0x0000000059577211 */ /* 0x080fe200010f0eff */
[----:B------:R-:W5:Y:S01]  /*1590*/  LDG.E.U8 R66, desc[UR32][R66.64] ;  /* 0x0000002042427981 */ /* 0x000f62000c1e1100 */
[----:B------:R-:W-:-:S02]  /*15a0*/  LEA.HI.X.SX32 R89, R91, R0, 0x1, P3 ;  /* 0x000000005b597211 */ /* 0x000fc400018f0eff */
[-C--:B------:R-:W-:Y:S01]  /*15b0*/  LEA.HI.X.SX32 R91, R93, R0.reuse, 0x1, P4 ;  /* 0x000000005d5b7211 */ /* 0x080fe200020f0eff */
[----:B------:R-:W5:Y:S01]  /*15c0*/  LDG.E.U8 R68, desc[UR32][R68.64] ;  /* 0x0000002044447981 */ /* 0x000f62000c1e1100 */
[----:B------:R-:W-:Y:S02]  /*15d0*/  LEA.HI.X.SX32 R93, R104, R0, 0x1, P5 ;  /* 0x00000000685d7211 */ /* 0x000fe400028f0eff */
[-C--:B------:R-:W-:Y:S01]  /*15e0*/  IADD3 R96, P1, PT, R97, R250.reuse, RZ ;  /* 0x000000fa61607210 */ /* 0x080fe20007f3e0ff */
[----:B------:R-:W5:Y:S01]  /*15f0*/  LDG.E.U8 R70, desc[UR32][R70.64] ;  /* 0x0000002046467981 */ /* 0x000f62000c1e1100 */
[-C--:B------:R-:W-:Y:S02]  /*1600*/  IADD3 R98, P2, PT, R99, R250.reuse, RZ ;  /* 0x000000fa63627210 */ /* 0x080fe40007f5e0ff */
[-C--:B------:R-:W-:Y:S01]  /*1610*/  IADD3 R100, P3, PT, R101, R250.reuse, RZ ;  /* 0x000000fa65647210 */ /* 0x080fe20007f7e0ff */
[----:B------:R-:W5:Y:S01]  /*1620*/  LDG.E.U8 R72, desc[UR32][R72.64] ;  /* 0x0000002048487981 */ /* 0x000f62000c1e1100 */
[----:B------:R-:W-:-:S02]  /*1630*/  IADD3 R102, P4, PT, R103, R250, RZ ;  /* 0x000000fa67667210 */ /* 0x000fc40007f9e0ff */
[----:B------:R-:W-:Y:S01]  /*1640*/  IADD3 R104, P5, PT, R105, R250, RZ ;  /* 0x000000fa69687210 */ /* 0x000fe20007fbe0ff */
[----:B------:R-:W5:Y:S01]  /*1650*/  LDG.E.U8 R74, desc[UR32][R74.64] ;  /* 0x000000204a4a7981 */ /* 0x000f62000c1e1100 */
[----:B------:R-:W-:Y:S02]  /*1660*/  LEA.HI.X.SX32 R95, R95, R0, 0x1, P6 ;  /* 0x000000005f5f7211 */ /* 0x000fe400030f0eff */
[----:B------:R-:W-:Y:S01]  /*1670*/  IADD3 R106, P6, PT, R107, R250, RZ ;  /* 0x000000fa6b6a7210 */ /* 0x000fe20007fde0ff */
[----:B------:R-:W5:Y:S01]  /*1680*/  LDG.E.U8 R76, desc[UR32][R76.64] ;  /* 0x000000204c4c7981 */ /* 0x000f62000c1e1100 */
[-C--:B------:R-:W-:Y:S02]  /*1690*/  LEA.HI.X.SX32 R97, R97, R0.reuse, 0x1, P1 ;  /* 0x0000000061617211 */ /* 0x080fe400008f0eff */
        /* <DEDUP_REMOVED lines=28> */
[----:B------:R2:W5:Y:S01]  /*1860*/  LDG.E.U8 R7, desc[UR32][R116.64] ;  /* 0x0000002074077981 */ /* 0x000562000c1e1100 */
[----:B------:R-:W-:-:S02]  /*1870*/  IADD3 R126, P4, PT, R127, R250, RZ ;  /* 0x000000fa7f7e7210 */ /* 0x000fc40007f9e0ff */
[----:B------:R-:W-:Y:S01]  /*1880*/  IADD3 R128, P5, PT, R129, R250, RZ ;  /* 0x000000fa81807210 */ /* 0x000fe20007fbe0ff */
[----:B------:R-:W5:Y:S01]  /*1890*/  LDG.E.U8 R92, desc[UR32][R92.64] ;  /* 0x000000205c5c7981 */ /* 0x000f62000c1e1100 */
[----:B------:R-:W-:Y:S02]  /*18a0*/  LEA.HI.X.SX32 R119, R119, R0, 0x1, P6 ;  /* 0x0000000077777211 */ /* 0x000fe400030f0eff */
[----:B------:R-:W-:Y:S01]  /*18b0*/  IADD3 R130, P6, PT, R131, R250, RZ ;  /* 0x000000fa83827210 */ /* 0x000fe20007fde0ff */
[----:B------:R-:W5:Y:S01]  /*18c0*/  LDG.E.U8 R99, desc[UR32][R98.64] ;  /* 0x0000002062637981 */ /* 0x000f62000c1e1100 */
[-C--:B------:R-:W-:Y:S01]  /*18d0*/  LEA.HI.X.SX32 R121, R121, R0.reuse, 0x1, P1 ;  /* 0x0000000079797211 */ /* 0x080fe200008f0eff */
[----:B--2---:R-:W2:Y:S01]  /*18e0*/  LDC.64 R116, c[0x0][0x3c0] ;  /* 0x0000f000ff747b82 */ /* 0x004ea20000000a00 */
        /* <DEDUP_REMOVED lines=22> */
[----:B------:R3:W5:Y:S01]  /*1a50*/  LDG.E.U8 R94, desc[UR32][R132.64] ;  /* 0x00000020845e7981 */ /* 0x000762000c1e1100 */
[----:B------:R-:W-:Y:S02]  /*1a60*/  LEA.HI.X.SX32 R141, R141, R0, 0x1, P5 ;  /* 0x000000008d8d7211 */ /* 0x000fe400028f0eff */
[-C--:B------:R-:W-:Y:S01]  /*1a70*/  IADD3 R144, P1, PT, R145, R250.reuse, RZ ;  /* 0x000000fa91907210 */ /* 0x080fe20007f3e0ff */
[----:B------:R4:W5:Y:S01]  /*1a80*/  LDG.E.U8 R115, desc[UR32][R114.64] ;  /* 0x0000002072737981 */ /* 0x000962000c1e1100 */
[-C--:B------:R-:W-:Y:S02]  /*1a90*/  IADD3 R146, P2, PT, R147, R250.reuse, RZ ;  /* 0x000000fa93927210 */ /* 0x080fe40007f5e0ff */
[-C--:B------:R-:W-:Y:S01]  /*1aa0*/  IADD3 R148, P3, PT, R149, R250.reuse, RZ ;  /* 0x000000fa95947210 */ /* 0x080fe20007f7e0ff */
[----:B------:R4:W5:Y:S01]  /*1ab0*/  LDG.E.U8 R119, desc[UR32][R118.64] ;  /* 0x0000002076777981 */ /* 0x000962000c1e1100 */
[-C--:B------:R-:W-:Y:S01]  /*1ac0*/  IADD3 R150, P4, PT, R151, R250.reuse, RZ ;  /* 0x000000fa97967210 */ /* 0x080fe20007f9e0ff */
[----:B---3--:R-:W3:Y:S01]  /*1ad0*/  LDC.64 R132, c[0x0][0x388] ;  /* 0x0000e200ff847b82 */ /* 0x008ee20000000a00 */
[----:B------:R-:W-:Y:S01]  /*1ae0*/  IADD3 R152, P5, PT, R153, R250, RZ ;  /* 0x000000fa99987210 */ /* 0x000fe20007fbe0ff */
[----:B------:R4:W5:Y:S01]  /*1af0*/  LDG.E.U8 R121, desc[UR32][R120.64] ;  /* 0x0000002078797981 */ /* 0x000962000c1e1100 */
[----:B------:R-:W-:-:S02]  /*1b00*/  LEA.HI.X.SX32 R143, R143, R0, 0x1, P6 ;  /* 0x000000008f8f7211 */ /* 0x000fc400030f0eff */
[----:B------:R-:W-:Y:S01]  /*1b10*/  IADD3 R154, P6, PT, R155, R250, RZ ;  /* 0x000000fa9b9a7210 */ /* 0x000fe20007fde0ff */
[----:B------:R4:W5:Y:S01]  /*1b20*/  LDG.E.U8 R123, desc[UR32][R122.64] ;  /* 0x000000207a7b7981 */ /* 0x000962000c1e1100 */
[-C--:B------:R-:W-:Y:S02]  /*1b30*/  LEA.HI.X.SX32 R145, R145, R0.reuse, 0x1, P1 ;  /* 0x0000000091917211 */ /* 0x080fe400008f0eff */
[-C--:B------:R-:W-:Y:S01]  /*1b40*/  LEA.HI.X.SX32 R147, R147, R0.reuse, 0x1, P2 ;  /* 0x0000000093937211 */ /* 0x080fe200010f0eff */
[----:B------:R4:W5:Y:S01]  /*1b50*/  LDG.E.U8 R125, desc[UR32][R124.64] ;  /* 0x000000207c7d7981 */ /* 0x000962000c1e1100 */
[-C--:B------:R-:W-:Y:S02]  /*1b60*/  LEA.HI.X.SX32 R149, R149, R0.reuse, 0x1, P3 ;  /* 0x0000000095957211 */ /* 0x080fe400018f0eff */
[-C--:B------:R-:W-:Y:S01]  /*1b70*/  LEA.HI.X.SX32 R151, R151, R0.reuse, 0x1, P4 ;  /* 0x0000000097977211 */ /* 0x080fe200020f0eff */
[----:B------:R4:W5:Y:S01]  /*1b80*/  LDG.E.U8 R126, desc[UR32][R126.64] ;  /* 0x000000207e7e7981 */ /* 0x000962000c1e1100 */
[----:B------:R-:W-:-:S02]  /*1b90*/  LEA.HI.X.SX32 R153, R153, R0, 0x1, P5 ;  /* 0x0000000099997211 */ /* 0x000fc400028f0eff */
[-C--:B------:R-:W-:Y:S01]  /*1ba0*/  IADD3 R156, P1, PT, R157, R250.reuse, RZ ;  /* 0x000000fa9d9c7210 */ /* 0x080fe20007f3e0ff */
[----:B------:R4:W5:Y:S01]  /*1bb0*/  LDG.E.U8 R128, desc[UR32][R128.64] ;  /* 0x0000002080807981 */ /* 0x000962000c1e1100 */
[-C--:B------:R-:W-:Y:S02]  /*1bc0*/  IADD3 R158, P2, PT, R159, R250.reuse, RZ ;  /* 0x000000fa9f9e7210 */ /* 0x080fe40007f5e0ff */
[-C--:B------:R-:W-:Y:S01]  /*1bd0*/  IADD3 R160, P3, PT, R161, R250.reuse, RZ ;  /* 0x000000faa1a07210 */ /* 0x080fe20007f7e0ff */
[----:B------:R4:W5:Y:S01]  /*1be0*/  LDG.E.U8 R130, desc[UR32][R130.64] ;  /* 0x0000002082827981 */ /* 0x000962000c1e1100 */
[-C--:B------:R-:W-:Y:S02]  /*1bf0*/  IADD3 R162, P4, PT, R163, R250.reuse, RZ ;  /* 0x000000faa3a27210 */ /* 0x080fe40007f9e0ff */
        /* <DEDUP_REMOVED lines=138> */
[----:B------:R-:W-:Y:S01]  /*24a0*/  LEA.HI.X.SX32 R251, R251, R0, 0x1, P6 ;  /* 0x00000000fbfb7211 */ /* 0x000fe200030f0eff */
[----:B------:R4:W5:Y:S04]  /*24b0*/  LDG.E.U8 R226, desc[UR32][R226.64] ;  /* 0x00000020e2e27981 */ /* 0x000968000c1e1100 */
[----:B------:R4:W5:Y:S01]  /*24c0*/  LDG.E.U8 R0, desc[UR32][R34.64] ;  /* 0x0000002022007981 */ /* 0x000962000c1e1100 */
[----:B0-----:R-:W-:Y:S02]  /*24d0*/  LOP3.LUT R5, R5, 0x7f, RZ, 0xc0, !PT ;  /* 0x0000007f05057812 */ /* 0x001fe400078ec0ff */
[----:B------:R-:W-:Y:S01]  /*24e0*/  R2UR UR11, R11 ;  /* 0x000000000b0b72ca */ /* 0x000fe200000e0000 */
[----:B------:R4:W5:Y:S01]  /*24f0*/  LDG.E.U8 R228, desc[UR32][R228.64] ;  /* 0x00000020e4e47981 */ /* 0x000962000c1e1100 */
[----:B------:R-:W-:-:S03]  /*2500*/  R2UR UR14, R252 ;  /* 0x00000000fc0e72ca */ /* 0x000fc600000e0000 */
[----:B------:R4:W5:Y:S04]  /*2510*/  LDG.E.U8 R230, desc[UR32][R230.64] ;  /* 0x00000020e6e67981 */ /* 0x000968000c1e1100 */
[----:B------:R-:W4:Y:S04]  /*2520*/  LDL.LU.64 R34, [R1+0x250] ;  /* 0x0002500001227983 */ /* 0x000f280000300a00 */
[----:B------:R-:W4:Y:S01]  /*2530*/  LDL.LU.64 R64, [R1+0x248] ;  /* 0x0002480001407983 */ /* 0x000f220000300a00 */
[----:B-1----:R-:W-:Y:S02]  /*2540*/  IMAD R9, R5, UR4, RZ ;  /* 0x0000000405097c24 */ /* 0x002fe4000f8e02ff */
[----:B--2---:R-:W-:Y:S01]  /*2550*/  IMAD R5, R116, UR12, RZ ;  /* 0x0000000c74057c24 */ /* 0x004fe2000f8e02ff */
[----:B------:R0:W5:Y:S04]  /*2560*/  LDG.E.U8 R232, desc[UR32][R232.64] ;  /* 0x00000020e8e87981 */ /* 0x000168000c1e1100 */
[----:B---3--:R-:W-:Y:S01]  /*2570*/  IADD3 R132, P1, P2, R9, R132, R5 ;  /* 0x0000008409847210 */ /* 0x008fe20007a3e005 */
[----:B------:R0:W5:Y:S01]  /*2580*/  LDG.E.U8 R234, desc[UR32][R234.64] ;  /* 0x00000020eaea7981 */ /* 0x000162000c1e1100 */
[----:B------:R-:W-:-:S02]  /*2590*/  SHF.R.S32.HI R9, RZ, 0x1f, R9 ;  /* 0x0000001fff097819 */ /* 0x000fc40000011409 */
[----:B------:R-:W-:Y:S01]  /*25a0*/  SHF.R.S32.HI R96, RZ, 0x1f, R5 ;  /* 0x0000001fff607819 */ /* 0x000fe20000011405 */
[----:B------:R0:W5:Y:S01]  /*25b0*/  LDG.E.U8 R236, desc[UR32][R236.64] ;  /* 0x00000020ecec7981 */ /* 0x000162000c1e1100 */
[----:B------:R-:W-:-:S03]  /*25c0*/  LOP3.LUT R79, R13, 0x7f, RZ, 0xc0, !PT ;  /* 0x0000007f0d4f7812 */ /* 0x000fc600078ec0ff */
[----:B------:R0:W5:Y:S01]  /*25d0*/  LDG.E.U8 R238, desc[UR32][R238.64] ;  /* 0x00000020eeee7981 */ /* 0x000162000c1e1100 */
[----:B------:R-:W-:-:S03]  /*25e0*/  IADD3.X R133, PT, PT, R9, R133, R96, P1, P2 ;  /* 0x0000008509857210 */ /* 0x000fc60000fe4460 */
[----:B------:R0:W5:Y:S04]  /*25f0*/  LDG.E.U8 R240, desc[UR32][R240.64] ;  /* 0x00000020f0f07981 */ /* 0x000168000c1e1100 */
[----:B------:R0:W5:Y:S04]  /*2600*/  LDG.E.U8 R242, desc[UR32][R242.64] ;  /* 0x00000020f2f27981 */ /* 0x000168000c1e1100 */
[----:B------:R0:W5:Y:S04]  /*2610*/  LDG.E.U8 R244, desc[UR32][R244.64] ;  /* 0x00000020f4f47981 */ /* 0x000168000c1e1100 */
[----:B------:R0:W5:Y:S04]  /*2620*/  LDG.E.U8 R246, desc[UR32][R246.64] ;  /* 0x00000020f6f67981 */ /* 0x000168000c1e1100 */
[----:B------:R0:W5:Y:S04]  /*2630*/  LDG.E.U8 R248, desc[UR32][R248.64] ;  /* 0x00000020f8f87981 */ /* 0x000168000c1e1100 */
[----:B------:R0:W5:Y:S04]  /*2640*/  LDG.E.U8 R250, desc[UR32][R250.64] ;  /* 0x00000020fafa7981 */ /* 0x000168000c1e1100 */
[----:B----4-:R0:W5:Y:S04]  /*2650*/  LDG.E.U8 R34, desc[UR32][R34.64] ;  /* 0x0000002022227981 */ /* 0x010168000c1e1100 */
[----:B------:R0:W5:Y:S01]  /*2660*/  LDG.E.U8 R64, desc[UR32][R64.64] ;  /* 0x0000002040407981 */ /* 0x000162000c1e1100 */
[----:B------:R-:W-:Y:S05]  /*2670*/  @P0 BRA `(.L_x_5) ;  /* 0x0000000000180947 */ /* 0x000fea0003800000 */
[----:B------:R-:W-:Y:S01]  /*2680*/  ELECT P1, URZ, PT ;  /* 0x0000000000ff782f */ /* 0x000fe20003820000 */
[----:B------:R-:W-:Y:S01]  /*2690*/  HFMA2 R5, -RZ, RZ, 0, 5.9604644775390625e-08 ;  /* 0x00000001ff057431 */ /* 0x000fe200000001ff */
[----:B------:R-:W-:Y:S01]  /*26a0*/  UMOV UR4, 0x40 ;  /* 0x0000004000047882 */ /* 0x000fe20000000000 */
[----:B------:R-:W-:Y:S01]  /*26b0*/  UVIRTCOUNT.DEALLOC.SMPOOL 0x80 ;  /* 0x000000800000784c */ /* 0x000fe20000000000 */
[----:B------:R-:W-:-:S09]  /*26c0*/  ULEA UR4, UR6, UR4, 0x18 ;  /* 0x0000000406047291 */ /* 0x000fd2000f8ec0ff */
[----:B------:R1:W-:Y:S03]  /*26d0*/  @P1 STS.U8 [UR4], R5 ;  /* 0x00000005ff001988 */ /* 0x0003e60008000004 */
.L_x_5:
[----:B-1----:R-:W2:Y:S01]  /*26e0*/  LDL.LU R5, [R1+0x10] ;  /* 0x0000100001057983 */ /* 0x002ea20000300800 */
[----:B------:R-:W-:Y:S01]  /*26f0*/  LOP3.LUT R77, R79, 0x10, RZ, 0x3c, !PT ;  /* 0x000000104f4d7812 */ /* 0x000fe200078e3cff */
[----:B------:R-:W-:Y:S01]  /*2700*/  USHF.L.U32 UR4, UR11, 0x15, URZ ;  /* 0x000000150b047899 */ /* 0x000fe200080006ff */
[----:B------:R-:W-:Y:S01]  /*2710*/  LOP3.LUT P1, RZ, R13, 0x7f, RZ, 0xc0, !PT ;  /* 0x0000007f0dff7812 */ /* 0x000fe2000782c0ff */
[----:B------:R-:W-:Y:S01]  /*2720*/  UMOV UR6, 0x1 ;  /* 0x0000000100067882 */ /* 0x000fe20000000000 */
[----:B------:R-:W-:Y:S01]  /*2730*/  UIADD3 UR17, UPT, UPT, UR13, 0xc000, URZ ;  /* 0x0000c0000d117890 */ /* 0x000fe2000fffe0ff */
[C---:B------:R-:W-:Y:S01]  /*2740*/  IMAD.SHL.U32 R11, R117.reuse, 0x2, RZ ;  /* 0x00000002750b7824 */ /* 0x040fe200078e00ff */
[----:B------:R-:W-:Y:S01]  /*2750*/  ULOP3.LUT UR4, UR4, 0x600000, URZ, 0xc0, !UPT ;  /* 0x0060000004047892 */ /* 0x000fe2000f8ec0ff */
[----:B------:R-:W-:Y:S01]  /*2760*/  IMAD R13, R117, 0x3, RZ ;  /* 0x00000003750d7824 */ /* 0x000fe200078e02ff */
[----:B------:R-:W1:Y:S01]  /*2770*/  LDCU UR7, c[0x0][0x3f0] ;  /* 0x00007e00ff0777ac */ /* 0x000e620008000800 */
[----:B------:R-:W3:Y:S01]  /*2780*/  LDC R15, c[0x0][0x3c4] ;  /* 0x0000f100ff0f7b82 */ /* 0x000ee20000000800 */
[-C--:B------:R-:W-:Y:S01]  /*2790*/  IADD3 RZ, P3, PT, R11, R132.reuse, RZ ;  /* 0x000000840bff7210 */ /* 0x080fe20007f7e0ff */
[----:B------:R-:W-:Y:S01]  /*27a0*/  UIADD3 UR15, UPT, UPT, UR14, UR4, URZ ;  /* 0x000000040e0f7290 */ /* 0x000fe2000fffe0ff */
[----:B------:R-:W-:Y:S01]  /*27b0*/  IADD3 RZ, P4, PT, R13, R132, RZ ;  /* 0x000000840dff7210 */ /* 0x000fe20007f9e0ff */
[----:B------:R-:W4:Y:S01]  /*27c0*/  LDCU UR5, c[0x0][0x3c4] ;  /* 0x00007880ff0577ac */ /* 0x000f220008000800 */
[----:B------:R-:W-:-:S02]  /*27d0*/  PRMT R9, RZ, 0x7610, R9 ;  /* 0x00007610ff097816 */ /* 0x000fc40000000009 */
[-C--:B------:R-:W-:Y:S01]  /*27e0*/  LEA.HI.X.SX32 R21, R11, R133.reuse, 0x1, P3 ;  /* 0x000000850b157211 */ /* 0x080fe200018f0eff */
[----:B------:R-:W-:Y:S01]  /*27f0*/  VOTEU.ALL UP0, P1 ;  /* 0x0000000000ff7886 */ /* 0x000fe20000800000 */
[----:B------:R-:W-:Y:S01]  /*2800*/  VOTEU.ALL UP1, P1 ;  /* 0x0000000000ff7886 */ /* 0x000fe20000820000 */
[----:B------:R-:W-:Y:S01]  /*2810*/  LEA.HI.X.SX32 R19, R13, R133, 0x1, P4 ;  /* 0x000000850d137211 */ /* 0x000fe200020f0eff */
[----:B------:R-:W-:Y:S01]  /*2820*/  STTM.x128 tmem[UR15], RZ ;  /* 0x000000ff000079ed */ /* 0x000fe200083c000f */
[----:B------:R-:W0:Y:S01]  /*2830*/  LDC R17, c[0x0][0x3c4] ;  /* 0x0000f100ff117b82 */ /* 0x000e220000000800 */
[----:B------:R-:W-:-:S04]  /*2840*/  @!UP0 UIADD3 UR8, UPT, UPT, -UR6, 0x100000, URZ ;  /* 0x0010000006088890 */ /* 0x000fc8000fffe1ff */
[----:B------:R-:W-:Y:S02]  /*2850*/  @!UP0 USHF.L.U32 UR9, UR8, 0xb, URZ ;  /* 0x0000000b08098899 */ /* 0x000fe400080006ff */
[----:B------:R-:W-:Y:S01]  /*2860*/  @!UP0 USHF.L.U32 UR8, UR8, 0x1, URZ ;  /* 0x0000000108088899 */ /* 0x000fe200080006ff */
[----:B-1----:R-:W-:Y:S01]  /*2870*/  ISETP.LT.AND P2, PT, RZ, UR7, PT ;  /* 0x00000007ff007c0c */ /* 0x002fe2000bf41270 */
[----:B------:R-:W1:Y:S01]  /*2880*/  LDC R31, c[0x0][0x3c4] ;  /* 0x0000f100ff1f7b82 */ /* 0x000e620000000800 */
[----:B----4-:R-:W-:Y:S02]  /*2890*/  USHF.L.U32 UR10, UR5, 0x1, URZ ;  /* 0x00000001050a7899 */ /* 0x010fe400080006ff */
[----:B------:R-:W-:Y:S01]  /*28a0*/  UIMAD UR16, UR5, 0x3, URZ ;  /* 0x00000003051078a4 */ /* 0x000fe2000f8e02ff */
[----:B------:R-:W-:Y:S01]  /*28b0*/  SHF.L.U32 R11, R117, 0x2, RZ ;  /* 0x00000002750b7819 */ /* 0x000fe200000006ff */
[----:B------:R-:W-:-:S03]  /*28c0*/  USHF.L.U32 UR4, UR5, 0x2, URZ ;  /* 0x0000000205047899 */ /* 0x000fc600080006ff */
[----:B------:R-:W4:Y:S01]  /*28d0*/  LDC R37, c[0x0][0x3c4] ;  /* 0x0000f100ff257b82 */ /* 0x000f220000000800 */
[-C--:B------:R-:W-:Y:S01]  /*28e0*/  IADD3 RZ, P3, PT, R11, R132.reuse, RZ ;  /* 0x000000840bff7210 */ /* 0x080fe20007f7e0ff */
[----:B------:R-:W-:Y:S02]  /*28f0*/  IMAD R117, R117, 0x5, RZ ;  /* 0x0000000575757824 */ /* 0x000fe400078e02ff */
[----:B---3--:R-:W-:Y:S01]  /*2900*/  IMAD.SHL.U32 R15, R15, 0x8, RZ ;  /* 0x000000080f0f7824 */ /* 0x008fe200078e00ff */
[----:B------:R-:W-:Y:S01]  /*2910*/  LEA.HI.X.SX32 R23, R11, R133, 0x1, P3 ;  /* 0x000000850b177211 */ /* 0x000fe200018f0eff */
[----:B------:R-:W-:Y:S01]  /*2920*/  UIMAD UR5, UR5, 0x5, URZ ;  /* 0x00000005050578a4 */ /* 0x000fe2000f8e02ff */
[----:B------:R-:W-:Y:S01]  /*2930*/  IADD3 RZ, P4, PT, R117, R132, RZ ;  /* 0x0000008475ff7210 */ /* 0x000fe20007f9e0ff */
[----:B0-----:R-:W0:Y:S01]  /*2940*/  LDC R35, c[0x0][0x3c4] ;  /* 0x0000f100ff237b82 */ /* 0x001e220000000800 */
[----:B------:R-:W-:Y:S01]  /*2950*/  PRMT R13, RZ, 0x7610, R13 ;  /* 0x00007610ff0d7816 */ /* 0x000fe2000000000d */
[----:B------:R-:W-:Y:S01]  /*2960*/  IMAD R17, R17, 0x18, RZ ;  /* 0x0000001811117824 */ /* 0x000fe200078e02ff */
[----:B------:R-:W-:Y:S01]  /*2970*/  PRMT R11, RZ, 0x7610, R11 ;  /* 0x00007610ff0b7816 */ /* 0x000fe2000000000b */
[----:B-1----:R-:W-:-:S04]  /*2980*/  IMAD R31, R31, 0x1a, RZ ;  /* 0x0000001a1f1f7824 */ /* 0x002fc800078e02ff */
[----:B------:R-:W1:Y:S08]  /*2990*/  LDC R41, c[0x0][0x3c4] ;  /* 0x0000f100ff297b82 */ /* 0x000e700000000800 */
[----:B------:R-:W3:Y:S08]  /*29a0*/  LDC R47, c[0x0][0x3c4] ;  /* 0x0000f100ff2f7b82 */ /* 0x000ef00000000800 */
[----:B------:R-:W0:Y:S01]  /*29b0*/  LDC R51, c[0x0][0x3c4] ;  /* 0x0000f100ff337b82 */ /* 0x000e220000000800 */
[----:B--2---:R2:W-:Y:S04]  /*29c0*/  STS.U8 [R79+UR13], R5 ;  /* 0x000000054f007988 */ /* 0x0045e8000800000d */
[----:B-----5:R0:W-:Y:S04]  /*29d0*/  STS.U8 [R79+UR13+0x400], R4 ;  /* 0x000400044f007988 */ /* 0x0201e8000800000d */
[----:B------:R1:W-:Y:S01]  /*29e0*/  STS.U8 [R79+UR13+0x800], R6 ;  /* 0x000800064f007988 */ /* 0x0003e2000800000d */
[----:B--2---:R-:W-:-:S03]  /*29f0*/  LOP3.LUT R5, R79, 0x20, RZ, 0x3c, !PT ;  /* 0x000000204f057812 */ /* 0x004fc600078e3cff */
[----:B------:R2:W-:Y:S01]  /*2a00*/  STS.U8 [R79+UR13+0xc00], R8 ;  /* 0x000c00084f007988 */ /* 0x0005e2000800000d */
[----:B0-----:R-:W-:-:S03]  /*2a10*/  LOP3.LUT R4, R79, 0x50, RZ, 0x3c, !PT ;  /* 0x000000504f047812 */ /* 0x001fc600078e3cff */
[----:B------:R-:W-:Y:S01]  /*2a20*/  STS.U8 [R79+UR13+0x1000], R10 ;  /* 0x0010000a4f007988 */ /* 0x000fe2000800000d */
[----:B-1----:R-:W-:-:S03]  /*2a30*/  LOP3.LUT R6, R79, 0x60, RZ, 0x3c, !PT ;  /* 0x000000604f067812 */ /* 0x002fc600078e3cff */
[----:B------:R0:W-:Y:S01]  /*2a40*/  STS.U8 [R79+UR13+0x1400], R12 ;  /* 0x0014000c4f007988 */ /* 0x0001e2000800000d */
[----:B--2---:R-:W-:-:S03]  /*2a50*/  PRMT R8, RZ, 0x7610, R8 ;  /* 0x00007610ff087816 */ /* 0x004fc60000000008 */
[----:B------:R-:W-:Y:S04]  /*2a60*/  STS.U8 [R79+UR13+0x1800], R14 ;  /* 0x0018000e4f007988 */ /* 0x000fe8000800000d */
[----:B------:R-:W-:Y:S01]  /*2a70*/  STS.U8 [R79+UR13+0x1c00], R16 ;  /* 0x001c00104f007988 */ /* 0x000fe2000800000d */
[----:B0-----:R-:W0:Y:S03]  /*2a80*/  LDC R12, c[0x0][0x3c4] ;  /* 0x0000f100ff0c7b82 */ /* 0x001e260000000800 */
[----:B------:R1:W-:Y:S04]  /*2a90*/  STS.U8 [R79+UR13+0x2000], R18 ;  /* 0x002000124f007988 */ /* 0x0003e8000800000d */
[----:B------:R2:W-:Y:S04]  /*2aa0*/  STS.U8 [R79+UR13+0x2400], R20 ;  /* 0x002400144f007988 */ /* 0x0005e8000800000d */
[----:B------:R3:W-:Y:S01]  /*2ab0*/  STS.U8 [R79+UR13+0x2800], R22 ;  /* 0x002800164f007988 */ /* 0x0007e2000800000d */
[----:B-1----:R-:W-:-:S03]  /*2ac0*/  VIADD R18, R132, UR16 ;  /* 0x0000001084127c36 */ /* 0x002fc60008000000 */
[----:B------:R-:W-:Y:S01]  /*2ad0*/  STS.U8 [R79+UR13+0x2c00], R24 ;  /* 0x002c00184f007988 */ /* 0x000fe2000800000d */
[----:B--2---:R-:W-:-:S03]  /*2ae0*/  VIADD R20, R132, UR10 ;  /* 0x0000000a84147c36 */ /* 0x004fc60008000000 */
[----:B------:R-:W-:Y:S04]  /*2af0*/  STS.U8 [R79+UR13+0x3000], R26 ;  /* 0x0030001a4f007988 */ /* 0x000fe8000800000d */
[----:B------:R-:W-:Y:S04]  /*2b00*/  STS.U8 [R79+UR13+0x3400], R28 ;  /* 0x0034001c4f007988 */ /* 0x000fe8000800000d */
[----:B------:R1:W-:Y:S04]  /*2b10*/  STS.U8 [R79+UR13+0x3800], R30 ;  /* 0x0038001e4f007988 */ /* 0x0003e8000800000d */
[----:B------:R-:W-:Y:S04]  /*2b20*/  STS.U8 [R79+UR13+0x3c00], R32 ;  /* 0x003c00204f007988 */ /* 0x000fe8000800000d */
[----:B------:R2:W-:Y:S01]  /*2b30*/  STS.U8 [R77+UR13+0x80], R0 ;  /* 0x000080004d007988 */ /* 0x0005e2000800000d */
[----:B------:R-:W-:Y:S01]  /*2b40*/  PRMT R10, RZ, 0x7610, R10 ;  /* 0x00007610ff0a7816 */ /* 0x000fe2000000000a */
[----:B---3--:R-:W-:Y:S01]  /*2b50*/  VIADD R22, R132, UR4 ;  /* 0x0000000484167c36 */ /* 0x008fe20008000000 */
[----:B------:R-:W-:Y:S01]  /*2b60*/  PRMT R16, RZ, 0x7610, R16 ;  /* 0x00007610ff107816 */ /* 0x000fe20000000010 */
[----:B------:R-:W-:Y:S01]  /*2b70*/  STS.U8 [R77+UR13+0x480], R34 ;  /* 0x000480224d007988 */ /* 0x000fe2000800000d */
[----:B------:R-:W-:Y:S01]  /*2b80*/  PRMT R14, RZ, 0x7610, R14 ;  /* 0x00007610ff0e7816 */ /* 0x000fe2000000000e */
[----:B------:R-:W3:Y:S01]  /*2b90*/  LDCU UR4, c[0x0][0x3c4] ;  /* 0x00007880ff0477ac */ /* 0x000ee20008000800 */
[----:B-1----:R-:W1:Y:S01]  /*2ba0*/  LDC R30, c[0x0][0x3c4] ;  /* 0x0000f100ff1e7b82 */ /* 0x002e620000000800 */
[----:B------:R0:W-:Y:S01]  /*2bb0*/  STS.U8 [R77+UR13+0x880], R36 ;  /* 0x000880244d007988 */ /* 0x0001e2000800000d */
[----:B--2---:R-:W-:-:S03]  /*2bc0*/  LOP3.LUT R0, R79, 0x30, RZ, 0x3c, !PT ;  /* 0x000000304f007812 */ /* 0x004fc600078e3cff */
[----:B------:R-:W-:Y:S04]  /*2bd0*/  STS.U8 [R77+UR13+0xc80], R38 ;  /* 0x000c80264d007988 */ /* 0x000fe8000800000d */
[----:B------:R-:W-:Y:S04]  /*2be0*/  STS.U8 [R77+UR13+0x1080], R40 ;  /* 0x001080284d007988 */ /* 0x000fe8000800000d */
[----:B------:R-:W-:Y:S04]  /*2bf0*/  STS.U8 [R77+UR13+0x1480], R42 ;  /* 0x0014802a4d007988 */ /* 0x000fe8000800000d */
[----:B------:R-:W-:Y:S04]  /*2c00*/  STS.U8 [R77+UR13+0x1880], R44 ;  /* 0x0018802c4d007988 */ /* 0x000fe8000800000d */
[----:B------:R-:W-:Y:S04]  /*2c10*/  STS.U8 [R77+UR13+0x1c80], R46 ;  /* 0x001c802e4d007988 */ /* 0x000fe8000800000d */
[----:B------:R-:W-:Y:S04]  /*2c20*/  STS.U8 [R77+UR13+0x2080], R48 ;  /* 0x002080304d007988 */ /* 0x000fe8000800000d */
[----:B------:R-:W-:Y:S04]  /*2c30*/  STS.U8 [R77+UR13+0x2480], R50 ;  /* 0x002480324d007988 */ /* 0x000fe8000800000d */
[----:B------:R2:W-:Y:S04]  /*2c40*/  STS.U8 [R77+UR13+0x2880], R52 ;  /* 0x002880344d007988 */ /* 0x0005e8000800000d */
[----:B------:R-:W-:Y:S04]  /*2c50*/  STS.U8 [R77+UR13+0x2c80], R54 ;  /* 0x002c80364d007988 */ /* 0x000fe8000800000d */
[----:B------:R1:W-:Y:S04]  /*2c60*/  STS.U8 [R77+UR13+0x3080], R56 ;  /* 0x003080384d007988 */ /* 0x0003e8000800000d */
[----:B------:R-:W-:Y:S01]  /*2c70*/  STL.64 [R1+0x238], R20 ;  /* 0x0002381401007387 */ /* 0x000fe20000100a00 */
[----:B0-----:R-:W-:Y:S01]  /*2c80*/  PRMT R36, RZ, 0x7610, R36 ;  /* 0x00007610ff247816 */ /* 0x001fe20000000024 */
[----:B--2---:R-:W0:Y:S02]  /*2c90*/  LDC R52, c[0x0][0x3c4] ;  /* 0x0000f100ff347b82 */ /* 0x004e240000000800 */
[----:B------:R-:W-:Y:S04]  /*2ca0*/  STS.U8 [R77+UR13+0x3480], R58 ;  /* 0x0034803a4d007988 */ /* 0x000fe8000800000d */
[----:B------:R2:W-:Y:S01]  /*2cb0*/  STS.U8 [R77+UR13+0x3880], R60 ;  /* 0x0038803c4d007988 */ /* 0x0005e2000800000d */
[----:B------:R-:W-:Y:S01]  /*2cc0*/  PRMT R34, RZ, 0x7610, R34 ;  /* 0x00007610ff227816 */ /* 0x000fe20000000022 */
[----:B-1----:R-:W1:Y:S02]  /*2cd0*/  LDC R56, c[0x0][0x3c4] ;  /* 0x0000f100ff387b82 */ /* 0x002e640000000800 */
[----:B------:R-:W-:Y:S04]  /*2ce0*/  STS.U8 [R77+UR13+0x3c80], R62 ;  /* 0x003c803e4d007988 */ /* 0x000fe8000800000d */
[----:B------:R3:W-:Y:S01]  /*2cf0*/  STS.U8 [R5+UR13+0x100], R3 ;  /* 0x0001000305007988 */ /* 0x0007e2000800000d */
[----:B------:R-:W-:Y:S01]  /*2d00*/  PRMT R46, RZ, 0x7610, R46 ;  /* 0x00007610ff2e7816 */ /* 0x000fe2000000002e */
[----:B--2---:R-:W2:Y:S02]  /*2d10*/  LDC R60, c[0x0][0x3c4] ;  /* 0x0000f100ff3c7b82 */ /* 0x004ea40000000800 */
[----:B------:R-:W-:Y:S04]  /*2d20*/  STS.U8 [R5+UR13+0x500], R64 ;  /* 0x0005004005007988 */ /* 0x000fe8000800000d */
[----:B------:R4:W-:Y:S01]  /*2d30*/  STS.U8 [R5+UR13+0x900], R66 ;  /* 0x0009004205007988 */ /* 0x0009e2000800000d */
[----:B---3--:R-:W-:Y:S01]  /*2d40*/  LOP3.LUT R3, R79, 0x40, RZ, 0x3c, !PT ;  /* 0x000000404f037812 */ /* 0x008fe200078e3cff */
[----:B------:R-:W3:Y:S02]  /*2d50*/  LDC R58, c[0x0][0x3c4] ;  /* 0x0000f100ff3a7b82 */ /* 0x000ee40000000800 */
[----:B------:R-:W-:Y:S04]  /*2d60*/  STS.U8 [R5+UR13+0xd00], R68 ;  /* 0x000d004405007988 */ /* 0x000fe8000800000d */
[----:B------:R0:W-:Y:S01]  /*2d70*/  STS.U8 [R5+UR13+0x1100], R70 ;  /* 0x0011004605007988 */ /* 0x0001e2000800000d */
[----:B------:R-:W-:-:S02]  /*2d80*/  PRMT R50, RZ, 0x7610, R50 ;  /* 0x00007610ff327816 */ /* 0x000fc40000000032 */
[----:B------:R-:W-:Y:S01]  /*2d90*/  PRMT R53, RZ, 0x7610, R53 ;  /* 0x00007610ff357816 */ /* 0x000fe20000000035 */
[----:B------:R-:W-:Y:S01]  /*2da0*/  STS.U8 [R5+UR13+0x1500], R72 ;  /* 0x0015004805007988 */ /* 0x000fe2000800000d */
[----:B------:R-:W-:Y:S01]  /*2db0*/  PRMT R57, RZ, 0x7610, R57 ;  /* 0x00007610ff397816 */ /* 0x000fe20000000039 */
[----:B----4-:R-:W4:Y:S02]  /*2dc0*/  LDC R66, c[0x0][0x3c4] ;  /* 0x0000f100ff427b82 */ /* 0x010f240000000800 */
[----:B------:R-:W-:Y:S04]  /*2dd0*/  STS.U8 [R5+UR13+0x1900], R74 ;  /* 0x0019004a05007988 */ /* 0x000fe8000800000d */
[----:B------:R-:W-:Y:S01]  /*2de0*/  STS.U8 [R5+UR13+0x1d00], R76 ;  /* 0x001d004c05007988 */ /* 0x000fe2000800000d */
[----:B------:R-:W-:Y:S01]  /*2df0*/  PRMT R65, RZ, 0x7610, R65 ;  /* 0x00007610ff417816 */ /* 0x000fe20000000041 */
[----:B0-----:R-:W0:Y:S02]  /*2e00*/  LDC R70, c[0x0][0x3c4] ;  /* 0x0000f100ff467b82 */ /* 0x001e240000000800 */
[----:B------:R-:W-:Y:S04]  /*2e10*/  STS.U8 [R5+UR13+0x2100], R78 ;  /* 0x0021004e05007988 */ /* 0x000fe8000800000d */
        /* <DEDUP_REMOVED lines=9> */
[----:B------:R-:W-:Y:S01]  /*2eb0*/  STS.U8 [R0+UR13+0x580], R97 ;  /* 0x0005806100007988 */ /* 0x000fe2000800000d */
[----:B-1----:R-:W-:-:S03]  /*2ec0*/  LOP3.LUT R7, R79, 0x70, RZ, 0x3c, !PT ;  /* 0x000000704f077812 */ /* 0x002fc600078e3cff */
        /* <DEDUP_REMOVED lines=64> */
[----:B------:R-:W-:-:S02]  /*32d0*/  PRMT R61, RZ, 0x7610, R61 ;  /* 0x00007610ff3d7816 */ /* 0x000fc4000000003d */
[----:B------:R-:W-:Y:S01]  /*32e0*/  PRMT R63, RZ, 0x7610, R63 ;  /* 0x00007610ff3f7816 */ /* 0x000fe2000000003f */
[----:B------:R-:W-:Y:S01]  /*32f0*/  STS.U8 [R7+UR13+0xb80], R226 ;  /* 0x000b80e207007988 */ /* 0x000fe2000800000d */
[----:B------:R-:W-:Y:S02]  /*3300*/  PRMT R59, RZ, 0x7610, R59 ;  /* 0x00007610ff3b7816 */ /* 0x000fe4000000003b */
[----:B------:R-:W-:Y:S01]  /*3310*/  PRMT R67, RZ, 0x7610, R67 ;  /* 0x00007610ff437816 */ /* 0x000fe20000000043 */
[----:B------:R-:W-:Y:S01]  /*3320*/  STS.U8 [R7+UR13+0xf80], R228 ;  /* 0x000f80e407007988 */ /* 0x000fe2000800000d */
[----:B-1----:R-:W-:-:S03]  /*3330*/  PRMT R2, RZ, 0x7610, R2 ;  /* 0x00007610ff027816 */ /* 0x002fc60000000002 */
        /* <DEDUP_REMOVED lines=10> */
[----:B------:R-:W-:Y:S01]  /*33e0*/  STS.U8 [R7+UR13+0x3b80], R250 ;  /* 0x003b80fa07007988 */ /* 0x000fe2000800000d */
[----:B------:R-:W1:Y:S02]  /*33f0*/  FENCE.VIEW.ASYNC.T ;  /* 0x00000000000073c6 */ /* 0x000e640000000200 */
[----:B-1----:R-:W-:Y:S06]  /*3400*/  BAR.SYNC.DEFER_BLOCKING 0x0 ;  /* 0x0000000000007b1d */ /* 0x002fec0000010000 */
[----:B------:R1:W-:Y:S04]  /*3410*/  STL.64 [R1+0x230], R18 ;  /* 0x0002301201007387 */ /* 0x0003e80000100a00 */
[----:B------:R-:W0:Y:S02]  /*3420*/  FENCE.VIEW.ASYNC.S ;  /* 0x00000000000073c6 */ /* 0x000e240000000000 */
[----:B0-----:R-:W0:Y:S02]  /*3430*/  @!UP1 SYNCS.EXCH.64 URZ, [UR17], UR8 ;  /* 0x0000000811ff95b2 */ /* 0x001e240008000100 */
[----:B0-----:R-:W-:Y:S06]  /*3440*/  BAR.SYNC.DEFER_BLOCKING 0x0 ;  /* 0x0000000000007b1d */ /* 0x001fec0000010000 */
[----:B------:R0:W-:Y:S04]  /*3450*/  STL.64 [R1+0x228], R22 ;  /* 0x0002281601007387 */ /* 0x0001e80000100a00 */
[----:B------:R1:W2:Y:S04]  /*3460*/  @P2 LDG.E.U8 R9, desc[UR32][R18.64] ;  /* 0x0000002012092981 */ /* 0x0002a8000c1e1100 */
[----:B------:R0:W2:Y:S04]  /*3470*/  @P2 LDG.E.U8 R10, desc[UR32][R22.64] ;  /* 0x00000020160a2981 */ /* 0x0000a8000c1e1100 */
[----:B------:R3:W2:Y:S01]  /*3480*/  @P2 LDG.E.U8 R8, desc[UR32][R20.64] ;  /* 0x0000002014082981 */ /* 0x0006a2000c1e1100 */
[----:B-1----:R-:W1:Y:S03]  /*3490*/  LDC R19, c[0x0][0x3c4] ;  /* 0x0000f100ff137b82 */ /* 0x002e660000000800 */
[----:B------:R-:W2:Y:S01]  /*34a0*/  @P2 LDG.E.U8 R2, desc[UR32][R132.64] ;  /* 0x0000002084022981 */ /* 0x000ea2000c1e1100 */
[----:B0-----:R-:W-:Y:S01]  /*34b0*/  IADD3 R22, P3, PT, R15, R132, RZ ;  /* 0x000000840f167210 */ /* 0x001fe20007f7e0ff */
[----:B---3--:R-:W-:Y:S01]  /*34c0*/  VIADD R20, R132, UR5 ;  /* 0x0000000584147c36 */ /* 0x008fe20008000000 */
[----:B------:R-:W-:-:S02]  /*34d0*/  LEA.HI.X.SX32 R21, R117, R133, 0x1, P4 ;  /* 0x0000008575157211 */ /* 0x000fc400020f0eff */
[----:B------:R-:W0:Y:S01]  /*34e0*/  LDC R18, c[0x0][0x3c4] ;  /* 0x0000f100ff127b82 */ /* 0x000e220000000800 */
[----:B------:R-:W-:Y:S01]  /*34f0*/  LEA.HI.X.SX32 R23, R15, R133, 0x1, P3 ;  /* 0x000000850f177211 */ /* 0x000fe200018f0eff */
[----:B------:R-:W3:Y:S01]  /*3500*/  LDCU UR5, c[0x0][0x3c4] ;  /* 0x00007880ff0577ac */ /* 0x000ee20008000800 */
[----:B------:R-:W-:Y:S01]  /*3510*/  SHF.L.U32 R15, R12, 0x4, RZ ;  /* 0x000000040c0f7819 */ /* 0x000fe200000006ff */
[----:B------:R1:W-:Y:S03]  /*3520*/  STL.64 [R1+0x220], R20 ;  /* 0x0002201401007387 */ /* 0x0003e60000100a00 */
[-C--:B------:R-:W-:Y:S01]  /*3530*/  IADD3 R26, P3, PT, R15, R132.reuse, RZ ;  /* 0x000000840f1a7210 */ /* 0x080fe20007f7e0ff */
[----:B------:R1:W2:Y:S01]  /*3540*/  @P2 LDG.E.U8 R13, desc[UR32][R20.64] ;  /* 0x00000020140d2981 */ /* 0x0002a2000c1e1100 */
[----:B------:R-:W-:Y:S01]  /*3550*/  IADD3 R24, P4, PT, R17, R132, RZ ;  /* 0x0000008411187210 */ /* 0x000fe20007f9e0ff */
[----:B-1----:R-:W-:-:S02]  /*3560*/  IMAD.SHL.U32 R19, R19, 0x20, RZ ;  /* 0x0000002013137824 */ /* 0x002fc400078e00ff */
[----:B------:R1:W2:Y:S01]  /*3570*/  @P2 LDG.E.U8 R11, desc[UR32][R22.64] ;  /* 0x00000020160b2981 */ /* 0x0002a2000c1e1100 */
[----:B------:R-:W3:Y:S03]  /*3580*/  LDC R20, c[0x0][0x3c4] ;  /* 0x0000f100ff147b82 */ /* 0x000ee60000000800 */
[----:B------:R1:W-:Y:S01]  /*3590*/  STL.64 [R1+0x200], R22 ;  /* 0x0002001601007387 */ /* 0x0003e20000100a00 */
[-C--:B------:R-:W-:Y:S02]  /*35a0*/  LEA.HI.X.SX32 R27, R15, R133.reuse, 0x1, P3 ;  /* 0x000000850f1b7211 */ /* 0x080fe400018f0eff */
[----:B------:R-:W-:Y:S02]  /*35b0*/  PRMT R12, RZ, 0x7610, R12 ;  /* 0x00007610ff0c7816 */ /* 0x000fe4000000000c */
[----:B------:R-:W4:Y:S01]  /*35c0*/  LDC R21, c[0x0][0x3c4] ;  /* 0x0000f100ff157b82 */ /* 0x000f220000000800 */
[----:B------:R-:W-:-:S02]  /*35d0*/  LEA.HI.X.SX32 R25, R17, R133, 0x1, P4 ;  /* 0x0000008511197211 */ /* 0x000fc400020f0eff */
[C---:B-1----:R-:W-:Y:S01]  /*35e0*/  IADD3 R22, P3, PT, R19.reuse, R132, RZ ;  /* 0x0000008413167210 */ /* 0x042fe20007f7e0ff */
[----:B------:R1:W-:Y:S03]  /*35f0*/  STL.64 [R1+0x1c0], R26 ;  /* 0x0001c01a01007387 */ /* 0x0003e60000100a00 */
[----:B------:R-:W-:Y:S01]  /*3600*/  LEA.HI.X.SX32 R23, R19, R133, 0x1, P3 ;  /* 0x0000008513177211 */ /* 0x000fe200018f0eff */
[----:B------:R1:W2:Y:S04]  /*3610*/  @P2 LDG.E.U8 R12, desc[UR32][R26.64] ;  /* 0x000000201a0c2981 */ /* 0x0002a8000c1e1100 */
[----:B------:R-:W-:Y:S04]  /*3620*/  STL.64 [R1+0x180], R24 ;  /* 0x0001801801007387 */ /* 0x000fe80000100a00 */
[----:B------:R3:W-:Y:S01]  /*3630*/  STL.64 [R1+0x140], R22 ;  /* 0x0001401601007387 */ /* 0x0007e20000100a00 */
[----:B-1----:R-:W1:Y:S03]  /*3640*/  LDC R27, c[0x0][0x3c4] ;  /* 0x0000f100ff1b7b82 */ /* 0x002e660000000800 */
[----:B------:R3:W2:Y:S01]  /*3650*/  @P2 LDG.E.U8 R16, desc[UR32][R22.64] ;  /* 0x0000002016102981 */ /* 0x0006a2000c1e1100 */
[----:B0-----:R-:W-:-:S03]  /*3660*/  IMAD R17, R18, 0x28, RZ ;  /* 0x0000002812117824 */ /* 0x001fc600078e02ff */
[----:B------:R0:W2:Y:S01]  /*3670*/  @P2 LDG.E.U8 R14, desc[UR32][R24.64] ;  /* 0x00000020180e2981 */ /* 0x0000a2000c1e1100 */
[----:B---3--:R-:W-:Y:S01]  /*3680*/  IMAD R19, R20, 0x30, RZ ;  /* 0x0000003014137824 */ /* 0x008fe200078e02ff */
[----:B------:R-:W-:Y:S01]  /*3690*/  PRMT R15, RZ, 0x7610, R15 ;  /* 0x00007610ff0f7816 */ /* 0x000fe2000000000f */
[----:B----4-:R-:W-:Y:S01]  /*36a0*/  IMAD R21, R21, 0x38, RZ ;  /* 0x0000003815157824 */ /* 0x010fe200078e02ff */
[----:B------:R-:W3:Y:S08]  /*36b0*/  LDC R26, c[0x0][0x3c4] ;  /* 0x0000f100ff1a7b82 */ /* 0x000ef00000000800 */
[----:B------:R-:W4:Y:S08]  /*36c0*/  LDC R22, c[0x0][0x3c4] ;  /* 0x0000f100ff167b82 */ /* 0x000f300000000800 */
[----:B------:R-:W1:Y:S01]  /*36d0*/  LDC R23, c[0x0][0x3c4] ;  /* 0x0000f100ff177b82 */ /* 0x000e620000000800 */
[----:B------:R-:W-:-:S07]  /*36e0*/  IADD3 R28, P3, PT, R17, R132, RZ ;  /* 0x00000084111c7210 */ /* 0x000fce0007f7e0ff */
[----:B0-----:R-:W0:Y:S01]  /*36f0*/  LDC R25, c[0x0][0x3c4] ;  /* 0x0000f100ff197b82 */ /* 0x001e220000000800 */
[-C--:B------:R-:W-:Y:S02]  /*3700*/  IADD3 R162, P4, PT, R19, R132.reuse, RZ ;  /* 0x0000008413a27210 */ /* 0x080fe40007f9e0ff */
[-C--:B------:R-:W-:Y:S02]  /*3710*/  LEA.HI.X.SX32 R29, R17, R133.reuse, 0x1, P3 ;  /* 0x00000085111d7211 */ /* 0x080fe400018f0eff */
[----:B------:R-:W-:Y:S01]  /*3720*/  IADD3 RZ, P3, PT, R132, UR4, RZ ;  /* 0x0000000484ff7c10 */ /* 0x000fe2000ff7e0ff */
[----:B------:R-:W0:Y:S01]  /*3730*/  LDCU UR4, c[0x0][0x3c4] ;  /* 0x00007880ff0477ac */ /* 0x000e220008000800 */
[-C--:B------:R-:W-:Y:S01]  /*3740*/  LEA.HI.X.SX32 R163, R19, R133.reuse, 0x1, P4 ;  /* 0x0000008513a37211 */ /* 0x080fe200020f0eff */
[----:B------:R1:W-:Y:S01]  /*3750*/  STL.64 [R1+0x100], R28 ;  /* 0x0001001c01007387 */ /* 0x0003e20000100a00 */
[C---:B------:R-:W-:Y:S01]  /*3760*/  IADD3 R148, P4, PT, R21.reuse, R132, RZ ;  /* 0x0000008415947210 */ /* 0x040fe20007f9e0ff */
[----:B------:R-:W3:Y:S02]  /*3770*/  LDC R24, c[0x0][0x3c4] ;  /* 0x0000f100ff187b82 */ /* 0x000ee40000000800 */
[----:B------:R1:W2:Y:S01]  /*3780*/  @P2 LDG.E.U8 R15, desc[UR32][R28.64] ;  /* 0x000000201c0f2981 */ /* 0x0002a2000c1e1100 */
[-C--:B------:R-:W-:Y:S01]  /*3790*/  LEA.HI.X.SX32 R149, R21, R133.reuse, 0x1, P4 ;  /* 0x0000008515957211 */ /* 0x080fe200020f0eff */
[----:B----4-:R-:W-:Y:S01]  /*37a0*/  IMAD R21, R22, 0x9, RZ ;  /* 0x0000000916157824 */ /* 0x010fe200078e02ff */
[----:B------:R-:W-:Y:S01]  /*37b0*/  PRMT R20, RZ, 0x7610, R20 ;  /* 0x00007610ff147816 */ /* 0x000fe20000000014 */
[----:B-1----:R-:W-:Y:S01]  /*37c0*/  IMAD R23, R23, 0x11, RZ ;  /* 0x0000001117177824 */ /* 0x002fe200078e02ff */
[----:B------:R-:W-:-:S02]  /*37d0*/  LEA.HI.X.SX32 R29, R27, R133, 0x1, P3 ;  /* 0x000000851b1d7211 */ /* 0x000fc400018f0eff */
[----:B------:R-:W1:Y:S01]  /*37e0*/  LDC R27, c[0x0][0x3c4] ;  /* 0x0000f100ff1b7b82 */ /* 0x000e620000000800 */
[----:B------:R-:W-:Y:S01]  /*37f0*/  VIADD R28, R132, UR5 ;  /* 0x00000005841c7c36 */ /* 0x000fe20008000000 */
[-C--:B------:R-:W-:Y:S01]  /*3800*/  IADD3 R38, P3, PT, R21, R132.reuse, RZ ;  /* 0x0000008415267210 */ /* 0x080fe20007f7e0ff */
[----:B0-----:R-:W-:Y:S01]  /*3810*/  IMAD R25, R25, 0x19, RZ ;  /* 0x0000001919197824 */ /* 0x001fe200078e02ff */
[----:B------:R-:W-:Y:S02]  /*3820*/  IADD3 R32, P4, PT, R23, R132, RZ ;  /* 0x0000008417207210 */ /* 0x000fe40007f9e0ff */
[----:B------:R0:W-:Y:S01]  /*3830*/  STL.64 [R1+0x240], R28 ;  /* 0x0002401c01007387 */ /* 0x0001e20000100a00 */
[----:B------:R-:W-:-:S03]  /*3840*/  LEA.HI.X.SX32 R39, R21, R133, 0x1, P3 ;  /* 0x0000008515277211 */ /* 0x000fc600018f0eff */
[----:B------:R0:W4:Y:S01]  /*3850*/  @P2 LDG.E.U8 R20, desc[UR32][R28.64] ;  /* 0x000000201c142981 */ /* 0x000122000c1e1100 */
[-C--:B------:R-:W-:Y:S02]  /*3860*/  LEA.HI.X.SX32 R33, R23, R133.reuse, 0x1, P4 ;  /* 0x0000008517217211 */ /* 0x080fe400020f0eff */
[----:B------:R-:W-:Y:S02]  /*3870*/  PRMT R23, RZ, 0x7610, R23 ;  /* 0x00007610ff177816 */ /* 0x000fe40000000017 */
[C---:B0-----:R-:W-:Y:S01]  /*3880*/  IADD3 R28, P3, PT, R25.reuse, R132, RZ ;  /* 0x00000084191c7210 */ /* 0x041fe20007f7e0ff */
[----:B------:R-:W-:Y:S03]  /*3890*/  STL.64 [R1+0x1f8], R38 ;  /* 0x0001f82601007387 */ /* 0x000fe60000100a00 */
[----:B------:R-:W-:Y:S01]  /*38a0*/  LEA.HI.X.SX32 R29, R25, R133, 0x1, P3 ;  /* 0x00000085191d7211 */ /* 0x000fe200018f0eff */
[----:B------:R-:W-:Y:S01]  /*38b0*/  STL.64 [R1+0x1b8], R32 ;  /* 0x0001b82001007387 */ /* 0x000fe20000100a00 */
[----:B------:R-:W-:Y:S01]  /*38c0*/  PRMT R19, RZ, 0x7610, R19 ;  /* 0x00007610ff137816 */ /* 0x000fe20000000013 */
[----:B---3--:R-:W-:Y:S01]  /*38d0*/  IMAD R25, R24, 0x21, RZ ;  /* 0x0000002118197824 */ /* 0x008fe200078e02ff */
[----:B------:R-:W-:Y:S01]  /*38e0*/  PRMT R21, RZ, 0x7610, R21 ;  /* 0x00007610ff157816 */ /* 0x000fe20000000015 */
[----:B------:R0:W-:Y:S01]  /*38f0*/  STL.64 [R1+0x178], R28 ;  /* 0x0001781c01007387 */ /* 0x0001e20000100a00 */
[----:B-1----:R-:W-:-:S03]  /*3900*/  IMAD R27, R27, 0x29, RZ ;  /* 0x000000291b1b7824 */ /* 0x002fc600078e02ff */
[----:B------:R0:W3:Y:S04]  /*3910*/  @P2 LDG.E.U8 R23, desc[UR32][R28.64] ;  /* 0x000000201c172981 */ /* 0x0000e8000c1e1100 */
[----:B------:R1:W2:Y:S04]  /*3920*/  @P2 LDG.E.U8 R19, desc[UR32][R38.64] ;  /* 0x0000002026132981 */ /* 0x0002a8000c1e1100 */
[----:B------:R1:W2:Y:S01]  /*3930*/  @P2 LDG.E.U8 R21, desc[UR32][R32.64] ;  /* 0x0000002020152981 */ /* 0x0002a2000c1e1100 */
[----:B0-----:R-:W0:Y:S01]  /*3940*/  LDC R28, c[0x0][0x3c4] ;  /* 0x0000f100ff1c7b82 */ /* 0x001e220000000800 */
[----:B-1----:R-:W-:-:S07]  /*3950*/  IADD3 R38, P3, PT, R25, R132, RZ ;  /* 0x0000008419267210 */ /* 0x002fce0007f7e0ff */
[----:B------:R-:W1:Y:S01]  /*3960*/  LDC R29, c[0x0][0x3c4] ;  /* 0x0000f100ff1d7b82 */ /* 0x000e620000000800 */
[----:B------:R-:W-:Y:S02]  /*3970*/  IADD3 R32, P4, PT, R27, R132, RZ ;  /* 0x000000841b207210 */ /* 0x000fe40007f9e0ff */
[----:B------:R-:W-:Y:S02]  /*3980*/  PRMT R24, RZ, 0x7610, R24 ;  /* 0x00007610ff187816 */ /* 0x000fe40000000018 */
[-C--:B------:R-:W-:Y:S02]  /*3990*/  LEA.HI.X.SX32 R39, R25, R133.reuse, 0x1, P3 ;  /* 0x0000008519277211 */ /* 0x080fe400018f0eff */
[----:B------:R-:W-:Y:S01]  /*39a0*/  LEA.HI.X.SX32 R33, R27, R133, 0x1, P4 ;  /* 0x000000851b217211 */ /* 0x000fe200020f0eff */
[----:B------:R-:W-:Y:S02]  /*39b0*/  IMAD R27, R30, 0x39, RZ ;  /* 0x000000391e1b7824 */ /* 0x000fe400078e02ff */
[----:B------:R-:W-:Y:S01]  /*39c0*/  STL.64 [R1+0x138], R38 ;  /* 0x0001382601007387 */ /* 0x000fe20000100a00 */
[----:B------:R-:W-:-:S03]  /*39d0*/  IMAD R25, R26, 0x31, RZ ;  /* 0x000000311a197824 */ /* 0x000fc600078e02ff */
[----:B------:R0:W-:Y:S01]  /*39e0*/  STL.64 [R1+0xf8], R32 ;  /* 0x0000f82001007387 */ /* 0x0001e20000100a00 */
[----:B------:R-:W-:-:S03]  /*39f0*/  IADD3 R146, P4, PT, R27, R132, RZ ;  /* 0x000000841b927210 */ /* 0x000fc60007f9e0ff */
[----:B------:R0:W2:Y:S01]  /*3a00*/  @P2 LDG.E.U8 R24, desc[UR32][R32.64] ;  /* 0x0000002020182981 */ /* 0x0000a2000c1e1100 */
[----:B------:R-:W-:Y:S02]  /*3a10*/  PRMT R22, RZ, 0x7610, R22 ;  /* 0x00007610ff167816 */ /* 0x000fe40000000016 */
[-C--:B------:R-:W-:Y:S01]  /*3a20*/  LEA.HI.X.SX32 R147, R27, R133.reuse, 0x1, P4 ;  /* 0x000000851b937211 */ /* 0x080fe200020f0eff */
[----:B0-----:R-:W0:Y:S01]  /*3a30*/  LDC R33, c[0x0][0x3c4] ;  /* 0x0000f100ff217b82 */ /* 0x001e220000000800 */
[C---:B------:R-:W-:Y:S01]  /*3a40*/  IADD3 R160, P3, PT, R25.reuse, R132, RZ ;  /* 0x0000008419a07210 */ /* 0x040fe20007f7e0ff */
[----:B------:R-:W-:Y:S01]  /*3a50*/  IMAD R27, R28, 0xa, RZ ;  /* 0x0000000a1c1b7824 */ /* 0x000fe200078e02ff */
[----:B------:R1:W2:Y:S05]  /*3a60*/  @P2 LDG.E.U8 R22, desc[UR32][R38.64] ;  /* 0x0000002026162981 */ /* 0x0002aa000c1e1100 */
[----:B------:R-:W0:Y:S01]  /*3a70*/  LDC R32, c[0x0][0x3c4] ;  /* 0x0000f100ff207b82 */ /* 0x000e220000000800 */
[----:B------:R-:W-:-:S02]  /*3a80*/  LEA.HI.X.SX32 R161, R25, R133, 0x1, P3 ;  /* 0x0000008519a17211 */ /* 0x000fc400018f0eff */
[----:B------:R-:W-:Y:S01]  /*3a90*/  IADD3 R48, P3, PT, R27, R132, RZ ;  /* 0x000000841b307210 */ /* 0x000fe20007f7e0ff */
[----:B-1----:R-:W-:-:S04]  /*3aa0*/  IMAD R29, R29, 0x12, RZ ;  /* 0x000000121d1d7824 */ /* 0x002fc800078e02ff */
[----:B------:R-:W1:Y:S01]  /*3ab0*/  LDC R38, c[0x0][0x3c4] ;  /* 0x0000f100ff267b82 */ /* 0x000e620000000800 */
[-C--:B------:R-:W-:Y:S02]  /*3ac0*/  LEA.HI.X.SX32 R49, R27, R133.reuse, 0x1, P3 ;  /* 0x000000851b317211 */ /* 0x080fe400018f0eff */
[-C--:B------:R-:W-:Y:S02]  /*3ad0*/  IADD3 R42, P3, PT, R31, R132.reuse, RZ ;  /* 0x000000841f2a7210 */ /* 0x080fe40007f7e0ff */
[----:B------:R-:W-:Y:S02]  /*3ae0*/  IADD3 R44, P4, PT, R29, R132, RZ ;  /* 0x000000841d2c7210 */ /* 0x000fe40007f9e0ff */
[-C--:B------:R-:W-:Y:S01]  /*3af0*/  LEA.HI.X.SX32 R43, R31, R133.reuse, 0x1, P3 ;  /* 0x000000851f2b7211 */ /* 0x080fe200018f0eff */
[----:B------:R-:W1:Y:S01]  /*3b00*/  LDC R39, c[0x0][0x3c4] ;  /* 0x0000f100ff277b82 */ /* 0x000e620000000800 */
[----:B------:R-:W-:Y:S01]  /*3b10*/  LEA.HI.X.SX32 R45, R29, R133, 0x1, P4 ;  /* 0x000000851d2d7211 */ /* 0x000fe200020f0eff */
[----:B0-----:R-:W-:Y:S01]  /*3b20*/  IMAD R29, R33, 0x2a, RZ ;  /* 0x0000002a211d7824 */ /* 0x001fe200078e02ff */
[----:B------:R-:W-:Y:S01]  /*3b30*/  PRMT R30, RZ, 0x7610, R30 ;  /* 0x00007610ff1e7816 */ /* 0x000fe2000000001e */
[----:B------:R-:W-:Y:S04]  /*3b40*/  STL.64 [R1+0x1f0], R48 ;  /* 0x0001f03001007387 */ /* 0x000fe80000100a00 */
[----:B------:R-:W0:Y:S01]  /*3b50*/  LDC R31, c[0x0][0x3c4] ;  /* 0x0000f100ff1f7b82 */ /* 0x000e220000000800 */
[----:B------:R1:W-:Y:S01]  /*3b60*/  STL.64 [R1+0x1b0], R44 ;  /* 0x0001b02c01007387 */ /* 0x0003e20000100a00 */
[----:B------:R-:W-:-:S03]  /*3b70*/  IMAD R27, R32, 0x22, RZ ;  /* 0x00000022201b7824 */ /* 0x000fc600078e02ff */
[----:B------:R1:W2:Y:S03]  /*3b80*/  @P2 LDG.E.U8 R30, desc[UR32][R44.64] ;  /* 0x000000202c1e2981 */ /* 0x0002a6000c1e1100 */
[----:B------:R-:W0:Y:S01]  /*3b90*/  LDC R33, c[0x0][0x3c4] ;  /* 0x0000f100ff217b82 */ /* 0x000e220000000800 */
[----:B------:R1:W-:Y:S04]  /*3ba0*/  STL.64 [R1+0x170], R42 ;  /* 0x0001702a01007387 */ /* 0x0003e80000100a00 */
[----:B------:R1:W2:Y:S02]  /*3bb0*/  @P2 LDG.E.U8 R36, desc[UR32][R42.64] ;  /* 0x000000202a242981 */ /* 0x0002a4000c1e1100 */
[----:B-1----:R-:W-:-:S04]  /*3bc0*/  IADD3 R44, P4, PT, R29, R132, RZ ;  /* 0x000000841d2c7210 */ /* 0x002fc80007f9e0ff */
[----:B------:R-:W-:Y:S01]  /*3bd0*/  LEA.HI.X.SX32 R45, R29, R133, 0x1, P4 ;  /* 0x000000851d2d7211 */ /* 0x000fe200020f0eff */
[----:B------:R-:W-:Y:S01]  /*3be0*/  IMAD R29, R38, 0x3a, RZ ;  /* 0x0000003a261d7824 */ /* 0x000fe200078e02ff */
[----:B------:R-:W-:-:S03]  /*3bf0*/  IADD3 R42, P3, PT, R27, R132, RZ ;  /* 0x000000841b2a7210 */ /* 0x000fc60007f7e0ff */
[----:B------:R-:W2:Y:S01]  /*3c00*/  @P2 LDG.E.U8 R34, desc[UR32][R44.64] ;  /* 0x000000202c222981 */ /* 0x000ea2000c1e1100 */
[----:B------:R-:W-:Y:S02]  /*3c10*/  PRMT R32, RZ, 0x7610, R32 ;  /* 0x00007610ff207816 */ /* 0x000fe40000000020 */
[-C--:B------:R-:W-:Y:S01]  /*3c20*/  LEA.HI.X.SX32 R43, R27, R133.reuse, 0x1, P3 ;  /* 0x000000851b2b7211 */ /* 0x080fe200018f0eff */
[----:B------:R-:W-:Y:S01]  /*3c30*/  IMAD R27, R37, 0x32, RZ ;  /* 0x00000032251b7824 */ /* 0x000fe200078e02ff */
[C---:B------:R-:W-:Y:S01]  /*3c40*/  IADD3 R144, P4, PT, R29.reuse, R132, RZ ;  /* 0x000000841d907210 */ /* 0x040fe20007f9e0ff */
[----:B------:R-:W1:Y:S02]  /*3c50*/  LDC R37, c[0x0][0x3c4] ;  /* 0x0000f100ff257b82 */ /* 0x000e640000000800 */
[----:B------:R0:W-:Y:S01]  /*3c60*/  STL.64 [R1+0x130], R42 ;  /* 0x0001302a01007387 */ /* 0x0001e20000100a00 */
[----:B------:R-:W-:Y:S01]  /*3c70*/  LEA.HI.X.SX32 R145, R29, R133, 0x1, P4 ;  /* 0x000000851d917211 */ /* 0x000fe200020f0eff */
[----:B0-----:R-:W-:-:S02]  /*3c80*/  IMAD R29, R31, 0xb, RZ ;  /* 0x0000000b1f1d7824 */ /* 0x001fc400078e02ff */
[----:B------:R0:W2:Y:S01]  /*3c90*/  @P2 LDG.E.U8 R32, desc[UR32][R42.64] ;  /* 0x000000202a202981 */ /* 0x0000a2000c1e1100 */
[----:B------:R-:W-:Y:S01]  /*3ca0*/  PRMT R28, RZ, 0x7610, R28 ;  /* 0x00007610ff1c7816 */ /* 0x000fe2000000001c */
[----:B------:R-:W-:Y:S01]  /*3cb0*/  IMAD R31, R33, 0x13, RZ ;  /* 0x00000013211f7824 */ /* 0x000fe200078e02ff */
[----:B------:R-:W-:Y:S01]  /*3cc0*/  PRMT R38, RZ, 0x7610, R38 ;  /* 0x00007610ff267816 */ /* 0x000fe20000000026 */
[----:B------:R-:W-:Y:S01]  /*3cd0*/  IMAD R33, R35, 0x1b, RZ ;  /* 0x0000001b23217824 */ /* 0x000fe200078e02ff */
[----:B------:R0:W-:Y:S04]  /*3ce0*/  STL.64 [R1+0xf0], R44 ;  /* 0x0000f02c01007387 */ /* 0x0001e80000100a00 */
[----:B------:R0:W2:Y:S02]  /*3cf0*/  @P2 LDG.E.U8 R28, desc[UR32][R48.64] ;  /* 0x00000020301c2981 */ /* 0x0000a4000c1e1100 */
[----:B0-----:R-:W-:-:S04]  /*3d00*/  IADD3 R42, P3, PT, R27, R132, RZ ;  /* 0x000000841b2a7210 */ /* 0x001fc80007f7e0ff */
[-C--:B------:R-:W-:Y:S02]  /*3d10*/  LEA.HI.X.SX32 R43, R27, R133.reuse, 0x1, P3 ;  /* 0x000000851b2b7211 */ /* 0x080fe400018f0eff */
[-C--:B------:R-:W-:Y:S01]  /*3d20*/  IADD3 R54, P3, PT, R29, R132.reuse, RZ ;  /* 0x000000841d367210 */ /* 0x080fe20007f7e0ff */
[----:B------:R-:W0:Y:S01]  /*3d30*/  LDC R44, c[0x0][0x3c4] ;  /* 0x0000f100ff2c7b82 */ /* 0x000e220000000800 */
[----:B------:R-:W-:Y:S01]  /*3d40*/  IADD3 R48, P4, PT, R31, R132, RZ ;  /* 0x000000841f307210 */ /* 0x000fe20007f9e0ff */
[----:B------:R1:W-:Y:S01]  /*3d50*/  STL.64 [R1+0xc0], R42 ;  /* 0x0000c02a01007387 */ /* 0x0003e20000100a00 */
[----:B------:R-:W-:-:S03]  /*3d60*/  LEA.HI.X.SX32 R55, R29, R133, 0x1, P3 ;  /* 0x000000851d377211 */ /* 0x000fc600018f0eff */
[----:B------:R1:W2:Y:S01]  /*3d70*/  @P2 LDG.E.U8 R38, desc[UR32][R42.64] ;  /* 0x000000202a262981 */ /* 0x0002a2000c1e1100 */
[-C--:B------:R-:W-:Y:S01]  /*3d80*/  LEA.HI.X.SX32 R49, R31, R133.reuse, 0x1, P4 ;  /* 0x000000851f317211 */ /* 0x080fe200020f0eff */
[----:B------:R-:W4:Y:S01]  /*3d90*/  LDC R45, c[0x0][0x3c4] ;  /* 0x0000f100ff2d7b82 */ /* 0x000f220000000800 */
[----:B------:R-:W-:Y:S02]  /*3da0*/  PRMT R31, RZ, 0x7610, R31 ;  /* 0x00007610ff1f7816 */ /* 0x000fe4000000001f */
[C---:B-1----:R-:W-:Y:S01]  /*3db0*/  IADD3 R42, P3, PT, R33.reuse, R132, RZ ;  /* 0x00000084212a7210 */ /* 0x042fe20007f7e0ff */
[----:B------:R-:W-:Y:S03]  /*3dc0*/  STL.64 [R1+0x1e8], R54 ;  /* 0x0001e83601007387 */ /* 0x000fe60000100a00 */
[----:B------:R-:W-:Y:S01]  /*3dd0*/  LEA.HI.X.SX32 R43, R33, R133, 0x1, P3 ;  /* 0x00000085212b7211 */ /* 0x000fe200018f0eff */
[----:B------:R-:W-:Y:S04]  /*3de0*/  STL.64 [R1+0x1a8], R48 ;  /* 0x0001a83001007387 */ /* 0x000fe80000100a00 */
[----:B------:R1:W-:Y:S04]  /*3df0*/  STL.64 [R1+0x168], R42 ;  /* 0x0001682a01007387 */ /* 0x0003e80000100a00 */
[----:B------:R1:W2:Y:S01]  /*3e00*/  @P2 LDG.E.U8 R31, desc[UR32][R42.64] ;  /* 0x000000202a1f2981 */ /* 0x0002a2000c1e1100 */
[----:B------:R-:W-:Y:S01]  /*3e10*/  PRMT R27, RZ, 0x7610, R27 ;  /* 0x00007610ff1b7816 */ /* 0x000fe2000000001b */
[----:B------:R-:W-:Y:S01]  /*3e20*/  IMAD R35, R37, 0x23, RZ ;  /* 0x0000002325237824 */ /* 0x000fe200078e02ff */
[----:B------:R-:W-:Y:S01]  /*3e30*/  PRMT R29, RZ, 0x7610, R29 ;  /* 0x00007610ff1d7816 */ /* 0x000fe2000000001d */
[----:B-1----:R-:W1:Y:S01]  /*3e40*/  LDC R42, c[0x0][0x3c4] ;  /* 0x0000f100ff2a7b82 */ /* 0x002e620000000800 */
[----:B------:R-:W-:-:S02]  /*3e50*/  IMAD R37, R39, 0x2b, RZ ;  /* 0x0000002b27257824 */ /* 0x000fc400078e02ff */
[----:B------:R0:W2:Y:S01]  /*3e60*/  @P2 LDG.E.U8 R27, desc[UR32][R54.64] ;  /* 0x00000020361b2981 */ /* 0x0000a2000c1e1100 */
[----:B------:R-:W-:-:S04]  /*3e70*/  IMAD R39, R41, 0x33, RZ ;  /* 0x0000003329277824 */ /* 0x000fc800078e02ff */
[----:B------:R-:W4:Y:S01]  /*3e80*/  LDC R43, c[0x0][0x3c4] ;  /* 0x0000f100ff2b7b82 */ /* 0x000f220000000800 */
[----:B------:R0:W3:Y:S02]  /*3e90*/  @P2 LDG.E.U8 R29, desc[UR32][R48.64] ;  /* 0x00000020301d2981 */ /* 0x0000e4000c1e1100 */
[----:B0-----:R-:W-:Y:S01]  /*3ea0*/  IMAD R41, R44, 0x3b, RZ ;  /* 0x0000003b2c297824 */ /* 0x001fe200078e02ff */
[----:B------:R-:W-:-:S04]  /*3eb0*/  IADD3 R54, P3, PT, R35, R132, RZ ;  /* 0x0000008423367210 */ /* 0x000fc80007f7e0ff */
[-C--:B------:R-:W-:Y:S02]  /*3ec0*/  LEA.HI.X.SX32 R55, R35, R133.reuse, 0x1, P3 ;  /* 0x0000008523377211 */ /* 0x080fe400018f0eff */
[CC--:B------:R-:W-:Y:S02]  /*3ed0*/  IADD3 R48, P4, PT, R37.reuse, R132.reuse, RZ ;  /* 0x0000008425307210 */ /* 0x0c0fe40007f9e0ff */
[----:B------:R-:W-:Y:S02]  /*3ee0*/  PRMT R35, RZ, 0x7610, R35 ;  /* 0x00007610ff237816 */ /* 0x000fe40000000023 */
[----:B------:R-:W-:Y:S02]  /*3ef0*/  LEA.HI.X.SX32 R49, R37, R133, 0x1, P4 ;  /* 0x0000008525317211 */ /* 0x000fe400020f0eff */
[-C--:B------:R-:W-:Y:S01]  /*3f00*/  IADD3 R142, P4, PT, R41, R132.reuse, RZ ;  /* 0x00000084298e7210 */ /* 0x080fe20007f9e0ff */
[----:B------:R-:W-:Y:S01]  /*3f10*/  STL.64 [R1+0x128], R54 ;  /* 0x0001283601007387 */ /* 0x000fe20000100a00 */
[----:B------:R-:W-:-:S02]  /*3f20*/  IADD3 R158, P3, PT, R39, R132, RZ ;  /* 0x00000084279e7210 */ /* 0x000fc40007f7e0ff */
[----:B------:R-:W-:Y:S01]  /*3f30*/  LEA.HI.X.SX32 R143, R41, R133, 0x1, P4 ;  /* 0x00000085298f7211 */ /* 0x000fe200020f0eff */
[----:B------:R0:W-:Y:S01]  /*3f40*/  STL.64 [R1+0xe8], R48 ;  /* 0x0000e83001007387 */ /* 0x0001e20000100a00 */
[----:B-1----:R-:W-:-:S03]  /*3f50*/  IMAD R41, R42, 0xc, RZ ;  /* 0x0000000c2a297824 */ /* 0x002fc600078e02ff */
[----:B------:R0:W3:Y:S01]  /*3f60*/  @P2 LDG.E.U8 R35, desc[UR32][R48.64] ;  /* 0x0000002030232981 */ /* 0x0000e2000c1e1100 */
[----:B------:R-:W-:Y:S01]  /*3f70*/  PRMT R33, RZ, 0x7610, R33 ;  /* 0x00007610ff217816 */ /* 0x000fe20000000021 */
[----:B----4-:R-:W-:Y:S01]  /*3f80*/  IMAD R45, R45, 0x1c, RZ ;  /* 0x0000001c2d2d7824 */ /* 0x010fe200078e02ff */
[-C--:B------:R-:W-:Y:S02]  /*3f90*/  LEA.HI.X.SX32 R159, R39, R133.reuse, 0x1, P3 ;  /* 0x00000085279f7211 */ /* 0x080fe400018f0eff */
[----:B------:R-:W-:Y:S01]  /*3fa0*/  IADD3 R82, P3, PT, R41, R132, RZ ;  /* 0x0000008429527210 */ /* 0x000fe20007f7e0ff */
[----:B------:R-:W-:Y:S01]  /*3fb0*/  IMAD R43, R43, 0x14, RZ ;  /* 0x000000142b2b7824 */ /* 0x000fe200078e02ff */
[----:B------:R1:W4:Y:S01]  /*3fc0*/  @P2 LDG.E.U8 R33, desc[UR32][R54.64] ;  /* 0x0000002036212981 */ /* 0x000322000c1e1100 */
[----:B0-----:R-:W0:Y:S01]  /*3fd0*/  LDC R48, c[0x0][0x3c4] ;  /* 0x0000f100ff307b82 */ /* 0x001e220000000800 */
[----:B------:R-:W-:-:S07]  /*3fe0*/  LEA.HI.X.SX32 R83, R41, R133, 0x1, P3 ;  /* 0x0000008529537211 */ /* 0x000fce00018f0eff */
[----:B------:R-:W0:Y:S01]  /*3ff0*/  LDC R49, c[0x0][0x3c4] ;  /* 0x0000f100ff317b82 */ /* 0x000e220000000800 */
[-C--:B-1----:R-:W-:Y:S02]  /*4000*/  IADD3 R54, P3, PT, R45, R132.reuse, RZ ;  /* 0x000000842d367210 */ /* 0x082fe40007f7e0ff */
[----:B------:R-:W-:Y:S02]  /*4010*/  IADD3 R80, P4, PT, R43, R132, RZ ;  /* 0x000000842b507210 */ /* 0x000fe40007f9e0ff */
[----:B------:R-:W-:-:S03]  /*4020*/  LEA.HI.X.SX32 R55, R45, R133, 0x1, P3 ;  /* 0x000000852d377211 */ /* 0x000fc600018f0eff */
[----:B------:R-:W1:Y:S01]  /*4030*/  LDC R45, c[0x0][0x3c4] ;  /* 0x0000f100ff2d7b82 */ /* 0x000e620000000800 */
[----:B------:R-:W-:Y:S01]  /*4040*/  PRMT R44, RZ, 0x7610, R44 ;  /* 0x00007610ff2c7816 */ /* 0x000fe2000000002c */
[----:B------:R-:W-:Y:S01]  /*4050*/  IMAD R41, R47, 0x24, RZ ;  /* 0x000000242f297824 */ /* 0x000fe200078e02ff */
[----:B------:R-:W-:Y:S01]  /*4060*/  LEA.HI.X.SX32 R81, R43, R133, 0x1, P4 ;  /* 0x000000852b517211 */ /* 0x000fe200020f0eff */
[----:B------:R-:W-:Y:S04]  /*4070*/  STL.64 [R1+0x1e0], R82 ;  /* 0x0001e05201007387 */ /* 0x000fe80000100a00 */
[----:B------:R-:W1:Y:S01]  /*4080*/  LDC R47, c[0x0][0x3c4] ;  /* 0x0000f100ff2f7b82 */ /* 0x000e620000000800 */
[----:B------:R0:W-:Y:S02]  /*4090*/  STL.64 [R1+0x1a0], R80 ;  /* 0x0001a05001007387 */ /* 0x0001e40000100a00 */
[----:B0-----:R-:W-:-:S02]  /*40a0*/  IMAD R43, R48, 0x2c, RZ ;  /* 0x0000002c302b7824 */ /* 0x001fc400078e02ff */
[----:B------:R0:W3:Y:S04]  /*40b0*/  @P2 LDG.E.U8 R44, desc[UR32][R80.64] ;  /* 0x00000020502c2981 */ /* 0x0000e8000c1e1100 */
[----:B------:R1:W-:Y:S04]  /*40c0*/  STL.64 [R1+0x160], R54 ;  /* 0x0001603601007387 */ /* 0x0003e80000100a00 */
[----:B------:R1:W3:Y:S01]  /*40d0*/  @P2 LDG.E.U8 R46, desc[UR32][R54.64] ;  /* 0x00000020362e2981 */ /* 0x0002e2000c1e1100 */
[----:B0-----:R-:W-:-:S04]  /*40e0*/  IADD3 R80, P3, PT, R41, R132, RZ ;  /* 0x0000008429507210 */ /* 0x001fc80007f7e0ff */
[----:B------:R-:W-:Y:S01]  /*40f0*/  LEA.HI.X.SX32 R81, R41, R133, 0x1, P3 ;  /* 0x0000008529517211 */ /* 0x000fe200018f0eff */
[----:B------:R-:W-:Y:S01]  /*4100*/  IMAD R41, R49, 0x34, RZ ;  /* 0x0000003431297824 */ /* 0x000fe200078e02ff */
[----:B-1----:R-:W-:-:S04]  /*4110*/  IADD3 R54, P4, PT, R43, R132, RZ ;  /* 0x000000842b367210 */ /* 0x002fc80007f9e0ff */
[-C--:B------:R-:W-:Y:S02]  /*4120*/  IADD3 R156, P3, PT, R41, R132.reuse, RZ ;  /* 0x00000084299c7210 */ /* 0x080fe40007f7e0ff */
[-C--:B------:R-:W-:Y:S01]  /*4130*/  LEA.HI.X.SX32 R55, R43, R133.reuse, 0x1, P4 ;  /* 0x000000852b377211 */ /* 0x080fe200020f0eff */
[----:B------:R-:W-:Y:S02]  /*4140*/  IMAD R43, R52, 0x3c, RZ ;  /* 0x0000003c342b7824 */ /* 0x000fe400078e02ff */
[----:B------:R-:W0:Y:S01]  /*4150*/  LDC R52, c[0x0][0x3c4] ;  /* 0x0000f100ff347b82 */ /* 0x000e220000000800 */
[----:B------:R-:W-:Y:S01]  /*4160*/  PRMT R48, RZ, 0x7610, R48 ;  /* 0x00007610ff307816 */ /* 0x000fe20000000030 */
[----:B------:R1:W-:Y:S01]  /*4170*/  STL.64 [R1+0x120], R80 ;  /* 0x0001205001007387 */ /* 0x0003e20000100a00 */
[-C--:B------:R-:W-:Y:S01]  /*4180*/  LEA.HI.X.SX32 R157, R41, R133.reuse, 0x1, P3 ;  /* 0x00000085299d7211 */ /* 0x080fe200018f0eff */
[----:B------:R-:W-:Y:S01]  /*4190*/  IMAD R41, R45, 0xd, RZ ;  /* 0x0000000d2d297824 */ /* 0x000fe200078e02ff */
[C---:B------:R-:W-:Y:S01]  /*41a0*/  IADD3 R140, P4, PT, R43.reuse, R132, RZ ;  /* 0x000000842b8c7210 */ /* 0x040fe20007f9e0ff */
[----:B------:R-:W3:Y:S01]  /*41b0*/  @P2 LDG.E.U8 R50, desc[UR32][R54.64] ;  /* 0x0000002036322981 */ /* 0x000ee2000c1e1100 */
[----:B------:R-:W-:Y:S01]  /*41c0*/  PRMT R42, RZ, 0x7610, R42 ;  /* 0x00007610ff2a7816 */ /* 0x000fe2000000002a */
[----:B------:R-:W0:Y:S01]  /*41d0*/  LDC R45, c[0x0][0x3c4] ;  /* 0x0000f100ff2d7b82 */ /* 0x000e220000000800 */
[----:B------:R-:W-:Y:S01]  /*41e0*/  LEA.HI.X.SX32 R141, R43, R133, 0x1, P4 ;  /* 0x000000852b8d7211 */ /* 0x000fe200020f0eff */
[----:B------:R1:W3:Y:S01]  /*41f0*/  @P2 LDG.E.U8 R48, desc[UR32][R80.64] ;  /* 0x0000002050302981 */ /* 0x0002e2000c1e1100 */
[----:B------:R-:W-:Y:S01]  /*4200*/  IMAD R43, R47, 0x15, RZ ;  /* 0x000000152f2b7824 */ /* 0x000fe200078e02ff */
[----:B------:R-:W-:-:S02]  /*4210*/  PRMT R49, RZ, 0x7610, R49 ;  /* 0x00007610ff317816 */ /* 0x000fc40000000031 */
[----:B------:R1:W-:Y:S02]  /*4220*/  STL.64 [R1+0xe0], R54 ;  /* 0x0000e03601007387 */ /* 0x0003e40000100a00 */
[----:B------:R-:W0:Y:S02]  /*4230*/  LDC R47, c[0x0][0x3c4] ;  /* 0x0000f100ff2f7b82 */ /* 0x000e240000000800 */
[----:B------:R1:W3:Y:S02]  /*4240*/  @P2 LDG.E.U8 R42, desc[UR32][R82.64] ;  /* 0x00000020522a2981 */ /* 0x0002e4000c1e1100 */
[----:B-1----:R-:W-:-:S04]  /*4250*/  IADD3 R80, P3, PT, R41, R132, RZ ;  /* 0x0000008429507210 */ /* 0x002fc80007f7e0ff */
[-C--:B------:R-:W-:Y:S01]  /*4260*/  LEA.HI.X.SX32 R81, R41, R133.reuse, 0x1, P3 ;  /* 0x0000008529517211 */ /* 0x080fe200018f0eff */
[----:B------:R-:W1:Y:S01]  /*4270*/  LDC R54, c[0x0][0x3c4] ;  /* 0x0000f100ff367b82 */ /* 0x000e620000000800 */
[----:B------:R-:W-:Y:S01]  /*4280*/  IMAD R41, R51, 0x1d, RZ ;  /* 0x0000001d33297824 */ /* 0x000fe200078e02ff */
[C---:B------:R-:W-:Y:S02]  /*4290*/  IADD3 R82, P4, PT, R43.reuse, R132, RZ ;  /* 0x000000842b527210 */ /* 0x040fe40007f9e0ff */
[----:B------:R0:W-:Y:S04]  /*42a0*/  STL.64 [R1+0x1d8], R80 ;  /* 0x0001d85001007387 */ /* 0x0001e80000100a00 */
[----:B------:R0:W3:Y:S01]  /*42b0*/  @P2 LDG.E.U8 R49, desc[UR32][R80.64] ;  /* 0x0000002050312981 */ /* 0x0000e2000c1e1100 */
[----:B------:R-:W1:Y:S01]  /*42c0*/  LDC R55, c[0x0][0x3c4] ;  /* 0x0000f100ff377b82 */ /* 0x000e620000000800 */
[----:B------:R-:W-:-:S07]  /*42d0*/  LEA.HI.X.SX32 R83, R43, R133, 0x1, P4 ;  /* 0x000000852b537211 */ /* 0x000fce00020f0eff */
[----:B------:R-:W1:Y:S01]  /*42e0*/  LDC R51, c[0x0][0x3c4] ;  /* 0x0000f100ff337b82 */ /* 0x000e620000000800 */
[CC--:B0-----:R-:W-:Y:S01]  /*42f0*/  IADD3 R80, P3, PT, R41.reuse, R132.reuse, RZ ;  /* 0x0000008429507210 */ /* 0x0c1fe20007f7e0ff */
[----:B------:R0:W3:Y:S03]  /*4300*/  @P2 LDG.E.U8 R53, desc[UR32][R82.64] ;  /* 0x0000002052352981 */ /* 0x0000e6000c1e1100 */
[----:B------:R-:W-:Y:S01]  /*4310*/  LEA.HI.X.SX32 R81, R41, R133, 0x1, P3 ;  /* 0x0000008529517211 */ /* 0x000fe200018f0eff */
[----:B------:R-:W-:Y:S01]  /*4320*/  IMAD R41, R52, 0x25, RZ ;  /* 0x0000002534297824 */ /* 0x000fe200078e02ff */
[----:B------:R0:W-:Y:S01]  /*4330*/  STL.64 [R1+0x198], R82 ;  /* 0x0001985201007387 */ /* 0x0001e20000100a00 */
[----:B------:R-:W1:Y:S02]  /*4340*/  LDC R52, c[0x0][0x3c4] ;  /* 0x0000f100ff347b82 */ /* 0x000e640000000800 */
[----:B-1----:R-:W-:Y:S01]  /*4350*/  IMAD R43, R54, 0x2d, RZ ;  /* 0x0000002d362b7824 */ /* 0x002fe200078e02ff */
[----:B------:R1:W3:Y:S01]  /*4360*/  @P2 LDG.E.U8 R57, desc[UR32][R80.64] ;  /* 0x0000002050392981 */ /* 0x0002e2000c1e1100 */
[----:B0-----:R-:W-:-:S03]  /*4370*/  IADD3 R82, P3, PT, R41, R132, RZ ;  /* 0x0000008429527210 */ /* 0x001fc60007f7e0ff */
[----:B------:R1:W-:Y:S01]  /*4380*/  STL.64 [R1+0x158], R80 ;  /* 0x0001585001007387 */ /* 0x0003e20000100a00 */
[----:B------:R-:W0:Y:S01]  /*4390*/  LDC R54, c[0x0][0x3c4] ;  /* 0x0000f100ff367b82 */ /* 0x000e220000000800 */
[----:B------:R-:W-:Y:S01]  /*43a0*/  LEA.HI.X.SX32 R83, R41, R133, 0x1, P3 ;  /* 0x0000008529537211 */ /* 0x000fe200018f0eff */
[----:B------:R-:W-:Y:S01]  /*43b0*/  IMAD R41, R47, 0x35, RZ ;  /* 0x000000352f297824 */ /* 0x000fe200078e02ff */
[----:B------:R-:W-:-:S03]  /*43c0*/  UIMAD UR4, UR4, 0x6, URZ ;  /* 0x00000006040478a4 */ /* 0x000fc6000f8e02ff */
[----:B------:R-:W3:Y:S01]  /*43d0*/  @P2 LDG.E.U8 R61, desc[UR32][R82.64] ;  /* 0x00000020523d2981 */ /* 0x000ee2000c1e1100 */
[-C--:B------:R-:W-:Y:S02]  /*43e0*/  IADD3 R154, P3, PT, R41, R132.reuse, RZ ;  /* 0x00000084299a7210 */ /* 0x080fe40007f7e0ff */
[-C--:B-1----:R-:W-:Y:S02]  /*43f0*/  IADD3 R80, P4, PT, R43, R132.reuse, RZ ;  /* 0x000000842b507210 */ /* 0x082fe40007f9e0ff */
[-C--:B------:R-:W-:Y:S01]  /*4400*/  LEA.HI.X.SX32 R155, R41, R133.reuse, 0x1, P3 ;  /* 0x00000085299b7211 */ /* 0x080fe200018f0eff */
[----:B------:R-:W-:Y:S01]  /*4410*/  IMAD R41, R45, 0x6, RZ ;  /* 0x000000062d297824 */ /* 0x000fe200078e02ff */
[----:B------:R-:W-:Y:S01]  /*4420*/  LEA.HI.X.SX32 R81, R43, R133, 0x1, P4 ;  /* 0x000000852b517211 */ /* 0x000fe200020f0eff */
[----:B------:R-:W-:Y:S01]  /*4430*/  IMAD R43, R55, 0x3d, RZ ;  /* 0x0000003d372b7824 */ /* 0x000fe200078e02ff */
[----:B------:R-:W-:Y:S01]  /*4440*/  STL.64 [R1+0x118], R82 ;  /* 0x0001185201007387 */ /* 0x000fe20000100a00 */
[----:B------:R-:W1:Y:S01]  /*4450*/  LDC R45, c[0x0][0x3c4] ;  /* 0x0000f100ff2d7b82 */ /* 0x000e620000000800 */
[----:B------:R-:W-:-:S02]  /*4460*/  IADD3 RZ, P3, PT, R41, R132, RZ ;  /* 0x0000008429ff7210 */ /* 0x000fc40007f7e0ff */
[----:B------:R-:W-:Y:S01]  /*4470*/  IADD3 R138, P4, PT, R43, R132, RZ ;  /* 0x000000842b8a7210 */ /* 0x000fe20007f9e0ff */
[----:B------:R0:W-:Y:S01]  /*4480*/  STL.64 [R1+0xd8], R80 ;  /* 0x0000d85001007387 */ /* 0x0001e20000100a00 */
[----:B------:R-:W-:-:S03]  /*4490*/  PRMT R47, RZ, 0x7610, R47 ;  /* 0x00007610ff2f7816 */ /* 0x000fc6000000002f */
[----:B------:R0:W3:Y:S01]  /*44a0*/  @P2 LDG.E.U8 R65, desc[UR32][R80.64] ;  /* 0x0000002050412981 */ /* 0x0000e2000c1e1100 */
[-C--:B------:R-:W-:Y:S01]  /*44b0*/  LEA.HI.X.SX32 R139, R43, R133.reuse, 0x1, P4 ;  /* 0x000000852b8b7211 */ /* 0x080fe200020f0eff */
[----:B------:R-:W-:Y:S01]  /*44c0*/  IMAD R43, R52, 0x16, RZ ;  /* 0x00000016342b7824 */ /* 0x000fe200078e02ff */
[----:B------:R-:W-:Y:S01]  /*44d0*/  PRMT R55, RZ, 0x7610, R55 ;  /* 0x00007610ff377816 */ /* 0x000fe20000000037 */
[----:B------:R-:W1:Y:S01]  /*44e0*/  LDC R52, c[0x0][0x3c4] ;  /* 0x0000f100ff347b82 */ /* 0x000e620000000800 */
[----:B0-----:R-:W-:Y:S01]  /*44f0*/  LEA.HI.X.SX32 R81, R41, R133, 0x1, P3 ;  /* 0x0000008529517211 */ /* 0x001fe200018f0eff */
[----:B------:R-:W-:Y:S02]  /*4500*/  VIADD R80, R132, UR4 ;  /* 0x0000000484507c36 */ /* 0x000fe40008000000 */
[----:B------:R-:W-:-:S03]  /*4510*/  IMAD R41, R51, 0xe, RZ ;  /* 0x0000000e33297824 */ /* 0x000fc600078e02ff */
[----:B------:R0:W-:Y:S02]  /*4520*/  STL.64 [R1+0x218], R80 ;  /* 0x0002185001007387 */ /* 0x0001e40000100a00 */
[CC--:B------:R-:W-:Y:S02]  /*4530*/  IADD3 R82, P3, PT, R41.reuse, R132.reuse, RZ ;  /* 0x0000008429527210 */ /* 0x0c0fe40007f7e0ff */
[----:B------:R0:W3:Y:S01]  /*4540*/  @P2 LDG.E.U8 R47, desc[UR32][R80.64] ;  /* 0x00000020502f2981 */ /* 0x0000e2000c1e1100 */
[----:B------:R-:W-:Y:S02]  /*4550*/  PRMT R51, RZ, 0x7610, R51 ;  /* 0x00007610ff337816 */ /* 0x000fe40000000033 */
[-C--:B------:R-:W-:Y:S01]  /*4560*/  LEA.HI.X.SX32 R83, R41, R133.reuse, 0x1, P3 ;  /* 0x0000008529537211 */ /* 0x080fe200018f0eff */
[----:B------:R-:W-:Y:S02]  /*4570*/  IMAD R41, R54, 0x1e, RZ ;  /* 0x0000001e36297824 */ /* 0x000fe400078e02ff */
[----:B------:R-:W2:Y:S01]  /*4580*/  LDC R54, c[0x0][0x3c4] ;  /* 0x0000f100ff367b82 */ /* 0x000ea20000000800 */
[CC--:B0-----:R-:W-:Y:S01]  /*4590*/  IADD3 R80, P4, PT, R43.reuse, R132.reuse, RZ ;  /* 0x000000842b507210 */ /* 0x0c1fe20007f9e0ff */
[----:B------:R0:W3:Y:S03]  /*45a0*/  @P2 LDG.E.U8 R51, desc[UR32][R82.64] ;  /* 0x0000002052332981 */ /* 0x0000e6000c1e1100 */
[----:B------:R-:W-:Y:S01]  /*45b0*/  LEA.HI.X.SX32 R81, R43, R133, 0x1, P4 ;  /* 0x000000852b517211 */ /* 0x000fe200020f0eff */
[----:B------:R-:W-:Y:S01]  /*45c0*/  IMAD R43, R56, 0x26, RZ ;  /* 0x00000026382b7824 */ /* 0x000fe200078e02ff */
[----:B------:R0:W-:Y:S01]  /*45d0*/  STL.64 [R1+0x1d0], R82 ;  /* 0x0001d05201007387 */ /* 0x0001e20000100a00 */
[----:B------:R-:W2:Y:S03]  /*45e0*/  LDC R56, c[0x0][0x3c4] ;  /* 0x0000f100ff387b82 */ /* 0x000ea60000000800 */
[----:B------:R1:W-:Y:S04]  /*45f0*/  STL.64 [R1+0x190], R80 ;  /* 0x0001905001007387 */ /* 0x0003e80000100a00 */
[----:B------:R1:W3:Y:S01]  /*4600*/  @P2 LDG.E.U8 R55, desc[UR32][R80.64] ;  /* 0x0000002050372981 */ /* 0x0002e2000c1e1100 */
[----:B0-----:R-:W-:-:S02]  /*4610*/  IADD3 R82, P3, PT, R41, R132, RZ ;  /* 0x0000008429527210 */ /* 0x001fc40007f7e0ff */
[-C--:B-1----:R-:W-:Y:S02]  /*4620*/  IADD3 R80, P4, PT, R43, R132.reuse, RZ ;  /* 0x000000842b507210 */ /* 0x082fe40007f9e0ff */
[-C--:B------:R-:W-:Y:S01]  /*4630*/  LEA.HI.X.SX32 R83, R41, R133.reuse, 0x1, P3 ;  /* 0x0000008529537211 */ /* 0x080fe200018f0eff */
[----:B------:R-:W-:Y:S01]  /*4640*/  IMAD R41, R45, 0x2e, RZ ;  /* 0x0000002e2d297824 */ /* 0x000fe200078e02ff */
[----:B------:R-:W-:Y:S01]  /*4650*/  LEA.HI.X.SX32 R81, R43, R133, 0x1, P4 ;  /* 0x000000852b517211 */ /* 0x000fe200020f0eff */
[----:B--2---:R-:W-:Y:S02]  /*4660*/  IMAD R45, R60, 0x3e, RZ ;  /* 0x0000003e3c2d7824 */ /* 0x004fe400078e02ff */
[----:B------:R-:W-:Y:S01]  /*4670*/  STL.64 [R1+0x150], R82 ;  /* 0x0001505201007387 */ /* 0x000fe20000100a00 */
[----:B------:R-:W-:Y:S01]  /*4680*/  IMAD R43, R58, 0x36, RZ ;  /* 0x000000363a2b7824 */ /* 0x000fe200078e02ff */
[----:B------:R-:W0:Y:S02]  /*4690*/  LDC R60, c[0x0][0x3c4] ;  /* 0x0000f100ff3c7b82 */ /* 0x000e240000000800 */
[----:B------:R1:W-:Y:S04]  /*46a0*/  STL.64 [R1+0x110], R80 ;  /* 0x0001105001007387 */ /* 0x0003e80000100a00 */
[----:B------:R1:W2:Y:S02]  /*46b0*/  @P2 LDG.E.U8 R63, desc[UR32][R80.64] ;  /* 0x00000020503f2981 */ /* 0x0002a4000c1e1100 */
[----:B------:R-:W0:Y:S02]  /*46c0*/  LDC R58, c[0x0][0x3c4] ;  /* 0x0000f100ff3a7b82 */ /* 0x000e240000000800 */
[----:B------:R1:W2:Y:S02]  /*46d0*/  @P2 LDG.E.U8 R59, desc[UR32][R82.64] ;  /* 0x00000020523b2981 */ /* 0x0002a4000c1e1100 */
[----:B-1----:R-:W-:-:S04]  /*46e0*/  IADD3 R80, P3, PT, R41, R132, RZ ;  /* 0x0000008429507210 */ /* 0x002fc80007f7e0ff */
[-C--:B------:R-:W-:Y:S02]  /*46f0*/  LEA.HI.X.SX32 R81, R41, R133.reuse, 0x1, P3 ;  /* 0x0000008529517211 */ /* 0x080fe400018f0eff */
[-C--:B------:R-:W-:Y:S01]  /*4700*/  IADD3 R136, P3, PT, R45, R132.reuse, RZ ;  /* 0x000000842d887210 */ /* 0x080fe20007f7e0ff */
[----:B------:R-:W-:Y:S01]  /*4710*/  IMAD R41, R52, 0x7, RZ ;  /* 0x0000000734297824 */ /* 0x000fe200078e02ff */
[-C--:B------:R-:W-:Y:S01]  /*4720*/  IADD3 R152, P4, PT, R43, R132.reuse, RZ ;  /* 0x000000842b987210 */ /* 0x080fe20007f9e0ff */
[----:B------:R1:W2:Y:S01]  /*4730*/  @P2 LDG.E.U8 R67, desc[UR32][R80.64] ;  /* 0x0000002050432981 */ /* 0x0002a2000c1e1100 */
[-C--:B------:R-:W-:Y:S02]  /*4740*/  LEA.HI.X.SX32 R137, R45, R133.reuse, 0x1, P3 ;  /* 0x000000852d897211 */ /* 0x080fe400018f0eff */
[----:B------:R-:W4:Y:S01]  /*4750*/  LDC R45, c[0x0][0x3c4] ;  /* 0x0000f100ff2d7b82 */ /* 0x000f220000000800 */
[----:B------:R-:W-:Y:S01]  /*4760*/  LEA.HI.X.SX32 R153, R43, R133, 0x1, P4 ;  /* 0x000000852b997211 */ /* 0x000fe200020f0eff */
[----:B------:R-:W-:Y:S01]  /*4770*/  IMAD R43, R54, 0xf, RZ ;  /* 0x0000000f362b7824 */ /* 0x000fe200078e02ff */
[----:B------:R-:W-:Y:S01]  /*4780*/  IADD3 R82, P3, PT, R41, R132, RZ ;  /* 0x0000008429527210 */ /* 0x000fe20007f7e0ff */
[----:B------:R1:W-:Y:S01]  /*4790*/  STL.64 [R1+0xd0], R80 ;  /* 0x0000d05001007387 */ /* 0x0003e20000100a00 */
[----:B------:R-:W-:-:S02]  /*47a0*/  PRMT R52, RZ, 0x7610, R52 ;  /* 0x00007610ff347816 */ /* 0x000fc40000000034 */
[----:B------:R-:W-:Y:S01]  /*47b0*/  LEA.HI.X.SX32 R83, R41, R133, 0x1, P3 ;  /* 0x0000008529537211 */ /* 0x000fe200018f0eff */
[----:B------:R-:W-:Y:S01]  /*47c0*/  IMAD R41, R56, 0x17, RZ ;  /* 0x0000001738297824 */ /* 0x000fe200078e02ff */
[----:B------:R-:W-:-:S03]  /*47d0*/  PRMT R54, RZ, 0x7610, R54 ;  /* 0x00007610ff367816 */ /* 0x000fc60000000036 */
[----:B------:R0:W-:Y:S01]  /*47e0*/  STL.64 [R1+0x208], R82 ;  /* 0x0002085201007387 */ /* 0x0001e20000100a00 */
[----:B-1----:R-:W-:-:S03]  /*47f0*/  IADD3 R80, P4, PT, R43, R132, RZ ;  /* 0x000000842b507210 */ /* 0x002fc60007f9e0ff */
[----:B------:R1:W2:Y:S01]  /*4800*/  @P2 LDG.E.U8 R52, desc[UR32][R82.64] ;  /* 0x0000002052342981 */ /* 0x0002a2000c1e1100 */
[-C--:B------:R-:W-:Y:S01]  /*4810*/  LEA.HI.X.SX32 R81, R43, R133.reuse, 0x1, P4 ;  /* 0x000000852b517211 */ /* 0x080fe200020f0eff */
[----:B0-----:R-:W-:Y:S01]  /*4820*/  IMAD R43, R58, 0x1f, RZ ;  /* 0x0000001f3a2b7824 */ /* 0x001fe200078e02ff */
[----:B------:R-:W-:Y:S02]  /*4830*/  PRMT R56, RZ, 0x7610, R56 ;  /* 0x00007610ff387816 */ /* 0x000fe40000000038 */
[C---:B-1----:R-:W-:Y:S01]  /*4840*/  IADD3 R82, P3, PT, R41.reuse, R132, RZ ;  /* 0x0000008429527210 */ /* 0x042fe20007f7e0ff */
[----:B------:R0:W-:Y:S03]  /*4850*/  STL.64 [R1+0x1c8], R80 ;  /* 0x0001c85001007387 */ /* 0x0001e60000100a00 */
[----:B------:R-:W-:Y:S01]  /*4860*/  LEA.HI.X.SX32 R83, R41, R133, 0x1, P3 ;  /* 0x0000008529537211 */ /* 0x000fe200018f0eff */
[----:B------:R0:W2:Y:S01]  /*4870*/  @P2 LDG.E.U8 R54, desc[UR32][R80.64] ;  /* 0x0000002050362981 */ /* 0x0000a2000c1e1100 */
[----:B----4-:R-:W-:Y:S01]  /*4880*/  IMAD R41, R45, 0x27, RZ ;  /* 0x000000272d297824 */ /* 0x010fe200078e02ff */
[----:B------:R-:W-:-:S02]  /*4890*/  PRMT R17, RZ, 0x7610, R17 ;  /* 0x00007610ff117816 */ /* 0x000fc40000000011 */
[----:B------:R-:W-:Y:S01]  /*48a0*/  PRMT R58, RZ, 0x7610, R58 ;  /* 0x00007610ff3a7816 */ /* 0x000fe2000000003a */
[----:B------:R1:W-:Y:S01]  /*48b0*/  STL.64 [R1+0x188], R82 ;  /* 0x0001885201007387 */ /* 0x0003e20000100a00 */
[----:B------:R-:W-:-:S03]  /*48c0*/  PRMT R18, RZ, 0x7610, R18 ;  /* 0x00007610ff127816 */ /* 0x000fc60000000012 */
[----:B------:R1:W4:Y:S01]  /*48d0*/  @P2 LDG.E.U8 R56, desc[UR32][R82.64] ;  /* 0x0000002052382981 */ /* 0x000322000c1e1100 */
[CC--:B0-----:R-:W-:Y:S01]  /*48e0*/  IADD3 R80, P4, PT, R43.reuse, R132.reuse, RZ ;  /* 0x000000842b507210 */ /* 0x0c1fe20007f9e0ff */
[----:B------:R-:W-:Y:S02]  /*48f0*/  IMAD R45, R70, 0x3f, RZ ;  /* 0x0000003f462d7824 */ /* 0x000fe400078e02ff */
[----:B------:R-:W2:Y:S01]  /*4900*/  @P2 LDG.E.U8 R17, desc[UR32][R162.64] ;  /* 0x00000020a2112981 */ /* 0x000ea2000c1e1100 */
[----:B------:R-:W-:Y:S01]  /*4910*/  LEA.HI.X.SX32 R81, R43, R133, 0x1, P4 ;  /* 0x000000852b517211 */ /* 0x000fe200020f0eff */
[----:B------:R-:W-:Y:S01]  /*4920*/  IMAD R43, R60, 0x2f, RZ ;  /* 0x0000002f3c2b7824 */ /* 0x000fe200078e02ff */
[----:B------:R-:W-:Y:S01]  /*4930*/  PRMT R26, RZ, 0x7610, R26 ;  /* 0x00007610ff1a7816 */ /* 0x000fe2000000001a */
[----:B------:R-:W3:Y:S01]  /*4940*/  @P2 LDG.E.U8 R18, desc[UR32][R148.64] ;  /* 0x0000002094122981 */ /* 0x000ee2000c1e1100 */
[----:B-1----:R-:W-:-:S03]  /*4950*/  IADD3 R82, P3, PT, R41, R132, RZ ;  /* 0x0000008429527210 */ /* 0x002fc60007f7e0ff */
[----:B------:R0:W-:Y:S01]  /*4960*/  STL.64 [R1+0x148], R80 ;  /* 0x0001485001007387 */ /* 0x0001e20000100a00 */
[----:B------:R-:W-:Y:S01]  /*4970*/  LEA.HI.X.SX32 R83, R41, R133, 0x1, P3 ;  /* 0x0000008529537211 */ /* 0x000fe200018f0eff */
[----:B------:R-:W-:Y:S02]  /*4980*/  IMAD R41, R66, 0x37, RZ ;  /* 0x0000003742297824 */ /* 0x000fe400078e02ff */
[----:B------:R0:W4:Y:S01]  /*4990*/  @P2 LDG.E.U8 R58, desc[UR32][R80.64] ;  /* 0x00000020503a2981 */ /* 0x000122000c1e1100 */
[----:B------:R-:W-:Y:S02]  /*49a0*/  PRMT R25, RZ, 0x7610, R25 ;  /* 0x00007610ff197816 */ /* 0x000fe40000000019 */
[----:B------:R-:W-:Y:S01]  /*49b0*/  PRMT R40, RZ, 0x7610, R40 ;  /* 0x00007610ff287816 */ /* 0x000fe20000000028 */
[----:B------:R-:W4:Y:S01]  /*49c0*/  @P2 LDG.E.U8 R26, desc[UR32][R160.64] ;  /* 0x00000020a01a2981 */ /* 0x000f22000c1e1100 */
[----:B------:R-:W-:Y:S02]  /*49d0*/  PRMT R37, RZ, 0x7610, R37 ;  /* 0x00007610ff257816 */ /* 0x000fe40000000025 */
[----:B------:R-:W-:Y:S01]  /*49e0*/  PRMT R39, RZ, 0x7610, R39 ;  /* 0x00007610ff277816 */ /* 0x000fe20000000027 */
[----:B------:R-:W4:Y:S01]  /*49f0*/  @P2 LDG.E.U8 R25, desc[UR32][R146.64] ;  /* 0x0000002092192981 */ /* 0x000f22000c1e1100 */
[----:B0-----:R-:W-:-:S02]  /*4a00*/  IADD3 R80, P4, PT, R43, R132, RZ ;  /* 0x000000842b507210 */ /* 0x001fc40007f9e0ff */
[----:B------:R-:W-:Y:S01]  /*4a10*/  PRMT R64, RZ, 0x7610, R64 ;  /* 0x00007610ff407816 */ /* 0x000fe20000000040 */
[----:B------:R-:W4:Y:S01]  /*4a20*/  @P2 LDG.E.U8 R40, desc[UR32][R144.64] ;  /* 0x0000002090282981 */ /* 0x000f22000c1e1100 */
[----:B------:R-:W-:Y:S02]  /*4a30*/  LEA.HI.X.SX32 R81, R43, R133, 0x1, P4 ;  /* 0x000000852b517211 */ /* 0x000fe400020f0eff */
[----:B------:R-:W-:Y:S01]  /*4a40*/  PRMT R68, RZ, 0x7610, R68 ;  /* 0x00007610ff447816 */ /* 0x000fe20000000044 */
[----:B------:R-:W4:Y:S01]  /*4a50*/  @P2 LDG.E.U8 R37, desc[UR32][R158.64] ;  /* 0x000000209e252981 */ /* 0x000f22000c1e1100 */
[-C--:B------:R-:W-:Y:S02]  /*4a60*/  IADD3 R150, P3, PT, R41, R132.reuse, RZ ;  /* 0x0000008429967210 */ /* 0x080fe40007f7e0ff */
[----:B------:R-:W-:Y:S01]  /*4a70*/  IADD3 R134, P4, PT, R45, R132, RZ ;  /* 0x000000842d867210 */ /* 0x000fe20007f9e0ff */
[----:B------:R-:W4:Y:S01]  /*4a80*/  @P2 LDG.E.U8 R39, desc[UR32][R142.64] ;  /* 0x000000208e272981 */ /* 0x000f22000c1e1100 */
[----:B------:R-:W-:-:S02]  /*4a90*/  PRMT R69, RZ, 0x7610, R69 ;  /* 0x00007610ff457816 */ /* 0x000fc40000000045 */
[----:B------:R-:W-:Y:S01]  /*4aa0*/  PRMT R73, RZ, 0x7610, R73 ;  /* 0x00007610ff497816 */ /* 0x000fe20000000049 */
[----:B------:R-:W4:Y:S01]  /*4ab0*/  @P2 LDG.E.U8 R64, desc[UR32][R156.64] ;  /* 0x000000209c402981 */ /* 0x000f22000c1e1100 */
[----:B------:R-:W-:Y:S02]  /*4ac0*/  PRMT R71, RZ, 0x7610, R71 ;  /* 0x00007610ff477816 */ /* 0x000fe40000000047 */
[----:B------:R-:W-:Y:S01]  /*4ad0*/  PRMT R75, RZ, 0x7610, R75 ;  /* 0x00007610ff4b7816 */ /* 0x000fe2000000004b */
[----:B------:R-:W4:Y:S01]  /*4ae0*/  @P2 LDG.E.U8 R68, desc[UR32][R140.64] ;  /* 0x000000208c442981 */ /* 0x000f22000c1e1100 */
[----:B------:R-:W-:Y:S02]  /*4af0*/  PRMT R60, RZ, 0x7610, R60 ;  /* 0x00007610ff3c7816 */ /* 0x000fe4000000003c */
[----:B------:R-:W-:Y:S01]  /*4b00*/  PRMT R62, RZ, 0x7610, R62 ;  /* 0x00007610ff3e7816 */ /* 0x000fe2000000003e */
[----:B------:R-:W4:Y:S01]  /*4b10*/  @P2 LDG.E.U8 R69, desc[UR32][R154.64] ;  /* 0x000000209a452981 */ /* 0x000f22000c1e1100 */
[----:B------:R-:W-:-:S02]  /*4b20*/  PRMT R66, RZ, 0x7610, R66 ;  /* 0x00007610ff427816 */ /* 0x000fc40000000042 */
[----:B------:R-:W-:Y:S01]  /*4b30*/  PRMT R70, RZ, 0x7610, R70 ;  /* 0x00007610ff467816 */ /* 0x000fe20000000046 */
[----:B------:R-:W4:Y:S01]  /*4b40*/  @P2 LDG.E.U8 R73, desc[UR32][R138.64] ;  /* 0x000000208a492981 */ /* 0x000f22000c1e1100 */
[-C--:B------:R-:W-:Y:S02]  /*4b50*/  LEA.HI.X.SX32 R151, R41, R133.reuse, 0x1, P3 ;  /* 0x0000008529977211 */ /* 0x080fe400018f0eff */
[----:B------:R-:W-:Y:S01]  /*4b60*/  LEA.HI.X.SX32 R135, R45, R133, 0x1, P4 ;  /* 0x000000852d877211 */ /* 0x000fe200020f0eff */
[----:B------:R-:W4:Y:S04]  /*4b70*/  @P2 LDG.E.U8 R71, desc[UR32][R152.64] ;  /* 0x0000002098472981 */ /* 0x000f28000c1e1100 */
[----:B------:R-:W4:Y:S04]  /*4b80*/  @P2 LDG.E.U8 R75, desc[UR32][R136.64] ;  /* 0x00000020884b2981 */ /* 0x000f28000c1e1100 */
[----:B------:R-:W4:Y:S04]  /*4b90*/  @P2 LDG.E.U8 R60, desc[UR32][R82.64] ;  /* 0x00000020523c2981 */ /* 0x000f28000c1e1100 */
[----:B------:R-:W4:Y:S04]  /*4ba0*/  @P2 LDG.E.U8 R62, desc[UR32][R80.64] ;  /* 0x00000020503e2981 */ /* 0x000f28000c1e1100 */
[----:B------:R-:W4:Y:S04]  /*4bb0*/  @P2 LDG.E.U8 R66, desc[UR32][R150.64] ;  /* 0x0000002096422981 */ /* 0x000f28000c1e1100 */
[----:B------:R-:W4:Y:S01]  /*4bc0*/  @P2 LDG.E.U8 R70, desc[UR32][R134.64] ;  /* 0x0000002086462981 */ /* 0x000f22000c1e1100 */
[----:B------:R-:W-:-:S04]  /*4bd0*/  @!UP0 UIADD3 UR4, UPT, UPT, -UR6, 0x100000, URZ ;  /* 0x0010000006048890 */ /* 0x000fc8000fffe1ff */
[----:B------:R-:W-:Y:S02]  /*4be0*/  @!UP0 USHF.L.U32 UR5, UR4, 0xb, URZ ;  /* 0x0000000b04058899 */ /* 0x000fe400080006ff */
[----:B------:R-:W-:Y:S01]  /*4bf0*/  @!UP0 USHF.L.U32 UR4, UR4, 0x1, URZ ;  /* 0x0000000104048899 */ /* 0x000fe200080006ff */
[----:B------:R-:W-:Y:S01]  /*4c00*/  VOTEU.ALL UP1, P1 ;  /* 0x0000000000ff7886 */ /* 0x000fe20000820000 */
[----:B------:R0:W-:Y:S10]  /*4c10*/  STL.64 [R1+0x108], R82 ;  /* 0x0001085201007387 */ /* 0x0001f40000100a00 */
[----:B------:R1:W0:Y:S01]  /*4c20*/  @!UP1 SYNCS.EXCH.64 URZ, [UR13+0xc008], UR4 ;  /* 0x00c008040dff95b2 */ /* 0x0002220008000100 */
[----:B------:R0:W-:Y:S04]  /*4c30*/  STS.U8 [R79+UR13+0x6000], R2 ;  /* 0x006000024f007988 */ /* 0x0001e8000800000d */
[----:B------:R0:W-:Y:S04]  /*4c40*/  STS.U8 [R79+UR13+0x6400], R11 ;  /* 0x0064000b4f007988 */ /* 0x0001e8000800000d */
[----:B------:R0:W-:Y:S04]  /*4c50*/  STS.U8 [R79+UR13+0x6800], R12 ;  /* 0x0068000c4f007988 */ /* 0x0001e8000800000d */
[----:B------:R0:W-:Y:S04]  /*4c60*/  STS.U8 [R79+UR13+0x6c00], R14 ;  /* 0x006c000e4f007988 */ /* 0x0001e8000800000d */
[----:B------:R0:W-:Y:S04]  /*4c70*/  STS.U8 [R79+UR13+0x7000], R16 ;  /* 0x007000104f007988 */ /* 0x0001e8000800000d */
[----:B------:R0:W-:Y:S04]  /*4c80*/  STS.U8 [R79+UR13+0x7400], R15 ;  /* 0x0074000f4f007988 */ /* 0x0001e8000800000d */
[----:B------:R0:W-:Y:S01]  /*4c90*/  STL.64 [R1+0xc8], R80 ;  /* 0x0000c85001007387 */ /* 0x0001e20000100a00 */
[----:B-1----:R-:W-:-:S04]  /*4ca0*/  @!UP0 UIADD3 UR4, UPT, UPT, -UR6, 0x100000, URZ ;  /* 0x0010000006048890 */ /* 0x002fc8000fffe1ff */
[----:B------:R-:W-:Y:S02]  /*4cb0*/  @!UP0 USHF.L.U32 UR5, UR4, 0xb, URZ ;  /* 0x0000000b04058899 */ /* 0x000fe400080006ff */
[----:B------:R-:W-:Y:S01]  /*4cc0*/  @!UP0 USHF.L.U32 UR4, UR4, 0x1, URZ ;  /* 0x0000000104048899 */ /* 0x000fe200080006ff */
[----:B------:R-:W-:Y:S01]  /*4cd0*/  ISETP.EQ.U32.AND P3, PT, RZ, UR11, P2 ;  /* 0x0000000bff007c0c */ /* 0x000fe20009762070 */
[----:B------:R-:W-:Y:S01]  /*4ce0*/  VOTEU.ALL UP1, P1 ;  /* 0x0000000000ff7886 */ /* 0x000fe20000820000 */
[----:B------:R-:W-:Y:S02]  /*4cf0*/  UIADD3 UR10, UPT, UPT, UR13, 0x8000, URZ ;  /* 0x000080000d0a7890 */ /* 0x000fe4000fffe0ff */
[----:B------:R-:W-:Y:S01]  /*4d00*/  UIADD3 UR16, UPT, UPT, UR14, 0x80, URZ ;  /* 0x000000800e107890 */ /* 0x000fe2000fffe0ff */
[----:B--2---:R1:W-:Y:S04]  /*4d10*/  STS.U8 [R79+UR13+0x7800], R17 ;  /* 0x007800114f007988 */ /* 0x0043e8000800000d */
[----:B---3--:R1:W-:Y:S04]  /*4d20*/  STS.U8 [R79+UR13+0x7c00], R18 ;  /* 0x007c00124f007988 */ /* 0x0083e8000800000d */
[----:B------:R1:W-:Y:S04]  /*4d30*/  STS.U8 [R77+UR13+0x6080], R20 ;  /* 0x006080144d007988 */ /* 0x0003e8000800000d */
[----:B------:R1:W-:Y:S04]  /*4d40*/  STS.U8 [R77+UR13+0x6480], R19 ;  /* 0x006480134d007988 */ /* 0x0003e8000800000d */
[----:B------:R1:W-:Y:S04]  /*4d50*/  STS.U8 [R77+UR13+0x6880], R21 ;  /* 0x006880154d007988 */ /* 0x0003e8000800000d */
[----:B------:R1:W-:Y:S04]  /*4d60*/  STS.U8 [R77+UR13+0x6c80], R23 ;  /* 0x006c80174d007988 */ /* 0x0003e8000800000d */
[----:B------:R1:W-:Y:S04]  /*4d70*/  STS.U8 [R77+UR13+0x7080], R22 ;  /* 0x007080164d007988 */ /* 0x0003e8000800000d */
[----:B------:R1:W-:Y:S04]  /*4d80*/  STS.U8 [R77+UR13+0x7480], R24 ;  /* 0x007480184d007988 */ /* 0x0003e8000800000d */
[----:B----4-:R1:W-:Y:S04]  /*4d90*/  STS.U8 [R77+UR13+0x7880], R26 ;  /* 0x0078801a4d007988 */ /* 0x0103e8000800000d */
[----:B------:R1:W-:Y:S04]  /*4da0*/  STS.U8 [R77+UR13+0x7c80], R25 ;  /* 0x007c80194d007988 */ /* 0x0003e8000800000d */
        /* <DEDUP_REMOVED lines=47> */
[----:B------:R1:W-:Y:S01]  /*50a0*/  STS.U8 [R7+UR13+0x7f80], R70 ;  /* 0x007f804607007988 */ /* 0x0003e2000800000d */
[----:B0-----:R0:W-:Y:S06]  /*50b0*/  MEMBAR.ALL.CTA ;  /* 0x0000000000007992 */ /* 0x0011ec0000008000 */
[----:B0-----:R-:W-:Y:S04]  /*50c0*/  FENCE.VIEW.ASYNC.S ;  /* 0x00000000000073c6 */ /* 0x001fe80000000000 */
[----:B------:R-:W0:Y:S02]  /*50d0*/  FENCE.VIEW.ASYNC.S ;  /* 0x00000000000073c6 */ /* 0x000e240000000000 */
[----:B0-----:R1:W0:Y:S02]  /*50e0*/  @!UP1 SYNCS.EXCH.64 URZ, [UR13+0x8000], UR4 ;  /* 0x008000040dff95b2 */ /* 0x0012240008000100 */
[----:B0-----:R-:W-:Y:S06]  /*50f0*/  BAR.SYNC.DEFER_BLOCKING 0x0 ;  /* 0x0000000000007b1d */ /* 0x001fec0000010000 */
[----:B-1----:R-:W-:Y:S05]  /*5100*/  @!P3 BRA `(.L_x_6) ;  /* 0x000000000084b947 */ /* 0x002fea0003800000 */
[----:B------:R-:W-:Y:S02]  /*5110*/  UIADD3 UR4, UPT, UPT, UR13, 0x6000, URZ ;  /* 0x000060000d047890 */ /* 0x000fe4000fffe0ff */
[----:B------:R-:W-:Y:S02]  /*5120*/  USHF.R.U32.HI UR6, URZ, 0x4, UR13 ;  /* 0x00000004ff067899 */ /* 0x000fe4000801160d */
[----:B------:R-:W-:Y:S02]  /*5130*/  USHF.R.U32.HI UR4, URZ, 0x4, UR4 ;  /* 0x00000004ff047899 */ /* 0x000fe40008011604 */
[----:B------:R-:W-:Y:S02]  /*5140*/  USGXT.U32 UR6, UR6, 0xe ;  /* 0x0000000e0606789a */ /* 0x000fe40008000000 */
[----:B------:R-:W-:Y:S02]  /*5150*/  USGXT.U32 UR8, UR4, 0xe ;  /* 0x0000000e0408789a */ /* 0x000fe40008000000 */
[----:B------:R-:W-:-:S02]  /*5160*/  UIADD3 UR26, UP1, UPT, UR6, 0x100, URZ ;  /* 0x00000100061a7890 */ /* 0x000fc4000ff3e0ff */
[----:B------:R-:W-:Y:S01]  /*5170*/  UIADD3 UR28, UP2, UPT, UR8, 0x2, URZ ;  /* 0x00000002081c7890 */ /* 0x000fe2000ff5e0ff */
[----:B------:R-:W-:Y:S01]  /*5180*/  UMOV UR4, URZ ;  /* 0x000000ff00047c82 */ /* 0x000fe20008000000 */
[----:B------:R-:W-:Y:S01]  /*5190*/  UMOV UR30, 0x0 ;  /* 0x00000000001e7882 */ /* 0x000fe20000000000 */
[----:B------:R-:W-:Y:S02]  /*51a0*/  UIADD3.X UR27, UPT, UPT, UR4, 0x40004040, URZ, UP1, !UPT ;  /* 0x40004040041b7890 */ /* 0x000fe40008ffe4ff */
[----:B------:R-:W-:Y:S02]  /*51b0*/  UIADD3.X UR29, UPT, UPT, UR4, 0x40004040, URZ, UP2, !UPT ;  /* 0x40004040041d7890 */ /* 0x000fe400097fe4ff */
[----:B------:R-:W-:Y:S02]  /*51c0*/  UIADD3.64 UR18, UPT, UPT, UR26, 0x100, URZ ;  /* 0x000001001a127897 */ /* 0x000fe4000fffe0ff */
[----:B------:R-:W-:Y:S02]  /*51d0*/  UIADD3.64 UR20, UPT, UPT, UR28, 0x2, URZ ;  /* 0x000000021c147897 */ /* 0x000fe4000fffe0ff */
[----:B------:R-:W-:-:S02]  /*51e0*/  UIADD3.64 UR22, UPT, UPT, UR26, 0x200, URZ ;  /* 0x000002001a167897 */ /* 0x000fc4000fffe0ff */
[----:B------:R-:W-:Y:S01]  /*51f0*/  UIADD3.64 UR24, UPT, UPT, UR28, 0x4, URZ ;  /* 0x000000041c187897 */ /* 0x000fe2000fffe0ff */
[----:B------:R-:W-:Y:S01]  /*5200*/  UMOV UR31, 0x8108010 ;  /* 0x08108010001f7882 */ /* 0x000fe20000000000 */
[----:B------:R-:W-:Y:S01]  /*5210*/  UMOV UR7, 0x40004040 ;  /* 0x4000404000077882 */ /* 0x000fe20000000000 */
[----:B------:R-:W-:Y:S01]  /*5220*/  UMOV UR9, 0x40004040 ;  /* 0x4000404000097882 */ /* 0x000fe20000000000 */
[----:B------:R-:W-:Y:S01]  /*5230*/  UMOV UR34, 0x0 ;  /* 0x0000000000227882 */ /* 0x000fe20000000000 */
[----:B------:R-:W-:Y:S01]  /*5240*/  UMOV UR35, 0x8108010 ;  /* 0x0810801000237882 */ /* 0x000fe20000000000 */
[----:B------:R-:W-:Y:S01]  /*5250*/  UMOV UR36, 0x0 ;  /* 0x0000000000247882 */ /* 0x000fe20000000000 */
[----:B------:R-:W-:Y:S01]  /*5260*/  UMOV UR37, 0x8108010 ;  /* 0x0810801000257882 */ /* 0x000fe20000000000 */
[----:B------:R-:W-:Y:S01]  /*5270*/  UMOV UR4, UR10 ;  /* 0x0000000a00047c82 */ /* 0x000fe20008000000 */
[----:B------:R-:W-:Y:S01]  /*5280*/  UMOV UR5, URZ ;  /* 0x000000ff00057c82 */ /* 0x000fe20008000000 */
[----:B------:R0:W-:Y:S01]  /*5290*/  UTCQMMA gdesc[UR6], gdesc[UR8], tmem[UR16], tmem[UR30], idesc[UR31], !UPT ;  /* 0x00ff1e08060075ea */ /* 0x0001e2000f800310 */
[----:B------:R-:W-:Y:S01]  /*52a0*/  UMOV UR38, 0x0 ;  /* 0x0000000000267882 */ /* 0x000fe20000000000 */
[----:B------:R-:W-:Y:S01]  /*52b0*/  UMOV UR39, 0x8108010 ;  /* 0x0810801000277882 */ /* 0x000fe20000000000 */
[----:B------:R0:W-:Y:S01]  /*52c0*/  UTCQMMA gdesc[UR26], gdesc[UR28], tmem[UR16], tmem[UR34], idesc[UR35], UPT ;  /* 0x00ff221c1a0075ea */ /* 0x0001e2000b800310 */
[----:B------:R-:W-:Y:S01]  /*52d0*/  UMOV UR4, UR4 ;  /* 0x0000000400047c82 */ /* 0x000fe20008000000 */
[----:B------:R0:W-:Y:S01]  /*52e0*/  UTCQMMA gdesc[UR18], gdesc[UR20], tmem[UR16], tmem[UR36], idesc[UR37], UPT ;  /* 0x00ff2414120075ea */ /* 0x0001e2000b800310 */
[----:B------:R0:W-:Y:S01]  /*52f0*/  UTCQMMA gdesc[UR22], gdesc[UR24], tmem[UR16], tmem[UR38], idesc[UR39], UPT ;  /* 0x00ff2618160075ea */ /* 0x0001e2000b800310 */
[----:B------:R0:W-:Y:S01]  /*5300*/  UTCBAR [UR4], URZ ;  /* 0x000000ff040073e9 */ /* 0x0001e200080000ff */
[----:B------:R-:W-:Y:S01]  /*5310*/  NOP ;  /* 0x0000000000007918 */ /* 0x000fe20000000000 */
.L_x_6:
[----:B------:R-:W-:Y:S05]  /*5320*/  @!P2 BRA `(.L_x_7) ;  /* 0x000000000008a947 */ /* 0x000fea0003800000 */
[----:B------:R-:W1:Y:S02]  /*5330*/  SYNCS.PHASECHK.TRANS64.TRYWAIT P4, [UR13+0x8000], RZ ;  /* 0x008000ffff0075a7 */ /* 0x000e64000808110d */
[----:B-1----:R-:W-:Y:S05]  /*5340*/  @!P4 BRA `(.L_x_8) ;  /* 0x000000e00080c947 */ /* 0x002fea0003800000 */
.L_x_7:
[----:B------:R-:W-:Y:S06]  /*5350*/  BAR.SYNC.DEFER_BLOCKING 0x0 ;  /* 0x0000000000007b1d */ /* 0x000fec0000010000 */
[----:B0-----:R-:W0:Y:S02]  /*5360*/  LDCU UR7, c[0x0][0x3a8] ;  /* 0x00007500ff0777ac */ /* 0x001e240008000800 */
[----:B------:R-:W1:Y:S01]  /*5370*/  LDC.64 R164, c[0x0][0x390] ;  /* 0x0000e400ffa47b82 */ /* 0x000e620000000a00 */
[----:B------:R-:W0:Y:S01]  /*5380*/  LDTM.x64 R4, tmem[UR15+0x80] ;  /* 0x0000800f000479ee */ /* 0x000e220008340000 */
[----:B------:R-:W2:Y:S01]  /*5390*/  S2R R172, SR_TID.X ;  /* 0x0000000000ac7919 */ /* 0x000ea20000002100 */
[----:B------:R-:W3:Y:S01]  /*53a0*/  LDCU UR4, c[0x0][0x3d0] ;  /* 0x00007a00ff0477ac */ /* 0x000ee20008000800 */
[----:B------:R-:W4:Y:S01]  /*53b0*/  LDCU UR24, c[0x0][0x3d4] ;  /* 0x00007a80ff1877ac */ /* 0x000f220008000800 */
[----:B------:R-:W5:Y:S01]  /*53c0*/  LDCU UR6, c[0x0][0x3d8] ;  /* 0x00007b00ff0677ac */ /* 0x000f620008000800 */
[----:B------:R-:W0:Y:S01]  /*53d0*/  LDCU UR8, c[0x0][0x3d8] ;  /* 0x00007b00ff0877ac */ /* 0x000e220008000800 */
[----:B------:R-:W0:Y:S01]  /*53e0*/  LDCU UR9, c[0x0][0x3d8] ;  /* 0x00007b00ff0977ac */ /* 0x000e220008000800 */
[----:B------:R-:W-:Y:S01]  /*53f0*/  PRMT R129, RZ, 0x7610, R129 ;  /* 0x00007610ff817816 */ /* 0x000fe20000000081 */
[----:B------:R-:W1:Y:S01]  /*5400*/  @!P1 SYNCS.CCTL.IV [UR13+0x8000] ;  /* 0x00800000ff0099b1 */ /* 0x000e62000800000d */
[----:B------:R-:W-:Y:S01]  /*5410*/  NOP ;  /* 0x0000000000007918 */ /* 0x000fe20000000000 */
[----:B---3--:R-:W-:Y:S01]  /*5420*/  UIMAD UR4, UR12, UR4, URZ ;  /* 0x000000040c0472a4 */ /* 0x008fe2000f8e02ff */
[----:B------:R-:W-:Y:S01]  /*5430*/  PRMT R121, RZ, 0x7610, R121 ;  /* 0x00007610ff797816 */ /* 0x000fe20000000079 */
[----:B0-----:R-:W-:Y:S01]  /*5440*/  FMUL R0, R4, UR7 ;  /* 0x0000000704007c20 */ /* 0x001fe20008400000 */
[----:B------:R-:W-:Y:S01]  /*5450*/  FMUL R3, R5, UR7 ;  /* 0x0000000705037c20 */ /* 0x000fe20008400000 */
[----:B------:R-:W-:Y:S01]  /*5460*/  FMUL R2, R6, UR7 ;  /* 0x0000000706027c20 */ /* 0x000fe20008400000 */
[----:B------:R-:W-:Y:S01]  /*5470*/  FMUL R68, R7, UR7 ;  /* 0x0000000707447c20 */ /* 0x000fe20008400000 */
[----:B------:R-:W-:Y:S01]  /*5480*/  FMUL R69, R8, UR7 ;  /* 0x0000000708457c20 */ /* 0x000fe20008400000 */
[----:B------:R-:W-:Y:S01]  /*5490*/  FMUL R131, R65, UR7 ;  /* 0x0000000741837c20 */ /* 0x000fe20008400000 */
[----:B------:R-:W-:Y:S01]  /*54a0*/  USHF.R.S32.HI UR5, URZ, 0x1f, UR4 ;  /* 0x0000001fff057899 */ /* 0x000fe20008011404 */
[----:B------:R-:W-:Y:S01]  /*54b0*/  FMNMX3 R2, R0, R3, R2, !PT ;  /* 0x0000000300027276 */ /* 0x000fe20007800002 */
[----:B------:R-:W-:Y:S01]  /*54c0*/  FMUL R0, R9, UR7 ;  /* 0x0000000709007c20 */ /* 0x000fe20008400000 */
[----:B------:R-:W-:Y:S01]  /*54d0*/  FMUL R3, R10, UR7 ;  /* 0x000000070a037c20 */ /* 0x000fe20008400000 */
[----:B------:R-:W-:Y:S01]  /*54e0*/  PRMT R127, RZ, 0x7610, R127 ;  /* 0x00007610ff7f7816 */ /* 0x000fe2000000007f */
[----:B------:R-:W0:Y:S01]  /*54f0*/  LDC R74, c[0x0][0x3d8] ;  /* 0x0000f600ff4a7b82 */ /* 0x000e220000000800 */
[----:B------:R-:W-:Y:S01]  /*5500*/  FMNMX3 R68, R2, R68, R69, !PT ;  /* 0x0000004402447276 */ /* 0x000fe20007800045 */
[----:B------:R-:W-:Y:S01]  /*5510*/  FMUL R2, R11, UR7 ;  /* 0x000000070b027c20 */ /* 0x000fe20008400000 */
[----:B------:R-:W-:-:S02]  /*5520*/  FMUL R69, R12, UR7 ;  /* 0x000000070c457c20 */ /* 0x000fc40008400000 */
[----:B------:R-:W-:Y:S01]  /*5530*/  FMNMX3 R68, R68, R0, R3, !PT ;  /* 0x0000000044447276 */ /* 0x000fe20007800003 */
[----:B------:R-:W-:Y:S01]  /*5540*/  FMUL R0, R13, UR7 ;  /* 0x000000070d007c20 */ /* 0x000fe20008400000 */
[----:B------:R-:W-:Y:S01]  /*5550*/  FMUL R3, R14, UR7 ;  /* 0x000000070e037c20 */ /* 0x000fe20008400000 */
[----:B------:R-:W-:Y:S01]  /*5560*/  PRMT R126, RZ, 0x7610, R126 ;  /* 0x00007610ff7e7816 */ /* 0x000fe2000000007e */
[----:B------:R-:W3:Y:S01]  /*5570*/  LDC R76, c[0x0][0x3d8] ;  /* 0x0000f600ff4c7b82 */ /* 0x000ee20000000800 */
[----:B------:R-:W-:Y:S01]  /*5580*/  FMNMX3 R68, R68, R2, R69, !PT ;  /* 0x0000000244447276 */ /* 0x000fe20007800045 */
[----:B------:R-:W-:Y:S01]  /*5590*/  FMUL R2, R15, UR7 ;  /* 0x000000070f027c20 */ /* 0x000fe20008400000 */
[----:B------:R-:W-:Y:S02]  /*55a0*/  FMUL R69, R16, UR7 ;  /* 0x0000000710457c20 */ /* 0x000fe40008400000 */
[----:B------:R-:W-:Y:S01]  /*55b0*/  FMNMX3 R68, R68, R0, R3, !PT ;  /* 0x0000000044447276 */ /* 0x000fe20007800003 */
[----:B------:R-:W-:Y:S01]  /*55c0*/  FMUL R0, R17, UR7 ;  /* 0x0000000711007c20 */ /* 0x000fe20008400000 */
[----:B------:R-:W-:-:S02]  /*55d0*/  FMUL R3, R18, UR7 ;  /* 0x0000000712037c20 */ /* 0x000fc40008400000 */
[----:B------:R-:W-:Y:S01]  /*55e0*/  FMNMX3 R68, R68, R2, R69, !PT ;  /* 0x0000000244447276 */ /* 0x000fe20007800045 */
[----:B------:R-:W-:Y:S01]  /*55f0*/  FMUL R2, R19, UR7 ;  /* 0x0000000713027c20 */ /* 0x000fe20008400000 */
[----:B------:R-:W-:Y:S02]  /*5600*/  FMUL R69, R20, UR7 ;  /* 0x0000000714457c20 */ /* 0x000fe40008400000 */
        /* <DEDUP_REMOVED lines=59> */
[----:B------:R-:W-:-:S05]  /*59c0*/  FMUL R68, R57, UR7 ;  /* 0x0000000739447c20 */ /* 0x000fca0008400000 */
[----:B------:R-:W-:Y:S01]  /*59d0*/  FMNMX3 R0, R69, R68, R0, !PT ;  /* 0x0000004445007276 */ /* 0x000fe20007800000 */
[----:B------:R-:W-:Y:S01]  /*59e0*/  FMUL R68, R63, UR7 ;  /* 0x000000073f447c20 */ /* 0x000fe20008400000 */
[----:B------:R-:W-:Y:S02]  /*59f0*/  FMUL R69, R64, UR7 ;  /* 0x0000000740457c20 */ /* 0x000fe40008400000 */
[----:B------:R-:W-:Y:S01]  /*5a00*/  FMNMX3 R70, R0, R2, R3, !PT ;  /* 0x0000000200467276 */ /* 0x000fe20007800003 */
[----:B------:R-:W-:Y:S01]  /*5a10*/  FMUL R2, R61, UR7 ;  /* 0x000000073d027c20 */ /* 0x000fe20008400000 */
[----:B------:R-:W-:Y:S01]  /*5a20*/  FMUL R3, R62, UR7 ;  /* 0x000000073e037c20 */ /* 0x000fe20008400000 */
[----:B--2---:R-:W-:-:S04]  /*5a30*/  LOP3.LUT R0, R172, 0x3f, RZ, 0xc0, !PT ;  /* 0x0000003fac007812 */ /* 0x004fc800078ec0ff */
[----:B------:R-:W-:Y:S01]  /*5a40*/  FMNMX3 R2, R70, R2, R3, !PT ;  /* 0x0000000246027276 */ /* 0x000fe20007800003 */
[----:B----4-:R-:W-:Y:S01]  /*5a50*/  IMAD R3, R0, UR24, RZ ;  /* 0x0000001800037c24 */ /* 0x010fe2000f8e02ff */
[----:B------:R-:W-:Y:S02]  /*5a60*/  SHF.R.U32.HI R70, RZ, 0x6, R172 ;  /* 0x00000006ff467819 */ /* 0x000fe400000116ac */
[----:B------:R-:W-:Y:S01]  /*5a70*/  FMNMX3 R68, R2, R68, R69, !PT ;  /* 0x0000004402447276 */ /* 0x000fe20007800045 */
[----:B------:R-:W-:Y:S01]  /*5a80*/  FMUL R2, R66, UR7 ;  /* 0x0000000742027c20 */ /* 0x000fe20008400000 */
[----:B------:R-:W-:Y:S02]  /*5a90*/  SGXT.U32 R0, R70, 0x1 ;  /* 0x000000014600781a */ /* 0x000fe40000000000 */
[----:B-1----:R-:W-:Y:S01]  /*5aa0*/  IADD3 R164, P4, P5, R3, UR4, R164 ;  /* 0x0000000403a47c10 */ /* 0x002fe2000fd9e0a4 */
[----:B------:R-:W1:Y:S01]  /*5ab0*/  LDCU UR4, c[0x0][0x3d8] ;  /* 0x00007b00ff0477ac */ /* 0x000e620008000800 */
[----:B------:R-:W-:Y:S01]  /*5ac0*/  FMNMX3 R131, R68, R131, R2, !PT ;  /* 0x0000008344837276 */ /* 0x000fe20007800002 */
[----:B-----5:R-:W-:Y:S01]  /*5ad0*/  IMAD R69, R0, UR6, RZ ;  /* 0x0000000600457c24 */ /* 0x020fe2000f8e02ff */
[----:B------:R-:W-:Y:S01]  /*5ae0*/  SHF.R.S32.HI R70, RZ, 0x1f, R3 ;  /* 0x0000001fff467819 */ /* 0x000fe20000011403 */
[----:B------:R-:W2:Y:S01]  /*5af0*/  LDCU UR6, c[0x0][0x3d8] ;  /* 0x00007b00ff0677ac */ /* 0x000ea20008000800 */
[----:B------:R-:W-:Y:S01]  /*5b00*/  LEA.HI R2, R172, 0xe, RZ, 0x1a ;  /* 0x0000000eac027811 */ /* 0x000fe200078fd0ff */
[----:B------:R-:W4:Y:S01]  /*5b10*/  LDC R68, c[0x0][0x3d8] ;  /* 0x0000f600ff447b82 */ /* 0x000f220000000800 */
[----:B------:R-:W-:Y:S01]  /*5b20*/  IADD3.X R0, PT, PT, R70, UR5, R165, P4, P5 ;  /* 0x0000000546007c10 */ /* 0x000fe2000a7ea4a5 */
[----:B------:R-:W5:Y:S01]  /*5b30*/  LDCU UR5, c[0x0][0x3d8] ;  /* 0x00007b00ff0577ac */ /* 0x000f620008000800 */
[----:B------:R-:W-:Y:S01]  /*5b40*/  IADD3 R72, P4, PT, R69, R164, RZ ;  /* 0x000000a445487210 */ /* 0x000fe20007f9e0ff */
[----:B------:R-:W-:Y:S01]  /*5b50*/  IMAD R71, R2, UR8, RZ ;  /* 0x0000000802477c24 */ /* 0x000fe2000f8e02ff */
[----:B------:R-:W-:-:S02]  /*5b60*/  LEA.HI R2, R172, 0x2e, RZ, 0x1a ;  /* 0x0000002eac027811 */ /* 0x000fc400078fd0ff */
[----:B------:R-:W-:Y:S01]  /*5b70*/  LEA.HI.X.SX32 R73, R69, R0, 0x1, P4 ;  /* 0x0000000045497211 */ /* 0x000fe200020f0eff */
[----:B------:R-:W0:Y:S01]  /*5b80*/  LDC R70, c[0x0][0x3d8] ;  /* 0x0000f600ff467b82 */ /* 0x000e220000000800 */
[C---:B------:R-:W-:Y:S02]  /*5b90*/  IADD3 R166, P4, PT, R71.reuse, R164, RZ ;  /* 0x000000a447a67210 */ /* 0x040fe40007f9e0ff */
[----:B------:R-:W-:Y:S01]  /*5ba0*/  LEA.HI R3, R172, 0x1e, RZ, 0x1a ;  /* 0x0000001eac037811 */ /* 0x000fe200078fd0ff */
[----:B------:R-:W-:Y:S01]  /*5bb0*/  STL.64 [R1+0xb8], R72 ;  /* 0x0000b84801007387 */ /* 0x000fe20000100a00 */
[----:B------:R-:W-:Y:S01]  /*5bc0*/  LEA.HI.X.SX32 R167, R71, R0, 0x1, P4 ;  /* 0x0000000047a77211 */ /* 0x000fe200020f0eff */
[----:B-1----:R-:W-:Y:S01]  /*5bd0*/  IMAD R71, R2, UR4, RZ ;  /* 0x0000000402477c24 */ /* 0x002fe2000f8e02ff */
[----:B------:R-:W-:Y:S01]  /*5be0*/  LEA.HI R2, R172, 0x3e, RZ, 0x1a ;  /* 0x0000003eac027811 */ /* 0x000fe200078fd0ff */
[----:B------:R-:W1:Y:S01]  /*5bf0*/  LDCU UR4, c[0x0][0x3d8] ;  /* 0x00007b00ff0477ac */ /* 0x000e620008000800 */
[----:B------:R-:W-:Y:S01]  /*5c00*/  IMAD R3, R3, UR9, RZ ;  /* 0x0000000903037c24 */ /* 0x000fe2000f8e02ff */
[----:B------:R2:W-:Y:S04]  /*5c10*/  STL.64 [R1+0x80], R166 ;  /* 0x000080a601007387 */ /* 0x0005e80000100a00 */
[----:B------:R2:W3:Y:S04]  /*5c20*/  @P2 LDG.E.U8 R129, desc[UR32][R166.64] ;  /* 0x00000020a6812981 */ /* 0x0004e8000c1e1100 */
[----:B------:R1:W3:Y:S01]  /*5c30*/  @P2 LDG.E.U8 R121, desc[UR32][R72.64] ;  /* 0x0000002048792981 */ /* 0x0002e2000c1e1100 */
[----:B--2---:R-:W-:-:S04]  /*5c40*/  IADD3 R166, P4, PT, R71, R164, RZ ;  /* 0x000000a447a67210 */ /* 0x004fc80007f9e0ff */
[----:B------:R-:W-:Y:S01]  /*5c50*/  LEA.HI.X.SX32 R167, R71, R0, 0x1, P4 ;  /* 0x0000000047a77211 */ /* 0x000fe200020f0eff */
[----:B-----5:R-:W-:Y:S01]  /*5c60*/  IMAD R71, R2, UR5, RZ ;  /* 0x0000000502477c24 */ /* 0x020fe2000f8e02ff */
[----:B------:R-:W2:Y:S01]  /*5c70*/  LDCU UR5, c[0x0][0x3d8] ;  /* 0x00007b00ff0577ac */ /* 0x000ea20008000800 */
[C---:B-1----:R-:W-:Y:S02]  /*5c80*/  IADD3 R72, P5, PT, R3.reuse, R164, RZ ;  /* 0x000000a403487210 */ /* 0x042fe40007fbe0ff */
[C---:B------:R-:W-:Y:S01]  /*5c90*/  LEA.HI R2, R172.reuse, 0x5e, RZ, 0x1a ;  /* 0x0000005eac027811 */ /* 0x040fe200078fd0ff */
[----:B------:R-:W5:Y:S01]  /*5ca0*/  @P2 LDG.E.U8 R126, desc[UR32][R166.64] ;  /* 0x00000020a67e2981 */ /* 0x000f62000c1e1100 */
[----:B------:R-:W-:Y:S02]  /*5cb0*/  LEA.HI.X.SX32 R73, R3, R0, 0x1, P5 ;  /* 0x0000000003497211 */ /* 0x000fe400028f0eff */
[----:B------:R-:W-:Y:S02]  /*5cc0*/  LEA.HI R3, R172, 0x4e, RZ, 0x1a ;  /* 0x0000004eac037811 */ /* 0x000fe400078fd0ff */
[C---:B------:R-:W-:Y:S01]  /*5cd0*/  IADD3 R228, P4, PT, R71.reuse, R164, RZ ;  /* 0x000000a447e47210 */ /* 0x040fe20007f9e0ff */
[----:B------:R1:W-:Y:S03]  /*5ce0*/  STL.64 [R1+0x40], R72 ;  /* 0x0000404801007387 */ /* 0x0003e60000100a00 */
[----:B------:R-:W-:Y:S01]  /*5cf0*/  LEA.HI.X.SX32 R229, R71, R0, 0x1, P4 ;  /* 0x0000000047e57211 */ /* 0x000fe200020f0eff */
[----:B------:R1:W5:Y:S01]  /*5d00*/  @P2 LDG.E.U8 R127, desc[UR32][R72.64] ;  /* 0x00000020487f2981 */ /* 0x000362000c1e1100 */
[----:B------:R-:W-:Y:S01]  /*5d10*/  IMAD R71, R2, UR4, RZ ;  /* 0x0000000402477c24 */ /* 0x000fe2000f8e02ff */
[----:B----4-:R-:W-:Y:S01]  /*5d20*/  LEA R69, R68, R69, 0x1 ;  /* 0x0000004544457211 */ /* 0x010fe200078e08ff */
[----:B------:R-:W4:Y:S01]  /*5d30*/  LDC R2, c[0x0][0x3d8] ;  /* 0x0000f600ff027b82 */ /* 0x000f220000000800 */
[----:B------:R0:W-:Y:S01]  /*5d40*/  STL.64 [R1], R166 ;  /* 0x000000a601007387 */ /* 0x0001e20000100a00 */
[----:B------:R-:W-:Y:S01]  /*5d50*/  PRMT R119, RZ, 0x7610, R119 ;  /* 0x00007610ff777816 */ /* 0x000fe20000000077 */
[----:B------:R-:W0:Y:S01]  /*5d60*/  LDCU UR4, c[0x0][0x3d8] ;  /* 0x00007b00ff0477ac */ /* 0x000e220008000800 */
[----:B-1----:R-:W-:Y:S01]  /*5d70*/  IMAD R73, R3, UR6, RZ ;  /* 0x0000000603497c24 */ /* 0x002fe2000f8e02ff */
[----:B------:R-:W-:-:S03]  /*5d80*/  LEA.HI R3, R172, 0x6e, RZ, 0x1a ;  /* 0x0000006eac037811 */ /* 0x000fc600078fd0ff */
[----:B------:R-:W1:Y:S01]  /*5d90*/  LDC R68, c[0x0][0x3d8] ;  /* 0x0000f600ff447b82 */ /* 0x000e620000000800 */
[-C--:B------:R-:W-:Y:S01]  /*5da0*/  IADD3 R212, P5, PT, R73, R164.reuse, RZ ;  /* 0x000000a449d47210 */ /* 0x080fe20007fbe0ff */
[----:B--2---:R-:W-:Y:S01]  /*5db0*/  IMAD R3, R3, UR5, RZ ;  /* 0x0000000503037c24 */ /* 0x004fe2000f8e02ff */
[----:B------:R-:W-:Y:S02]  /*5dc0*/  IADD3 R196, P4, PT, R71, R164, RZ ;  /* 0x000000a447c47210 */ /* 0x000fe40007f9e0ff */
[----:B------:R-:W-:-:S03]  /*5dd0*/  LEA.HI.X.SX32 R213, R73, R0, 0x1, P5 ;  /* 0x0000000049d57211 */ /* 0x000fc600028f0eff */
[----:B------:R-:W2:Y:S01]  /*5de0*/  LDC R72, c[0x0][0x3d8] ;  /* 0x0000f600ff487b82 */ /* 0x000ea20000000800 */
[----:B------:R-:W-:Y:S02]  /*5df0*/  IADD3 R180, P5, PT, R3, R164, RZ ;  /* 0x000000a403b47210 */ /* 0x000fe40007fbe0ff */
[-C--:B------:R-:W-:Y:S02]  /*5e00*/  LEA.HI.X.SX32 R197, R71, R0.reuse, 0x1, P4 ;  /* 0x0000000047c57211 */ /* 0x080fe400020f0eff */
[----:B------:R-:W-:Y:S01]  /*5e10*/  LEA.HI.X.SX32 R181, R3, R0, 0x1, P5 ;  /* 0x0000000003b57211 */ /* 0x000fe200028f0eff */
[----:B0-----:R-:W-:Y:S01]  /*5e20*/  IMAD R3, R70, 0x2, R69 ;  /* 0x0000000246037824 */ /* 0x001fe200078e0245 */
[C---:B------:R-:W-:Y:S01]  /*5e30*/  IADD3 R168, P4, PT, R69.reuse, R164, RZ ;  /* 0x000000a445a87210 */ /* 0x040fe20007f9e0ff */
[----:B------:R-:W0:Y:S03]  /*5e40*/  LDC R70, c[0x0][0x3d8] ;  /* 0x0000f600ff467b82 */ /* 0x000e260000000800 */
[----:B------:R-:W-:-:S02]  /*5e50*/  LEA.HI.X.SX32 R169, R69, R0, 0x1, P4 ;  /* 0x0000000045a97211 */ /* 0x000fc400020f0eff */
[----:B------:R-:W-:-:S04]  /*5e60*/  IADD3 R166, P4, PT, R3, R164, RZ ;  /* 0x000000a403a67210 */ /* 0x000fc80007f9e0ff */
[----:B------:R-:W-:Y:S01]  /*5e70*/  LEA.HI.X.SX32 R167, R3, R0, 0x1, P4 ;  /* 0x0000000003a77211 */ /* 0x000fe200020f0eff */
[----:B----4-:R-:W-:Y:S01]  /*5e80*/  IMAD R3, R2, 0x2, R3 ;  /* 0x0000000202037824 */ /* 0x010fe200078e0203 */
[----:B------:R-:W-:Y:S01]  /*5e90*/  PRMT R120, RZ, 0x7610, R120 ;  /* 0x00007610ff787816 */ /* 0x000fe20000000078 */
[----:B------:R4:W-:Y:S01]  /*5ea0*/  STL.64 [R1+0xb0], R168 ;  /* 0x0000b0a801007387 */ /* 0x0009e20000100a00 */
[----:B------:R-:W0:Y:S01]  /*5eb0*/  LDC R2, c[0x0][0x3d8] ;  /* 0x0000f600ff027b82 */ /* 0x000e220000000800 */
[----:B-1----:R-:W-:Y:S01]  /*5ec0*/  IMAD R69, R68, 0x2, R3 ;  /* 0x0000000244457824 */ /* 0x002fe200078e0203 */
[C---:B------:R-:W-:Y:S01]  /*5ed0*/  IADD3 R170, P4, PT, R3.reuse, R164, RZ ;  /* 0x000000a403aa7210 */ /* 0x040fe20007f9e0ff */
[----:B------:R-:W5:Y:S03]  /*5ee0*/  @P2 LDG.E.U8 R119, desc[UR32][R166.64] ;  /* 0x00000020a6772981 */ /* 0x000f66000c1e1100 */
[----:B------:R-:W-:Y:S01]  /*5ef0*/  LEA.HI.X.SX32 R171, R3, R0, 0x1, P4 ;  /* 0x0000000003ab7211 */ /* 0x000fe200020f0eff */
[----:B------:R4:W5:Y:S01]  /*5f00*/  @P2 LDG.E.U8 R120, desc[UR32][R168.64] ;  /* 0x00000020a8782981 */ /* 0x000962000c1e1100 */
[----:B--2---:R-:W-:Y:S01]  /*5f10*/  LEA R3, R72, R69, 0x1 ;  /* 0x0000004548037211 */ /* 0x004fe200078e08ff */
[----:B------:R-:W1:Y:S02]  /*5f20*/  LDC R68, c[0x0][0x3d8] ;  /* 0x0000f600ff447b82 */ /* 0x000e640000000800 */
[----:B------:R2:W-:Y:S02]  /*5f30*/  STL.64 [R1+0xa8], R166 ;  /* 0x0000a8a601007387 */ /* 0x0005e40000100a00 */
[----:B------:R-:W-:Y:S01]  /*5f40*/  IMAD R71, R74, 0x2, R3 ;  /* 0x000000024a477824 */ /* 0x000fe200078e0203 */
[----:B----4-:R-:W-:-:S02]  /*5f50*/  IADD3 R168, P4, PT, R69, R164, RZ ;  /* 0x000000a445a87210 */ /* 0x010fc40007f9e0ff */
[----:B--2---:R-:W-:-:S04]  /*5f60*/  IADD3 R166, P5, PT, R3, R164, RZ ;  /* 0x000000a403a67210 */ /* 0x004fc80007fbe0ff */
[-C--:B------:R-:W-:Y:S02]  /*5f70*/  LEA.HI.X.SX32 R167, R3, R0.reuse, 0x1, P5 ;  /* 0x0000000003a77211 */ /* 0x080fe400028f0eff */
[----:B------:R-:W2:Y:S01]  /*5f80*/  LDC R3, c[0x0][0x3d8] ;  /* 0x0000f600ff037b82 */ /* 0x000ea20000000800 */
[----:B------:R-:W-:Y:S02]  /*5f90*/  LEA.HI.X.SX32 R169, R69, R0, 0x1, P4 ;  /* 0x0000000045a97211 */ /* 0x000fe400020f0eff */
[----:B------:R-:W-:Y:S01]  /*5fa0*/  PRMT R117, RZ, 0x7610, R117 ;  /* 0x00007610ff757816 */ /* 0x000fe20000000075 */
[----:B------:R-:W-:Y:S01]  /*5fb0*/  STL.64 [R1+0xa0], R170 ;  /* 0x0000a0aa01007387 */ /* 0x000fe20000100a00 */
[----:B------:R-:W-:Y:S01]  /*5fc0*/  PRMT R118, RZ, 0x7610, R118 ;  /* 0x00007610ff767816 */ /* 0x000fe20000000076 */
[----:B---3--:R-:W-:Y:S02]  /*5fd0*/  IMAD R73, R76, 0x4, R71 ;  /* 0x000000044c497824 */ /* 0x008fe400078e0247 */
[----:B------:R-:W-:Y:S01]  /*5fe0*/  STL.64 [R1+0x98], R168 ;  /* 0x000098a801007387 */ /* 0x000fe20000100a00 */
[----:B------:R-:W3:Y:S03]  /*5ff0*/  LDC R69, c[0x0][0x3d8] ;  /* 0x0000f600ff457b82 */ /* 0x000ee60000000800 */
[----:B------:R4:W-:Y:S04]  /*6000*/  STL.64 [R1+0x90], R166 ;  /* 0x000090a601007387 */ /* 0x0009e80000100a00 */
[----:B------:R4:W5:Y:S01]  /*6010*/  @P2 LDG.E.U8 R117, desc[UR32][R166.64] ;  /* 0x00000020a6752981 */ /* 0x000962000c1e1100 */
[----:B------:R-:W-:-:S03]  /*6020*/  PRMT R116, RZ, 0x7610, R116 ;  /* 0x00007610ff747816 */ /* 0x000fc60000000074 */
[----:B------:R0:W5:Y:S01]  /*6030*/  @P2 LDG.E.U8 R118, desc[UR32][R168.64] ;  /* 0x00000020a8762981 */ /* 0x000162000c1e1100 */
[----:B----4-:R-:W-:-:S04]  /*6040*/  IADD3 R166, P4, PT, R71, R164, RZ ;  /* 0x000000a447a67210 */ /* 0x010fc80007f9e0ff */
[----:B------:R-:W-:Y:S01]  /*6050*/  LEA.HI.X.SX32 R167, R71, R0, 0x1, P4 ;  /* 0x0000000047a77211 */ /* 0x000fe200020f0eff */
[----:B0-----:R-:W-:Y:S01]  /*6060*/  IMAD R71, R70, 0x2, R73 ;  /* 0x0000000246477824 */ /* 0x001fe200078e0249 */
[C---:B------:R-:W-:Y:S01]  /*6070*/  IADD3 R168, P4, PT, R73.reuse, R164, RZ ;  /* 0x000000a449a87210 */ /* 0x040fe20007f9e0ff */
[----:B------:R-:W0:Y:S02]  /*6080*/  LDC R70, c[0x0][0x3d8] ;  /* 0x0000f600ff467b82 */ /* 0x000e240000000800 */
[----:B------:R4:W-:Y:S01]  /*6090*/  STL.64 [R1+0x88], R166 ;  /* 0x000088a601007387 */ /* 0x0009e20000100a00 */
[----:B------:R-:W-:Y:S02]  /*60a0*/  LEA.HI.X.SX32 R169, R73, R0, 0x1, P4 ;  /* 0x0000000049a97211 */ /* 0x000fe400020f0eff */
[----:B------:R-:W-:Y:S01]  /*60b0*/  LEA R2, R2, R71, 0x1 ;  /* 0x0000004702027211 */ /* 0x000fe200078e08ff */
[----:B------:R4:W5:Y:S01]  /*60c0*/  @P2 LDG.E.U8 R116, desc[UR32][R166.64] ;  /* 0x00000020a6742981 */ /* 0x000962000c1e1100 */
[----:B------:R-:W-:-:S03]  /*60d0*/  PRMT R130, RZ, 0x7610, R130 ;  /* 0x00007610ff827816 */ /* 0x000fc60000000082 */
[----:B--2---:R-:W-:Y:S01]  /*60e0*/  IMAD R3, R3, 0x2, R2 ;  /* 0x0000000203037824 */ /* 0x004fe200078e0202 */
[----:B------:R-:W-:Y:S02]  /*60f0*/  PRMT R113, RZ, 0x7610, R113 ;  /* 0x00007610ff717816 */ /* 0x000fe40000000071 */
[----:B------:R2:W5:Y:S01]  /*6100*/  @P2 LDG.E.U8 R130, desc[UR32][R170.64] ;  /* 0x00000020aa822981 */ /* 0x000562000c1e1100 */
[----:B----4-:R-:W-:-:S04]  /*6110*/  IADD3 R166, P4, PT, R71, R164, RZ ;  /* 0x000000a447a67210 */ /* 0x010fc80007f9e0ff */
[----:B------:R-:W-:Y:S02]  /*6120*/  LEA.HI.X.SX32 R167, R71, R0, 0x1, P4 ;  /* 0x0000000047a77211 */ /* 0x000fe400020f0eff */
[C---:B------:R-:W-:Y:S01]  /*6130*/  IADD3 R72, P4, PT, R2.reuse, R164, RZ ;  /* 0x000000a402487210 */ /* 0x040fe20007f9e0ff */
[----:B------:R-:W4:Y:S03]  /*6140*/  LDC R71, c[0x0][0x3d8] ;  /* 0x0000f600ff477b82 */ /* 0x000f260000000800 */
[----:B------:R-:W-:Y:S01]  /*6150*/  LEA.HI.X.SX32 R73, R2, R0, 0x1, P4 ;  /* 0x0000000002497211 */ /* 0x000fe200020f0eff */
[----:B-1----:R-:W-:Y:S01]  /*6160*/  IMAD R2, R68, 0x2, R3 ;  /* 0x0000000244027824 */ /* 0x002fe200078e0203 */
[C---:B--2---:R-:W-:Y:S01]  /*6170*/  IADD3 R170, P4, PT, R3.reuse, R164, RZ ;  /* 0x000000a403aa7210 */ /* 0x044fe20007f9e0ff */
[----:B------:R-:W-:Y:S01]  /*6180*/  STL.64 [R1+0x78], R168 ;  /* 0x000078a801007387 */ /* 0x000fe20000100a00 */
[----:B------:R-:W-:Y:S01]  /*6190*/  PRMT R115, RZ, 0x7610, R115 ;  /* 0x00007610ff737816 */ /* 0x000fe20000000073 */
[----:B------:R-:W1:Y:S01]  /*61a0*/  LDC R68, c[0x0][0x3d8] ;  /* 0x0000f600ff447b82 */ /* 0x000e620000000800 */
[----:B------:R-:W-:Y:S01]  /*61b0*/  PRMT R114, RZ, 0x7610, R114 ;  /* 0x00007610ff727816 */ /* 0x000fe20000000072 */
[----:B------:R-:W-:Y:S01]  /*61c0*/  STL.64 [R1+0x70], R166 ;  /* 0x000070a601007387 */ /* 0x000fe20000100a00 */
[----:B------:R-:W-:Y:S01]  /*61d0*/  LEA.HI.X.SX32 R171, R3, R0, 0x1, P4 ;  /* 0x0000000003ab7211 */ /* 0x000fe200020f0eff */
[----:B---3--:R-:W-:-:S02]  /*61e0*/  IMAD R3, R69, 0x2, R2 ;  /* 0x0000000245037824 */ /* 0x008fc400078e0202 */
[----:B------:R2:W-:Y:S01]  /*61f0*/  STL.64 [R1+0x68], R72 ;  /* 0x0000684801007387 */ /* 0x0005e20000100a00 */
[----:B------:R-:W-:Y:S01]  /*6200*/  PRMT R111, RZ, 0x7610, R111 ;  /* 0x00007610ff6f7816 */ /* 0x000fe2000000006f */
[----:B------:R-:W3:Y:S02]  /*6210*/  LDC R69, c[0x0][0x3d8] ;  /* 0x0000f600ff457b82 */ /* 0x000ee40000000800 */
[----:B------:R2:W5:Y:S04]  /*6220*/  @P2 LDG.E.U8 R113, desc[UR32][R72.64] ;  /* 0x0000002048712981 */ /* 0x000568000c1e1100 */
[----:B------:R0:W5:Y:S04]  /*6230*/  @P2 LDG.E.U8 R115, desc[UR32][R168.64] ;  /* 0x00000020a8732981 */ /* 0x000168000c1e1100 */
[----:B------:R0:W5:Y:S01]  /*6240*/  @P2 LDG.E.U8 R114, desc[UR32][R166.64] ;  /* 0x00000020a6722981 */ /* 0x000162000c1e1100 */
[----:B--2---:R-:W2:Y:S01]  /*6250*/  LDC R72, c[0x0][0x3d8] ;  /* 0x0000f600ff487b82 */ /* 0x004ea20000000800 */
[----:B0-----:R-:W-:-:S02]  /*6260*/  IADD3 R168, P4, PT, R2, R164, RZ ;  /* 0x000000a402a87210 */ /* 0x001fc40007f9e0ff */
[C---:B------:R-:W-:Y:S02]  /*6270*/  IADD3 R166, P5, PT, R3.reuse, R164, RZ ;  /* 0x000000a403a67210 */ /* 0x040fe40007fbe0ff */
[-C--:B------:R-:W-:Y:S02]  /*6280*/  LEA.HI.X.SX32 R169, R2, R0.reuse, 0x1, P4 ;  /* 0x0000000002a97211 */ /* 0x080fe400020f0eff */
[----:B------:R-:W-:Y:S02]  /*6290*/  LEA.HI.X.SX32 R167, R3, R0, 0x1, P5 ;  /* 0x0000000003a77211 */ /* 0x000fe400028f0eff */
[----:B------:R-:W-:Y:S01]  /*62a0*/  LEA R3, R70, R3, 0x1 ;  /* 0x0000000346037211 */ /* 0x000fe200078e08ff */
[----:B------:R-:W-:Y:S01]  /*62b0*/  STL.64 [R1+0x60], R170 ;  /* 0x000060aa01007387 */ /* 0x000fe20000100a00 */
[----:B------:R-:W-:Y:S01]  /*62c0*/  PRMT R112, RZ, 0x7610, R112 ;  /* 0x00007610ff707816 */ /* 0x000fe20000000070 */
[----:B------:R-:W0:Y:S02]  /*62d0*/  LDC R70, c[0x0][0x3d8] ;  /* 0x0000f600ff467b82 */ /* 0x000e240000000800 */
[----:B------:R-:W-:Y:S01]  /*62e0*/  STL.64 [R1+0x58], R168 ;  /* 0x000058a801007387 */ /* 0x000fe20000100a00 */
[----:B----4-:R-:W-:-:S03]  /*62f0*/  IMAD R2, R71, 0x4, R3 ;  /* 0x0000000447027824 */ /* 0x010fc600078e0203 */
[----:B------:R4:W-:Y:S01]  /*6300*/  STL.64 [R1+0x50], R166 ;  /* 0x000050a601007387 */ /* 0x0009e20000100a00 */
[----:B------:R-:W-:Y:S01]  /*6310*/  PRMT R109, RZ, 0x7610, R109 ;  /* 0x00007610ff6d7816 */ /* 0x000fe2000000006d */
[----:B------:R-:W0:Y:S02]  /*6320*/  LDC R71, c[0x0][0x3d8] ;  /* 0x0000f600ff477b82 */ /* 0x000e240000000800 */
[----:B------:R4:W5:Y:S04]  /*6330*/  @P2 LDG.E.U8 R111, desc[UR32][R166.64] ;  /* 0x00000020a66f2981 */ /* 0x000968000c1e1100 */
[----:B------:R1:W5:Y:S01]  /*6340*/  @P2 LDG.E.U8 R112, desc[UR32][R168.64] ;  /* 0x00000020a8702981 */ /* 0x000362000c1e1100 */
[----:B----4-:R-:W-:-:S04]  /*6350*/  IADD3 R166, P4, PT, R3, R164, RZ ;  /* 0x000000a403a67210 */ /* 0x010fc80007f9e0ff */
[----:B------:R-:W-:Y:S01]  /*6360*/  LEA.HI.X.SX32 R167, R3, R0, 0x1, P4 ;  /* 0x0000000003a77211 */ /* 0x000fe200020f0eff */
[----:B-1----:R-:W-:Y:S01]  /*6370*/  IMAD R3, R68, 0x2, R2 ;  /* 0x0000000244037824 */ /* 0x002fe200078e0202 */
[C---:B------:R-:W-:Y:S01]  /*6380*/  IADD3 R168, P4, PT, R2.reuse, R164, RZ ;  /* 0x000000a402a87210 */ /* 0x040fe20007f9e0ff */
[----:B------:R-:W1:Y:S02]  /*6390*/  LDC R68, c[0x0][0x3d8] ;  /* 0x0000f600ff447b82 */ /* 0x000e640000000800 */
[----:B------:R4:W-:Y:S01]  /*63a0*/  STL.64 [R1+0x48], R166 ;  /* 0x000048a601007387 */ /* 0x0009e20000100a00 */
[----:B------:R-:W-:Y:S01]  /*63b0*/  LEA.HI.X.SX32 R169, R2, R0, 0x1, P4 ;  /* 0x0000000002a97211 */ /* 0x000fe200020f0eff */
[----:B--2---:R-:W-:Y:S02]  /*63c0*/  IMAD R2, R72, 0x2, R3 ;  /* 0x0000000248027824 */ /* 0x004fe400078e0203 */
[----:B------:R4:W2:Y:S01]  /*63d0*/  @P2 LDG.E.U8 R109, desc[UR32][R166.64] ;  /* 0x00000020a66d2981 */ /* 0x0008a2000c1e1100 */
[----:B------:R-:W-:-:S02]  /*63e0*/  PRMT R128, RZ, 0x7610, R128 ;  /* 0x00007610ff807816 */ /* 0x000fc40000000080 */
[----:B------:R-:W-:-:S04]  /*63f0*/  PRMT R106, RZ, 0x7610, R106 ;  /* 0x00007610ff6a7816 */ /* 0x000fc8000000006a */
[----:B------:R0:W2:Y:S01]  /*6400*/  @P2 LDG.E.U8 R128, desc[UR32][R170.64] ;  /* 0x00000020aa802981 */ /* 0x0000a2000c1e1100 */
[----:B----4-:R-:W-:-:S04]  /*6410*/  IADD3 R166, P4, PT, R3, R164, RZ ;  /* 0x000000a403a67210 */ /* 0x010fc80007f9e0ff */
[----:B------:R-:W-:Y:S02]  /*6420*/  LEA.HI.X.SX32 R167, R3, R0, 0x1, P4 ;  /* 0x0000000003a77211 */ /* 0x000fe400020f0eff */
[----:B------:R-:W-:-:S04]  /*6430*/  IADD3 R72, P4, PT, R2, R164, RZ ;  /* 0x000000a402487210 */ /* 0x000fc80007f9e0ff */
[----:B------:R-:W-:Y:S02]  /*6440*/  LEA.HI.X.SX32 R73, R2, R0, 0x1, P4 ;  /* 0x0000000002497211 */ /* 0x000fe400020f0eff */
[----:B---3--:R-:W-:Y:S02]  /*6450*/  LEA R2, R69, R2, 0x1 ;  /* 0x0000000245027211 */ /* 0x008fe400078e08ff */
[----:B------:R-:W3:Y:S01]  /*6460*/  LDC R69, c[0x0][0x3d8] ;  /* 0x0000f600ff457b82 */ /* 0x000ee20000000800 */
[----:B------:R-:W-:Y:S01]  /*6470*/  PRMT R108, RZ, 0x7610, R108 ;  /* 0x00007610ff6c7816 */ /* 0x000fe2000000006c */
[----:B------:R-:W-:Y:S01]  /*6480*/  STL.64 [R1+0x38], R168 ;  /* 0x000038a801007387 */ /* 0x000fe20000100a00 */
[----:B0-----:R-:W-:Y:S01]  /*6490*/  IADD3 R170, P4, PT, R2, R164, RZ ;  /* 0x000000a402aa7210 */ /* 0x001fe20007f9e0ff */
[----:B------:R-:W-:Y:S01]  /*64a0*/  IMAD R3, R70, 0x2, R2 ;  /* 0x0000000246037824 */ /* 0x000fe200078e0202 */
[----:B------:R-:W-:Y:S01]  /*64b0*/  PRMT R107, RZ, 0x7610, R107 ;  /* 0x00007610ff6b7816 */ /* 0x000fe2000000006b */
[----:B------:R0:W4:Y:S02]  /*64c0*/  @P2 LDG.E.U8 R106, desc[UR32][R72.64] ;  /* 0x00000020486a2981 */ /* 0x000124000c1e1100 */
[----:B------:R-:W3:Y:S01]  /*64d0*/  LDC R70, c[0x0][0x3d8] ;  /* 0x0000f600ff467b82 */ /* 0x000ee20000000800 */
[----:B------:R-:W-:Y:S01]  /*64e0*/  LEA.HI.X.SX32 R171, R2, R0, 0x1, P4 ;  /* 0x0000000002ab7211 */ /* 0x000fe200020f0eff */
[----:B------:R-:W-:Y:S01]  /*64f0*/  STL.64 [R1+0x30], R166 ;  /* 0x000030a601007387 */ /* 0x000fe20000100a00 */
[----:B------:R-:W-:-:S03]  /*6500*/  IMAD R2, R71, 0x2, R3 ;  /* 0x0000000247027824 */ /* 0x000fc600078e0203 */
[----:B------:R0:W-:Y:S01]  /*6510*/  STL.64 [R1+0x28], R72 ;  /* 0x0000284801007387 */ /* 0x0001e20000100a00 */
[----:B------:R-:W-:Y:S01]  /*6520*/  PRMT R104, RZ, 0x7610, R104 ;  /* 0x00007610ff687816 */ /* 0x000fe20000000068 */
[----:B------:R-:W3:Y:S02]  /*6530*/  LDC R71, c[0x0][0x3d8] ;  /* 0x0000f600ff477b82 */ /* 0x000ee40000000800 */
[----:B------:R1:W2:Y:S04]  /*6540*/  @P2 LDG.E.U8 R108, desc[UR32][R168.64] ;  /* 0x00000020a86c2981 */ /* 0x0002a8000c1e1100 */
[----:B------:R1:W2:Y:S02]  /*6550*/  @P2 LDG.E.U8 R107, desc[UR32][R166.64] ;  /* 0x00000020a66b2981 */ /* 0x0002a4000c1e1100 */
[----:B0-----:R-:W0:Y:S01]  /*6560*/  LDC R72, c[0x0][0x3d8] ;  /* 0x0000f600ff487b82 */ /* 0x001e220000000800 */
[----:B-1----:R-:W-:-:S02]  /*6570*/  IADD3 R168, P4, PT, R3, R164, RZ ;  /* 0x000000a403a87210 */ /* 0x002fc40007f9e0ff */
[----:B------:R-:W-:Y:S02]  /*6580*/  IADD3 R166, P5, PT, R2, R164, RZ ;  /* 0x000000a402a67210 */ /* 0x000fe40007fbe0ff */
[----:B------:R-:W-:-:S03]  /*6590*/  LEA.HI.X.SX32 R169, R3, R0, 0x1, P4 ;  /* 0x0000000003a97211 */ /* 0x000fc600020f0eff */
[----:B------:R-:W1:Y:S01]  /*65a0*/  LDC R73, c[0x0][0x3d8] ;  /* 0x0000f600ff497b82 */ /* 0x000e620000000800 */
[----:B------:R-:W-:Y:S01]  /*65b0*/  LEA.HI.X.SX32 R167, R2, R0, 0x1, P5 ;  /* 0x0000000002a77211 */ /* 0x000fe200028f0eff */
[----:B------:R-:W-:Y:S01]  /*65c0*/  IMAD R2, R68, 0x2, R2 ;  /* 0x0000000244027824 */ /* 0x000fe200078e0202 */
[----:B------:R-:W-:Y:S04]  /*65d0*/  STL.64 [R1+0x20], R170 ;  /* 0x000020aa01007387 */ /* 0x000fe80000100a00 */
[----:B------:R3:W2:Y:S01]  /*65e0*/  @P2 LDG.E.U8 R104, desc[UR32][R166.64] ;  /* 0x00000020a6682981 */ /* 0x0006a2000c1e1100 */
[----:B------:R-:W1:Y:S01]  /*65f0*/  LDC R68, c[0x0][0x3d8] ;  /* 0x0000f600ff447b82 */ /* 0x000e620000000800 */
[----:B---3--:R-:W-:Y:S02]  /*6600*/  LEA R3, R69, R2, 0x2 ;  /* 0x0000000245037211 */ /* 0x008fe400078e10ff */
[----:B------:R-:W-:Y:S04]  /*6610*/  STL.64 [R1+0x18], R168 ;  /* 0x000018a801007387 */ /* 0x000fe80000100a00 */
[----:B------:R3:W-:Y:S01]  /*6620*/  STL.64 [R1+0x10], R166 ;  /* 0x000010a601007387 */ /* 0x0007e20000100a00 */
[----:B------:R-:W1:Y:S01]  /*6630*/  LDC R69, c[0x0][0x3d8] ;  /* 0x0000f600ff457b82 */ /* 0x000e620000000800 */
[----:B---3--:R-:W-:-:S04]  /*6640*/  IADD3 R166, P4, PT, R2, R164, RZ ;  /* 0x000000a402a67210 */ /* 0x008fc80007f9e0ff */
[----:B------:R-:W-:Y:S01]  /*6650*/  LEA.HI.X.SX32 R167, R2, R0, 0x1, P4 ;  /* 0x0000000002a77211 */ /* 0x000fe200020f0eff */
[----:B------:R-:W-:Y:S01]  /*6660*/  IMAD R2, R70, 0x2, R3 ;  /* 0x0000000246027824 */ /* 0x000fe200078e0203 */
[C---:B------:R-:W-:Y:S01]  /*6670*/  IADD3 R242, P4, PT, R3.reuse, R164, RZ ;  /* 0x000000a403f27210 */ /* 0x040fe20007f9e0ff */
[----:B------:R-:W3:Y:S03]  /*6680*/  LDC R70, c[0x0][0x3d8] ;  /* 0x0000f600ff467b82 */ /* 0x000ee60000000800 */
[----:B------:R-:W-:Y:S01]  /*6690*/  LEA.HI.X.SX32 R243, R3, R0, 0x1, P4 ;  /* 0x0000000003f37211 */ /* 0x000fe200020f0eff */
[----:B0-----:R-:W-:Y:S01]  /*66a0*/  IMAD R3, R72, 0x2, R2 ;  /* 0x0000000248037824 */ /* 0x001fe200078e0202 */
[----:B------:R-:W-:-:S03]  /*66b0*/  IADD3 R240, P4, PT, R2, R164, RZ ;  /* 0x000000a402f07210 */ /* 0x000fc60007f9e0ff */
[----:B------:R-:W0:Y:S01]  /*66c0*/  LDC R72, c[0x0][0x3d8] ;  /* 0x0000f600ff487b82 */ /* 0x000e220000000800 */
[----:B------:R-:W-:Y:S02]  /*66d0*/  LEA.HI.X.SX32 R241, R2, R0, 0x1, P4 ;  /* 0x0000000002f17211 */ /* 0x000fe400020f0eff */
[----:B------:R-:W-:-:S04]  /*66e0*/  IADD3 R238, P4, PT, R3, R164, RZ ;  /* 0x000000a403ee7210 */ /* 0x000fc80007f9e0ff */
[----:B------:R-:W-:Y:S01]  /*66f0*/  LEA.HI.X.SX32 R239, R3, R0, 0x1, P4 ;  /* 0x0000000003ef7211 */ /* 0x000fe200020f0eff */
[----:B-1----:R-:W-:-:S05]  /*6700*/  IMAD R3, R68, 0x2, R3 ;  /* 0x0000000244037824 */ /* 0x002fca00078e0203 */
[----:B------:R-:W-:Y:S02]  /*6710*/  LEA R68, R69, R3, 0x1 ;  /* 0x0000000345447211 */ /* 0x000fe400078e08ff */
[----:B------:R-:W1:Y:S01]  /*6720*/  LDC R69, c[0x0][0x3d8] ;  /* 0x0000f600ff457b82 */ /* 0x000e620000000800 */
[----:B------:R-:W-:Y:S02]  /*6730*/  IADD3 R236, P4, PT, R3, R164, RZ ;  /* 0x000000a403ec7210 */ /* 0x000fe40007f9e0ff */
[----:B------:R-:W-:Y:S02]  /*6740*/  IMAD R2, R71, 0x2, R68 ;  /* 0x0000000247027824 */ /* 0x000fe400078e0244 */
[----:B------:R-:W-:Y:S02]  /*6750*/  LEA.HI.X.SX32 R237, R3, R0, 0x1, P4 ;  /* 0x0000000003ed7211 */ /* 0x000fe400020f0eff */
[-C--:B------:R-:W-:Y:S01]  /*6760*/  IADD3 R234, P4, PT, R68, R164.reuse, RZ ;  /* 0x000000a444ea7210 */ /* 0x080fe20007f9e0ff */
[----:B------:R-:W1:Y:S01]  /*6770*/  LDC R71, c[0x0][0x3d8] ;  /* 0x0000f600ff477b82 */ /* 0x000e620000000800 */
[----:B------:R-:W-:-:S02]  /*6780*/  IADD3 R232, P5, PT, R2, R164, RZ ;  /* 0x000000a402e87210 */ /* 0x000fc40007fbe0ff */
[-C--:B------:R-:W-:Y:S02]  /*6790*/  LEA.HI.X.SX32 R235, R68, R0.reuse, 0x1, P4 ;  /* 0x0000000044eb7211 */ /* 0x080fe400020f0eff */
[----:B------:R-:W-:Y:S01]  /*67a0*/  LEA.HI.X.SX32 R233, R2, R0, 0x1, P5 ;  /* 0x0000000002e97211 */ /* 0x000fe200028f0eff */
[----:B---3--:R-:W-:Y:S02]  /*67b0*/  IMAD R2, R70, 0x2, R2 ;  /* 0x0000000246027824 */ /* 0x008fe400078e0202 */
[----:B------:R-:W3:Y:S02]  /*67c0*/  LDC R68, c[0x0][0x3d8] ;  /* 0x0000f600ff447b82 */ /* 0x000ee40000000800 */
[----:B0-----:R-:W-:Y:S01]  /*67d0*/  IMAD R3, R72, 0x4, R2 ;  /* 0x0000000448037824 */ /* 0x001fe200078e0202 */
[----:B------:R-:W-:-:S05]  /*67e0*/  IADD3 R230, P4, PT, R2, R164, RZ ;  /* 0x000000a402e67210 */ /* 0x000fca0007f9e0ff */
[----:B------:R-:W0:Y:S01]  /*67f0*/  LDC R70, c[0x0][0x3d8] ;  /* 0x0000f600ff467b82 */ /* 0x000e220000000800 */
[----:B------:R-:W-:Y:S02]  /*6800*/  LEA.HI.X.SX32 R231, R2, R0, 0x1, P4 ;  /* 0x0000000002e77211 */ /* 0x000fe400020f0eff */
[----:B------:R-:W-:Y:S02]  /*6810*/  IADD3 R226, P4, PT, R3, R164, RZ ;  /* 0x000000a403e27210 */ /* 0x000fe40007f9e0ff */
[----:B-1----:R-:W-:Y:S02]  /*6820*/  LEA R2, R69, R3, 0x1 ;  /* 0x0000000345027211 */ /* 0x002fe400078e08ff */
[----:B------:R-:W-:Y:S01]  /*6830*/  LEA.HI.X.SX32 R227, R3, R0, 0x1, P4 ;  /* 0x0000000003e37211 */ /* 0x000fe200020f0eff */
[----:B------:R-:W1:Y:S01]  /*6840*/  LDC R69, c[0x0][0x3d8] ;  /* 0x0000f600ff457b82 */ /* 0x000e620000000800 */
[----:B------:R-:W-:Y:S01]  /*6850*/  IADD3 R224, P4, PT, R2, R164, RZ ;  /* 0x000000a402e07210 */ /* 0x000fe20007f9e0ff */
[----:B------:R-:W-:-:S03]  /*6860*/  IMAD R3, R73, 0x2, R2 ;  /* 0x0000000249037824 */ /* 0x000fc600078e0202 */
[----:B------:R-:W-:Y:S02]  /*6870*/  LEA.HI.X.SX32 R225, R2, R0, 0x1, P4 ;  /* 0x0000000002e17211 */ /* 0x000fe400020f0eff */
[C---:B------:R-:W-:Y:S01]  /*6880*/  IADD3 R222, P4, PT, R3.reuse, R164, RZ ;  /* 0x000000a403de7210 */ /* 0x040fe20007f9e0ff */
[----:B------:R-:W1:Y:S03]  /*6890*/  LDC R72, c[0x0][0x3d8] ;  /* 0x0000f600ff487b82 */ /* 0x000e660000000800 */
[----:B------:R-:W-:Y:S01]  /*68a0*/  LEA.HI.X.SX32 R223, R3, R0, 0x1, P4 ;  /* 0x0000000003df7211 */ /* 0x000fe200020f0eff */
[----:B---3--:R-:W-:-:S04]  /*68b0*/  IMAD R3, R68, 0x2, R3 ;  /* 0x0000000244037824 */ /* 0x008fc800078e0203 */
[----:B------:R-:W3:Y:S01]  /*68c0*/  LDC R68, c[0x0][0x3d8] ;  /* 0x0000f600ff447b82 */ /* 0x000ee20000000800 */
[----:B------:R-:W-:Y:S01]  /*68d0*/  IADD3 R220, P4, PT, R3, R164, RZ ;  /* 0x000000a403dc7210 */ /* 0x000fe20007f9e0ff */
[----:B0-----:R-:W-:-:S03]  /*68e0*/  IMAD R2, R70, 0x2, R3 ;  /* 0x0000000246027824 */ /* 0x001fc600078e0203 */
[----:B------:R-:W-:Y:S02]  /*68f0*/  LEA.HI.X.SX32 R221, R3, R0, 0x1, P4 ;  /* 0x0000000003dd7211 */ /* 0x000fe400020f0eff */
[C---:B------:R-:W-:Y:S01]  /*6900*/  IADD3 R218, P4, PT, R2.reuse, R164, RZ ;  /* 0x000000a402da7210 */ /* 0x040fe20007f9e0ff */
[----:B------:R-:W0:Y:S01]  /*6910*/  LDC R70, c[0x0][0x3d8] ;  /* 0x0000f600ff467b82 */ /* 0x000e220000000800 */
[----:B------:R-:W-:Y:S02]  /*6920*/  LEA R3, R71, R2, 0x1 ;  /* 0x0000000247037211 */ /* 0x000fe400078e08ff */
[----:B------:R-:W-:Y:S02]  /*6930*/  LEA.HI.X.SX32 R219, R2, R0, 0x1, P4 ;  /* 0x0000000002db7211 */ /* 0x000fe400020f0eff */
[----:B------:R-:W-:-:S03]  /*6940*/  IADD3 R216, P4, PT, R3, R164, RZ ;  /* 0x000000a403d87210 */ /* 0x000fc60007f9e0ff */
[----:B------:R-:W5:Y:S01]  /*6950*/  LDC R71, c[0x0][0x3d8] ;  /* 0x0000f600ff477b82 */ /* 0x000f620000000800 */
[----:B------:R-:W-:Y:S01]  /*6960*/  LEA.HI.X.SX32 R217, R3, R0, 0x1, P4 ;  /* 0x0000000003d97211 */ /* 0x000fe200020f0eff */
[----:B-1----:R-:W-:-:S06]  /*6970*/  IMAD R3, R69, 0x2, R3 ;  /* 0x0000000245037824 */ /* 0x002fcc00078e0203 */
[----:B------:R-:W1:Y:S01]  /*6980*/  LDC R69, c[0x0][0x3d8] ;  /* 0x0000f600ff457b82 */ /* 0x000e620000000800 */
[----:B---3--:R-:W-:Y:S01]  /*6990*/  IMAD R2, R68, 0x4, R3 ;  /* 0x0000000444027824 */ /* 0x008fe200078e0203 */
[----:B------:R-:W-:-:S06]  /*69a0*/  IADD3 R214, P4, PT, R3, R164, RZ ;  /* 0x000000a403d67210 */ /* 0x000fcc0007f9e0ff */
[----:B------:R-:W3:Y:S01]  /*69b0*/  LDC R68, c[0x0][0x3d8] ;  /* 0x0000f600ff447b82 */ /* 0x000ee20000000800 */
[----:B------:R-:W-:Y:S01]  /*69c0*/  LEA.HI.X.SX32 R215, R3, R0, 0x1, P4 ;  /* 0x0000000003d77211 */ /* 0x000fe200020f0eff */
[----:B0-----:R-:W-:Y:S01]  /*69d0*/  IMAD R3, R70, 0x2, R2 ;  /* 0x0000000246037824 */ /* 0x001fe200078e0202 */
[----:B------:R-:W-:-:S04]  /*69e0*/  IADD3 R210, P4, PT, R2, R164, RZ ;  /* 0x000000a402d27210 */ /* 0x000fc80007f9e0ff */
[----:B------:R-:W-:Y:S01]  /*69f0*/  LEA.HI.X.SX32 R211, R2, R0, 0x1, P4 ;  /* 0x0000000002d37211 */ /* 0x000fe200020f0eff */
[----:B------:R-:W0:Y:S01]  /*6a00*/  LDC R70, c[0x0][0x3d8] ;  /* 0x0000f600ff467b82 */ /* 0x000e220000000800 */
[C---:B------:R-:W-:Y:S02]  /*6a10*/  IADD3 R208, P4, PT, R3.reuse, R164, RZ ;  /* 0x000000a403d07210 */ /* 0x040fe40007f9e0ff */
[----:B------:R-:W-:Y:S02]  /*6a20*/  LEA R2, R72, R3, 0x1 ;  /* 0x0000000348027211 */ /* 0x000fe400078e08ff */
[----:B------:R-:W-:Y:S02]  /*6a30*/  LEA.HI.X.SX32 R209, R3, R0, 0x1, P4 ;  /* 0x0000000003d17211 */ /* 0x000fe400020f0eff */
[C---:B------:R-:W-:Y:S01]  /*6a40*/  IADD3 R206, P4, PT, R2.reuse, R164, RZ ;  /* 0x000000a402ce7210 */ /* 0x040fe20007f9e0ff */
[----:B-1----:R-:W-:Y:S01]  /*6a50*/  IMAD R3, R69, 0x2, R2 ;  /* 0x0000000245037824 */ /* 0x002fe200078e0202 */
[----:B------:R-:W1:Y:S02]  /*6a60*/  LDC R72, c[0x0][0x3d8] ;  /* 0x0000f600ff487b82 */ /* 0x000e640000000800 */
[----:B------:R-:W-:-:S06]  /*6a70*/  LEA.HI.X.SX32 R207, R2, R0, 0x1, P4 ;  /* 0x0000000002cf7211 */ /* 0x000fcc00020f0eff */
[----:B------:R-:W1:Y:S01]  /*6a80*/  LDC R69, c[0x0][0x3d8] ;  /* 0x0000f600ff457b82 */ /* 0x000e620000000800 */
[----:B---3--:R-:W-:Y:S01]  /*6a90*/  IMAD R2, R68, 0x2, R3 ;  /* 0x0000000244027824 */ /* 0x008fe200078e0203 */
[----:B------:R-:W-:-:S06]  /*6aa0*/  IADD3 R204, P4, PT, R3, R164, RZ ;  /* 0x000000a403cc7210 */ /* 0x000fcc0007f9e0ff */
[----:B------:R-:W3:Y:S01]  /*6ab0*/  LDC R68, c[0x0][0x3d8] ;  /* 0x0000f600ff447b82 */ /* 0x000ee20000000800 */
[----:B------:R-:W-:Y:S01]  /*6ac0*/  LEA.HI.X.SX32 R205, R3, R0, 0x1, P4 ;  /* 0x0000000003cd7211 */ /* 0x000fe200020f0eff */
[----:B-----5:R-:W-:Y:S01]  /*6ad0*/  IMAD R3, R71, 0x2, R2 ;  /* 0x0000000247037824 */ /* 0x020fe200078e0202 */
[----:B------:R-:W-:-:S05]  /*6ae0*/  IADD3 R202, P5, PT, R2, R164, RZ ;  /* 0x000000a402ca7210 */ /* 0x000fca0007fbe0ff */
[----:B------:R-:W5:Y:S01]  /*6af0*/  LDC R71, c[0x0][0x3d8] ;  /* 0x0000f600ff477b82 */ /* 0x000f620000000800 */
[----:B------:R-:W-:Y:S02]  /*6b00*/  LEA.HI.X.SX32 R203, R2, R0, 0x1, P5 ;  /* 0x0000000002cb7211 */ /* 0x000fe400028f0eff */
[----:B------:R-:W-:Y:S02]  /*6b10*/  IADD3 R200, P4, PT, R3, R164, RZ ;  /* 0x000000a403c87210 */ /* 0x000fe40007f9e0ff */
[----:B0-----:R-:W-:-:S03]  /*6b20*/  LEA R2, R70, R3, 0x1 ;  /* 0x0000000346027211 */ /* 0x001fc600078e08ff */
[----:B------:R-:W0:Y:S01]  /*6b30*/  LDC R70, c[0x0][0x3d8] ;  /* 0x0000f600ff467b82 */ /* 0x000e220000000800 */
[----:B------:R-:W-:Y:S01]  /*6b40*/  LEA.HI.X.SX32 R201, R3, R0, 0x1, P4 ;  /* 0x0000000003c97211 */ /* 0x000fe200020f0eff */
[----:B-1----:R-:W-:Y:S01]  /*6b50*/  IMAD R3, R69, 0x4, R2 ;  /* 0x0000000445037824 */ /* 0x002fe200078e0202 */
[----:B------:R-:W-:-:S04]  /*6b60*/  IADD3 R198, P4, PT, R2, R164, RZ ;  /* 0x000000a402c67210 */ /* 0x000fc80007f9e0ff */
[----:B------:R-:W-:Y:S01]  /*6b70*/  LEA.HI.X.SX32 R199, R2, R0, 0x1, P4 ;  /* 0x0000000002c77211 */ /* 0x000fe200020f0eff */
[----:B---3--:R-:W-:Y:S01]  /*6b80*/  IMAD R2, R68, 0x2, R3 ;  /* 0x0000000244027824 */ /* 0x008fe200078e0203 */
[----:B------:R-:W1:Y:S01]  /*6b90*/  LDC R69, c[0x0][0x3d8] ;  /* 0x0000f600ff457b82 */ /* 0x000e620000000800 */
[----:B------:R-:W-:-:S07]  /*6ba0*/  IADD3 R194, P4, PT, R3, R164, RZ ;  /* 0x000000a403c27210 */ /* 0x000fce0007f9e0ff */
[----:B------:R-:W3:Y:S01]  /*6bb0*/  LDC R68, c[0x0][0x3d8] ;  /* 0x0000f600ff447b82 */ /* 0x000ee20000000800 */
[----:B------:R-:W-:Y:S01]  /*6bc0*/  LEA.HI.X.SX32 R195, R3, R0, 0x1, P4 ;  /* 0x0000000003c37211 */ /* 0x000fe200020f0eff */
[----:B-----5:R-:W-:Y:S01]  /*6bd0*/  IMAD R3, R71, 0x2, R2 ;  /* 0x0000000247037824 */ /* 0x020fe200078e0202 */
[----:B------:R-:W-:-:S04]  /*6be0*/  IADD3 R192, P5, PT, R2, R164, RZ ;  /* 0x000000a402c07210 */ /* 0x000fc80007fbe0ff */
[----:B------:R-:W-:Y:S02]  /*6bf0*/  LEA.HI.X.SX32 R193, R2, R0, 0x1, P5 ;  /* 0x0000000002c17211 */ /* 0x000fe400028f0eff */
[C---:B------:R-:W-:Y:S02]  /*6c00*/  IADD3 R190, P4, PT, R3.reuse, R164, RZ ;  /* 0x000000a403be7210 */ /* 0x040fe40007f9e0ff */
[----:B0-----:R-:W-:Y:S02]  /*6c10*/  LEA R2, R70, R3, 0x1 ;  /* 0x0000000346027211 */ /* 0x001fe400078e08ff */
[----:B------:R-:W0:Y:S01]  /*6c20*/  LDC R70, c[0x0][0x3d8] ;  /* 0x0000f600ff467b82 */ /* 0x000e220000000800 */
[----:B------:R-:W-:Y:S02]  /*6c30*/  LEA.HI.X.SX32 R191, R3, R0, 0x1, P4 ;  /* 0x0000000003bf7211 */ /* 0x000fe400020f0eff */
[----:B------:R-:W-:Y:S01]  /*6c40*/  IADD3 R188, P4, PT, R2, R164, RZ ;  /* 0x000000a402bc7210 */ /* 0x000fe20007f9e0ff */
[----:B------:R-:W-:-:S03]  /*6c50*/  IMAD R3, R72, 0x2, R2 ;  /* 0x0000000248037824 */ /* 0x000fc600078e0202 */
[----:B------:R-:W-:Y:S02]  /*6c60*/  LEA.HI.X.SX32 R189, R2, R0, 0x1, P4 ;  /* 0x0000000002bd7211 */ /* 0x000fe400020f0eff */
[C---:B------:R-:W-:Y:S01]  /*6c70*/  IADD3 R186, P4, PT, R3.reuse, R164, RZ ;  /* 0x000000a403ba7210 */ /* 0x040fe20007f9e0ff */
[----:B---3--:R-:W-:Y:S02]  /*6c80*/  IMAD R2, R68, 0x2, R3 ;  /* 0x0000000244027824 */ /* 0x008fe400078e0203 */
[----:B------:R-:W3:Y:S01]  /*6c90*/  LDC R68, c[0x0][0x3d8] ;  /* 0x0000f600ff447b82 */ /* 0x000ee20000000800 */
[----:B------:R-:W-:Y:S02]  /*6ca0*/  LEA.HI.X.SX32 R187, R3, R0, 0x1, P4 ;  /* 0x0000000003bb7211 */ /* 0x000fe400020f0eff */
[----:B------:R-:W-:-:S04]  /*6cb0*/  IADD3 R184, P4, PT, R2, R164, RZ ;  /* 0x000000a402b87210 */ /* 0x000fc80007f9e0ff */
[----:B------:R-:W-:Y:S01]  /*6cc0*/  LEA.HI.X.SX32 R185, R2, R0, 0x1, P4 ;  /* 0x0000000002b97211 */ /* 0x000fe200020f0eff */
[----:B-1----:R-:W-:Y:S02]  /*6cd0*/  IMAD R2, R69, 0x2, R2 ;  /* 0x0000000245027824 */ /* 0x002fe400078e0202 */
[----:B------:R-:W1:Y:S03]  /*6ce0*/  LDC R69, c[0x0][0x3d8] ;  /* 0x0000f600ff457b82 */ /* 0x000e660000000800 */
[----:B------:R-:W-:Y:S02]  /*6cf0*/  IADD3 R182, P4, PT, R2, R164, RZ ;  /* 0x000000a402b67210 */ /* 0x000fe40007f9e0ff */
[----:B0-----:R-:W-:Y:S02]  /*6d00*/  LEA R3, R70, R2, 0x2 ;  /* 0x0000000246037211 */ /* 0x001fe400078e10ff */
[----:B------:R-:W-:-:S02]  /*6d10*/  LEA.HI.X.SX32 R183, R2, R0, 0x1, P4 ;  /* 0x0000000002b77211 */ /* 0x000fc400020f0eff */
[----:B------:R-:W-:-:S04]  /*6d20*/  IADD3 R178, P4, PT, R3, R164, RZ ;  /* 0x000000a403b27210 */ /* 0x000fc80007f9e0ff */
[----:B------:R-:W-:Y:S01]  /*6d30*/  LEA.HI.X.SX32 R179, R3, R0, 0x1, P4 ;  /* 0x0000000003b37211 */ /* 0x000fe200020f0eff */
[----:B---3--:R-:W-:Y:S02]  /*6d40*/  IMAD R2, R68, 0x2, R3 ;  /* 0x0000000244027824 */ /* 0x008fe400078e0203 */
[----:B------:R-:W0:Y:S08]  /*6d50*/  LDC R3, c[0x0][0x3d8] ;  /* 0x0000f600ff037b82 */ /* 0x000e300000000800 */
[----:B------:R-:W3:Y:S01]  /*6d60*/  LDC R68, c[0x0][0x3d8] ;  /* 0x0000f600ff447b82 */ /* 0x000ee20000000800 */
[----:B------:R-:W-:-:S04]  /*6d70*/  IADD3 R176, P4, PT, R2, R164, RZ ;  /* 0x000000a402b07210 */ /* 0x000fc80007f9e0ff */
[----:B------:R-:W-:Y:S02]  /*6d80*/  LEA.HI.X.SX32 R177, R2, R0, 0x1, P4 ;  /* 0x0000000002b17211 */ /* 0x000fe400020f0eff */
[----:B------:R-:W-:Y:S02]  /*6d90*/  PRMT R110, RZ, 0x7610, R110 ;  /* 0x00007610ff6e7816 */ /* 0x000fe4000000006e */
[----:B------:R-:W-:Y:S02]  /*6da0*/  PRMT R105, RZ, 0x7610, R105 ;  /* 0x00007610ff697816 */ /* 0x000fe40000000069 */
[----:B------:R-:W-:Y:S02]  /*6db0*/  PRMT R102, RZ, 0x7610, R102 ;  /* 0x00007610ff667816 */ /* 0x000fe40000000066 */
[----:B------:R-:W-:Y:S01]  /*6dc0*/  PRMT R98, RZ, 0x7610, R98 ;  /* 0x00007610ff627816 */ /* 0x000fe20000000062 */
[----:B------:R5:W2:Y:S01]  /*6dd0*/  @P2 LDG.E.U8 R110, desc[UR32][R170.64] ;  /* 0x00000020aa6e2981 */ /* 0x000aa2000c1e1100 */
[----:B0-----:R-:W-:Y:S01]  /*6de0*/  IMAD R2, R3, 0x2, R2 ;  /* 0x0000000203027824 */ /* 0x001fe200078e0202 */
[----:B------:R-:W-:-:S02]  /*6df0*/  PRMT R95, RZ, 0x7610, R95 ;  /* 0x00007610ff5f7816 */ /* 0x000fc4000000005f */
[----:B------:R-:W2:Y:S01]  /*6e00*/  @P2 LDG.E.U8 R105, desc[UR32][R168.64] ;  /* 0x00000020a8692981 */ /* 0x000ea2000c1e1100 */
[----:B------:R-:W-:Y:S01]  /*6e10*/  PRMT R91, RZ, 0x7610, R91 ;  /* 0x00007610ff5b7816 */ /* 0x000fe2000000005b */
[----:B------:R-:W0:Y:S01]  /*6e20*/  LDC R3, c[0x0][0x3d8] ;  /* 0x0000f600ff037b82 */ /* 0x000e220000000800 */
[----:B------:R-:W-:Y:S01]  /*6e30*/  IADD3 R174, P4, PT, R2, R164, RZ ;  /* 0x000000a402ae7210 */ /* 0x000fe20007f9e0ff */
[----:B------:R-:W2:Y:S01]  /*6e40*/  @P2 LDG.E.U8 R102, desc[UR32][R242.64] ;  /* 0x00000020f2662981 */ /* 0x000ea2000c1e1100 */
[----:B---3--:R-:W-:Y:S02]  /*6e50*/  IMAD R68, R68, 0x2, R2 ;  /* 0x0000000244447824 */ /* 0x008fe400078e0202 */
[----:B------:R-:W-:Y:S01]  /*6e60*/  LEA.HI.X.SX32 R175, R2, R0, 0x1, P4 ;  /* 0x0000000002af7211 */ /* 0x000fe200020f0eff */
[----:B------:R-:W3:Y:S01]  /*6e70*/  @P2 LDG.E.U8 R98, desc[UR32][R234.64] ;  /* 0x00000020ea622981 */ /* 0x000ee2000c1e1100 */
[----:B------:R-:W-:Y:S02]  /*6e80*/  PRMT R88, RZ, 0x7610, R88 ;  /* 0x00007610ff587816 */ /* 0x000fe40000000058 */
[----:B-1----:R-:W-:Y:S01]  /*6e90*/  LEA R2, R69, R68, 0x1 ;  /* 0x0000004445027211 */ /* 0x002fe200078e08ff */
[----:B------:R-:W2:Y:S01]  /*6ea0*/  @P2 LDG.E.U8 R95, desc[UR32][R226.64] ;  /* 0x00000020e25f2981 */ /* 0x000ea2000c1e1100 */
[----:B------:R-:W-:-:S02]  /*6eb0*/  PRMT R84, RZ, 0x7610, R84 ;  /* 0x00007610ff547816 */ /* 0x000fc40000000054 */
[----:B------:R-:W-:Y:S01]  /*6ec0*/  PRMT R81, RZ, 0x7610, R81 ;  /* 0x00007610ff517816 */ /* 0x000fe20000000051 */
[----:B------:R-:W2:Y:S01]  /*6ed0*/  @P2 LDG.E.U8 R91, desc[UR32][R218.64] ;  /* 0x00000020da5b2981 */ /* 0x000ea2000c1e1100 */
[----:B-----5:R-:W-:Y:S02]  /*6ee0*/  IADD3 R170, P4, PT, R2, R164, RZ ;  /* 0x000000a402aa7210 */ /* 0x020fe40007f9e0ff */
[----:B------:R-:W-:Y:S01]  /*6ef0*/  PRMT R77, RZ, 0x7610, R77 ;  /* 0x00007610ff4d7816 */ /* 0x000fe2000000004d */
[----:B------:R-:W5:Y:S01]  /*6f00*/  @P2 LDG.E.U8 R88, desc[UR32][R210.64] ;  /* 0x00000020d2582981 */ /* 0x000f62000c1e1100 */
[----:B------:R-:W-:Y:S02]  /*6f10*/  PRMT R103, RZ, 0x7610, R103 ;  /* 0x00007610ff677816 */ /* 0x000fe40000000067 */
[----:B------:R-:W-:Y:S01]  /*6f20*/  PRMT R74, RZ, 0x7610, R74 ;  /* 0x00007610ff4a7816 */ /* 0x000fe2000000004a */
[----:B------:R-:W2:Y:S01]  /*6f30*/  @P2 LDG.E.U8 R84, desc[UR32][R202.64] ;  /* 0x00000020ca542981 */ /* 0x000ea2000c1e1100 */
[----:B------:R-:W-:-:S02]  /*6f40*/  PRMT R71, RZ, 0x7610, R71 ;  /* 0x00007610ff477816 */ /* 0x000fc40000000047 */
[----:B------:R-:W-:Y:S01]  /*6f50*/  LEA.HI.X.SX32 R171, R2, R0, 0x1, P4 ;  /* 0x0000000002ab7211 */ /* 0x000fe200020f0eff */
[----:B------:R-:W2:Y:S04]  /*6f60*/  @P2 LDG.E.U8 R81, desc[UR32][R194.64] ;  /* 0x00000020c2512981 */ /* 0x000ea8000c1e1100 */
[----:B------:R-:W2:Y:S04]  /*6f70*/  @P2 LDG.E.U8 R77, desc[UR32][R186.64] ;  /* 0x00000020ba4d2981 */ /* 0x000ea8000c1e1100 */
[----:B------:R1:W-:Y:S04]  /*6f80*/  STL.64 [R1+0x8], R166 ;  /* 0x000008a601007387 */ /* 0x0003e80000100a00 */
[----:B------:R1:W2:Y:S04]  /*6f90*/  @P2 LDG.E.U8 R103, desc[UR32][R166.64] ;  /* 0x00000020a6672981 */ /* 0x0002a8000c1e1100 */
[----:B------:R-:W2:Y:S04]  /*6fa0*/  @P2 LDG.E.U8 R74, desc[UR32][R178.64] ;  /* 0x00000020b24a2981 */ /* 0x000ea8000c1e1100 */
[----:B------:R-:W2:Y:S01]  /*6fb0*/  @P2 LDG.E.U8 R71, desc[UR32][R170.64] ;  /* 0x00000020aa472981 */ /* 0x000ea2000c1e1100 */
[----:B-1----:R-:W1:Y:S01]  /*6fc0*/  LDC R166, c[0x0][0x3d8] ;  /* 0x0000f600ffa67b82 */ /* 0x002e620000000800 */
[----:B0-----:R-:W-:Y:S01]  /*6fd0*/  IMAD R3, R3, 0x2, R2 ;  /* 0x0000000203037824 */ /* 0x001fe200078e0202 */
[----:B------:R-:W-:-:S04]  /*6fe0*/  PRMT R101, RZ, 0x7610, R101 ;  /* 0x00007610ff657816 */ /* 0x000fc80000000065 */
[C---:B------:R-:W-:Y:S02]  /*6ff0*/  IADD3 R168, P4, PT, R3.reuse, R164, RZ ;  /* 0x000000a403a87210 */ /* 0x040fe40007f9e0ff */
[----:B------:R-:W-:Y:S01]  /*7000*/  PRMT R97, RZ, 0x7610, R97 ;  /* 0x00007610ff617816 */ /* 0x000fe20000000061 */
[----:B------:R-:W2:Y:S01]  /*7010*/  @P2 LDG.E.U8 R101, desc[UR32][R240.64] ;  /* 0x00000020f0652981 */ /* 0x000ea2000c1e1100 */
[----:B------:R-:W-:Y:S02]  /*7020*/  PRMT R94, RZ, 0x7610, R94 ;  /* 0x00007610ff5e7816 */ /* 0x000fe4000000005e */
[----:B------:R-:W-:Y:S02]  /*7030*/  LEA.HI.X.SX32 R169, R3, R0, 0x1, P4 ;  /* 0x0000000003a97211 */ /* 0x000fe400020f0eff */
[----:B------:R-:W-:Y:S01]  /*7040*/  PRMT R90, RZ, 0x7610, R90 ;  /* 0x00007610ff5a7816 */ /* 0x000fe2000000005a */
[----:B------:R-:W2:Y:S01]  /*7050*/  @P2 LDG.E.U8 R97, desc[UR32][R232.64] ;  /* 0x00000020e8612981 */ /* 0x000ea2000c1e1100 */
[----:B------:R-:W-:-:S02]  /*7060*/  PRMT R87, RZ, 0x7610, R87 ;  /* 0x00007610ff577816 */ /* 0x000fc40000000057 */
[----:B------:R-:W-:Y:S01]  /*7070*/  PRMT R83, RZ, 0x7610, R83 ;  /* 0x00007610ff537816 */ /* 0x000fe20000000053 */
[----:B------:R-:W2:Y:S01]  /*7080*/  @P2 LDG.E.U8 R94, desc[UR32][R224.64] ;  /* 0x00000020e05e2981 */ /* 0x000ea2000c1e1100 */
[----:B------:R-:W-:Y:S02]  /*7090*/  PRMT R80, RZ, 0x7610, R80 ;  /* 0x00007610ff507816 */ /* 0x000fe40000000050 */
[----:B------:R-:W-:Y:S01]  /*70a0*/  PRMT R76, RZ, 0x7610, R76 ;  /* 0x00007610ff4c7816 */ /* 0x000fe2000000004c */
[----:B------:R-:W2:Y:S01]  /*70b0*/  @P2 LDG.E.U8 R90, desc[UR32][R216.64] ;  /* 0x00000020d85a2981 */ /* 0x000ea2000c1e1100 */
[----:B-1----:R-:W-:Y:S01]  /*70c0*/  IMAD R3, R166, 0x2, R3 ;  /* 0x00000002a6037824 */ /* 0x002fe200078e0203 */
[----:B------:R-:W-:Y:S02]  /*70d0*/  PRMT R73, RZ, 0x7610, R73 ;  /* 0x00007610ff497816 */ /* 0x000fe40000000049 */
[----:B------:R-:W-:Y:S01]  /*70e0*/  LEA.HI R2, R172, 0x7e, RZ, 0x1a ;  /* 0x0000007eac027811 */ /* 0x000fe200078fd0ff */
[----:B------:R-:W2:Y:S01]  /*70f0*/  @P2 LDG.E.U8 R87, desc[UR32][R208.64] ;  /* 0x00000020d0572981 */ /* 0x000ea2000c1e1100 */
[----:B------:R-:W-:-:S02]  /*7100*/  IADD3 R166, P4, PT, R3, R164, RZ ;  /* 0x000000a403a67210 */ /* 0x000fc40007f9e0ff */
[----:B------:R-:W-:Y:S01]  /*7110*/  PRMT R70, RZ, 0x7610, R70 ;  /* 0x00007610ff467816 */ /* 0x000fe20000000046 */
[----:B------:R-:W2:Y:S01]  /*7120*/  @P2 LDG.E.U8 R83, desc[UR32][R200.64] ;  /* 0x00000020c8532981 */ /* 0x000ea2000c1e1100 */
[----:B------:R-:W-:Y:S01]  /*7130*/  LEA.HI.X.SX32 R167, R3, R0, 0x1, P4 ;  /* 0x0000000003a77211 */ /* 0x000fe200020f0eff */
[----:B------:R-:W-:Y:S01]  /*7140*/  IMAD R2, R2, UR4, RZ ;  /* 0x0000000402027c24 */ /* 0x000fe2000f8e02ff */
[----:B------:R-:W-:Y:S01]  /*7150*/  IADD3 R172, P4, PT, R68, R164, RZ ;  /* 0x000000a444ac7210 */ /* 0x000fe20007f9e0ff */
[----:B------:R-:W2:Y:S01]  /*7160*/  @P2 LDG.E.U8 R80, desc[UR32][R192.64] ;  /* 0x00000020c0502981 */ /* 0x000ea2000c1e1100 */
[----:B------:R-:W-:-:S03]  /*7170*/  PRMT R100, RZ, 0x7610, R100 ;  /* 0x00007610ff647816 */ /* 0x000fc60000000064 */
[----:B------:R-:W2:Y:S01]  /*7180*/  @P2 LDG.E.U8 R76, desc[UR32][R184.64] ;  /* 0x00000020b84c2981 */ /* 0x000ea2000c1e1100 */
[----:B------:R-:W-:Y:S02]  /*7190*/  PRMT R96, RZ, 0x7610, R96 ;  /* 0x00007610ff607816 */ /* 0x000fe40000000060 */
[----:B------:R-:W-:Y:S01]  /*71a0*/  PRMT R93, RZ, 0x7610, R93 ;  /* 0x00007610ff5d7816 */ /* 0x000fe2000000005d */
[----:B------:R-:W2:Y:S01]  /*71b0*/  @P2 LDG.E.U8 R73, desc[UR32][R176.64] ;  /* 0x00000020b0492981 */ /* 0x000ea2000c1e1100 */
[----:B------:R-:W-:Y:S02]  /*71c0*/  PRMT R89, RZ, 0x7610, R89 ;  /* 0x00007610ff597816 */ /* 0x000fe40000000059 */
[----:B------:R-:W-:Y:S01]  /*71d0*/  PRMT R86, RZ, 0x7610, R86 ;  /* 0x00007610ff567816 */ /* 0x000fe20000000056 */
[----:B------:R-:W2:Y:S01]  /*71e0*/  @P2 LDG.E.U8 R70, desc[UR32][R168.64] ;  /* 0x00000020a8462981 */ /* 0x000ea2000c1e1100 */
[----:B------:R-:W-:Y:S02]  /*71f0*/  PRMT R82, RZ, 0x7610, R82 ;  /* 0x00007610ff527816 */ /* 0x000fe40000000052 */
[----:B------:R-:W-:Y:S01]  /*7200*/  PRMT R79, RZ, 0x7610, R79 ;  /* 0x00007610ff4f7816 */ /* 0x000fe2000000004f */
[----:B------:R-:W2:Y:S01]  /*7210*/  @P2 LDG.E.U8 R100, desc[UR32][R238.64] ;  /* 0x00000020ee642981 */ /* 0x000ea2000c1e1100 */
[----:B------:R-:W-:-:S02]  /*7220*/  PRMT R75, RZ, 0x7610, R75 ;  /* 0x00007610ff4b7816 */ /* 0x000fc4000000004b */
[----:B------:R-:W-:Y:S01]  /*7230*/  PRMT R72, RZ, 0x7610, R72 ;  /* 0x00007610ff487816 */ /* 0x000fe20000000048 */
[----:B------:R-:W2:Y:S01]  /*7240*/  @P2 LDG.E.U8 R96, desc[UR32][R230.64] ;  /* 0x00000020e6602981 */ /* 0x000ea2000c1e1100 */
[----:B------:R-:W-:Y:S02]  /*7250*/  PRMT R69, RZ, 0x7610, R69 ;  /* 0x00007610ff457816 */ /* 0x000fe40000000045 */
[----:B------:R-:W-:Y:S01]  /*7260*/  LEA.HI.X.SX32 R173, R68, R0, 0x1, P4 ;  /* 0x0000000044ad7211 */ /* 0x000fe200020f0eff */
[----:B------:R-:W2:Y:S01]  /*7270*/  @P2 LDG.E.U8 R93, desc[UR32][R222.64] ;  /* 0x00000020de5d2981 */ /* 0x000ea2000c1e1100 */
[C---:B------:R-:W-:Y:S02]  /*7280*/  IADD3 R164, P4, PT, R2.reuse, R164, RZ ;  /* 0x000000a402a47210 */ /* 0x040fe40007f9e0ff */
[----:B------:R-:W-:Y:S01]  /*7290*/  PRMT R99, RZ, 0x7610, R99 ;  /* 0x00007610ff637816 */ /* 0x000fe20000000063 */
[----:B------:R-:W2:Y:S01]  /*72a0*/  @P2 LDG.E.U8 R89, desc[UR32][R214.64] ;  /* 0x00000020d6592981 */ /* 0x000ea2000c1e1100 */
[----:B------:R-:W-:Y:S01]  /*72b0*/  LEA.HI.X.SX32 R165, R2, R0, 0x1, P4 ;  /* 0x0000000002a57211 */ /* 0x000fe200020f0eff */
[----:B------:R-:W-:-:S02]  /*72c0*/  FMUL R2, R67, UR7 ;  /* 0x0000000743027c20 */ /* 0x000fc40008400000 */
[----:B------:R-:W2:Y:S01]  /*72d0*/  @P2 LDG.E.U8 R86, desc[UR32][R206.64] ;  /* 0x00000020ce562981 */ /* 0x000ea2000c1e1100 */
[----:B------:R-:W-:-:S03]  /*72e0*/  PRMT R125, RZ, 0x7610, R125 ;  /* 0x00007610ff7d7816 */ /* 0x000fc6000000007d */
[----:B------:R-:W2:Y:S01]  /*72f0*/  @P2 LDG.E.U8 R82, desc[UR32][R198.64] ;  /* 0x00000020c6522981 */ /* 0x000ea2000c1e1100 */
[----:B------:R-:W-:-:S03]  /*7300*/  PRMT R92, RZ, 0x7610, R92 ;  /* 0x00007610ff5c7816 */ /* 0x000fc6000000005c */
[----:B------:R-:W2:Y:S04]  /*7310*/  @P2 LDG.E.U8 R79, desc[UR32][R190.64] ;  /* 0x00000020be4f2981 */ /* 0x000ea8000c1e1100 */
[----:B------:R-:W2:Y:S04]  /*7320*/  @P2 LDG.E.U8 R75, desc[UR32][R182.64] ;  /* 0x00000020b64b2981 */ /* 0x000ea8000c1e1100 */
[----:B------:R-:W2:Y:S04]  /*7330*/  @P2 LDG.E.U8 R72, desc[UR32][R174.64] ;  /* 0x00000020ae482981 */ /* 0x000ea8000c1e1100 */
[----:B------:R-:W2:Y:S01]  /*7340*/  @P2 LDG.E.U8 R69, desc[UR32][R166.64] ;  /* 0x00000020a6452981 */ /* 0x000ea2000c1e1100 */
[----:B------:R-:W-:-:S02]  /*7350*/  PRMT R124, RZ, 0x7610, R124 ;  /* 0x00007610ff7c7816 */ /* 0x000fc4000000007c */
[----:B------:R-:W-:Y:S01]  /*7360*/  PRMT R85, RZ, 0x7610, R85 ;  /* 0x00007610ff557816 */ /* 0x000fe20000000055 */
[----:B------:R-:W2:Y:S01]  /*7370*/  @P2 LDG.E.U8 R99, desc[UR32][R236.64] ;  /* 0x00000020ec632981 */ /* 0x000ea2000c1e1100 */
[----:B------:R-:W-:Y:S02]  /*7380*/  PRMT R123, RZ, 0x7610, R123 ;  /* 0x00007610ff7b7816 */ /* 0x000fe4000000007b */
[----:B------:R-:W-:Y:S01]  /*7390*/  PRMT R78, RZ, 0x7610, R78 ;  /* 0x00007610ff4e7816 */ /* 0x000fe2000000004e */
[----:B------:R-:W2:Y:S01]  /*73a0*/  @P2 LDG.E.U8 R125, desc[UR32][R228.64] ;  /* 0x00000020e47d2981 */ /* 0x000ea2000c1e1100 */
[----:B------:R-:W-:Y:S02]  /*73b0*/  FMNMX3 R2, R131, -INF , R2, !PT ;  /* 0xff80000083027876 */ /* 0x000fe40007800002 */
[----:B------:R-:W-:Y:S01]  /*73c0*/  PRMT R122, RZ, 0x7610, R122 ;  /* 0x00007610ff7a7816 */ /* 0x000fe2000000007a */
[----:B------:R-:W2:Y:S01]  /*73d0*/  @P2 LDG.E.U8 R92, desc[UR32][R220.64] ;  /* 0x00000020dc5c2981 */ /* 0x000ea2000c1e1100 */
[----:B------:R-:W-:Y:S01]  /*73e0*/  PRMT R3, RZ, 0x7610, R3 ;  /* 0x00007610ff037816 */ /* 0x000fe20000000003 */
[----:B------:R-:W-:-:S02]  /*73f0*/  FFMA R5, R5, UR7, -R2 ;  /* 0x0000000705057c23 */ /* 0x000fc40008000802 */
[----:B------:R-:W2:Y:S01]  /*7400*/  @P2 LDG.E.U8 R124, desc[UR32][R212.64] ;  /* 0x00000020d47c2981 */ /* 0x000ea2000c1e1100 */
[----:B------:R-:W-:-:S03]  /*7410*/  FFMA R4, R4, UR7, -R2 ;  /* 0x0000000704047c23 */ /* 0x000fc60008000802 */
[----:B------:R-:W2:Y:S01]  /*7420*/  @P2 LDG.E.U8 R85, desc[UR32][R204.64] ;  /* 0x00000020cc552981 */ /* 0x000ea2000c1e1100 */
[----:B------:R-:W-:-:S03]  /*7430*/  FFMA R8, R8, UR7, -R2 ;  /* 0x0000000708087c23 */ /* 0x000fc60008000802 */
[----:B------:R-:W2:Y:S01]  /*7440*/  @P2 LDG.E.U8 R123, desc[UR32][R196.64] ;  /* 0x00000020c47b2981 */ /* 0x000ea2000c1e1100 */
[----:B------:R-:W-:-:S03]  /*7450*/  FMUL R5, R5, 1.4426950216293334961 ;  /* 0x3fb8aa3b05057820 */ /* 0x000fc60000400000 */
[----:B------:R-:W2:Y:S01]  /*7460*/  @P2 LDG.E.U8 R78, desc[UR32][R188.64] ;  /* 0x00000020bc4e2981 */ /* 0x000ea2000c1e1100 */
[----:B------:R-:W-:-:S03]  /*7470*/  FFMA R12, R12, UR7, -R2 ;  /* 0x000000070c0c7c23 */ /* 0x000fc60008000802 */
[----:B------:R-:W2:Y:S01]  /*7480*/  @P2 LDG.E.U8 R122, desc[UR32][R180.64] ;  /* 0x00000020b47a2981 */ /* 0x000ea2000c1e1100 */
[----:B------:R-:W-:-:S03]  /*7490*/  FMUL R4, R4, 1.4426950216293334961 ;  /* 0x3fb8aa3b04047820 */ /* 0x000fc60000400000 */
[----:B------:R-:W2:Y:S01]  /*74a0*/  @P2 LDG.E.U8 R3, desc[UR32][R172.64] ;  /* 0x00000020ac032981 */ /* 0x000ea2000c1e1100 */
[----:B------:R-:W-:Y:S01]  /*74b0*/  FMUL R8, R8, 1.4426950216293334961 ;  /* 0x3fb8aa3b08087820 */ /* 0x000fe20000400000 */
[--C-:B------:R-:W-:Y:S01]  /*74c0*/  FFMA R17, R17, UR7, -R2.reuse ;  /* 0x0000000711117c23 */ /* 0x100fe20008000802 */
[----:B------:R-:W0:Y:S01]  /*74d0*/  MUFU.EX2 R252, R5 ;  /* 0x0000000500fc7308 */ /* 0x000e220000000800 */
[----:B------:R-:W-:Y:S01]  /*74e0*/  FMUL R12, R12, 1.4426950216293334961 ;  /* 0x3fb8aa3b0c0c7820 */ /* 0x000fe20000400000 */
[----:B------:R-:W-:Y:S01]  /*74f0*/  FFMA R6, R6, UR7, -R2 ;  /* 0x0000000706067c23 */ /* 0x000fe20008000802 */
[----:B------:R-:W-:Y:S01]  /*7500*/  FMUL R17, R17, 1.4426950216293334961 ;  /* 0x3fb8aa3b11117820 */ /* 0x000fe20000400000 */
[----:B------:R-:W-:-:S04]  /*7510*/  PRMT R68, RZ, 0x7610, R68 ;  /* 0x00007610ff447816 */ /* 0x000fc80000000044 */
[----:B------:R-:W-:Y:S01]  /*7520*/  MUFU.EX2 R251, R4 ;  /* 0x0000000400fb7308 */ /* 0x000fe20000000800 */
[----:B------:R-:W-:Y:S01]  /*7530*/  FMUL R6, R6, 1.4426950216293334961 ;  /* 0x3fb8aa3b06067820 */ /* 0x000fe20000400000 */
[--C-:B------:R-:W-:Y:S01]  /*7540*/  FFMA R7, R7, UR7, -R2.reuse ;  /* 0x0000000707077c23 */ /* 0x100fe20008000802 */
[--C-:B------:R-:W-:Y:S01]  /*7550*/  FFMA R9, R9, UR7, -R2.reuse ;  /* 0x0000000709097c23 */ /* 0x100fe20008000802 */
[----:B------:R-:W-:Y:S01]  /*7560*/  FFMA R20, R20, UR7, -R2 ;  /* 0x0000000714147c23 */ /* 0x000fe20008000802 */
[----:B------:R-:W2:Y:S03]  /*7570*/  @P2 LDG.E.U8 R68, desc[UR32][R164.64] ;  /* 0x00000020a4442981 */ /* 0x000ea6000c1e1100 */
[----:B------:R-:W-:Y:S01]  /*7580*/  MUFU.EX2 R247, R8 ;  /* 0x0000000800f77308 */ /* 0x000fe20000000800 */
[----:B------:R-:W-:-:S07]  /*7590*/  FMUL R7, R7, 1.4426950216293334961 ;  /* 0x3fb8aa3b07077820 */ /* 0x000fce0000400000 */
[----:B------:R-:W1:Y:S01]  /*75a0*/  MUFU.EX2 R8, R12 ;  /* 0x0000000c00087308 */ /* 0x000e620000000800 */
[----:B------:R-:W-:-:S07]  /*75b0*/  FFMA R19, R19, UR7, -R2 ;  /* 0x0000000713137c23 */ /* 0x000fce0008000802 */
[----:B------:R-:W0:Y:S01]  /*75c0*/  MUFU.EX2 R0, R17 ;  /* 0x0000001100007308 */ /* 0x000e220000000800 */
[----:B------:R-:W-:Y:S01]  /*75d0*/  FMUL R9, R9, 1.4426950216293334961 ;  /* 0x3fb8aa3b09097820 */ /* 0x000fe20000400000 */
[----:B------:R-:W-:Y:S01]  /*75e0*/  FMUL R20, R20, 1.4426950216293334961 ;  /* 0x3fb8aa3b14147820 */ /* 0x000fe20000400000 */
[----:B------:R-:W-:-:S05]  /*75f0*/  FFMA R10, R10, UR7, -R2 ;  /* 0x000000070a0a7c23 */ /* 0x000fca0008000802 */
[----:B------:R0:W1:Y:S01]  /*7600*/  MUFU.EX2 R246, R6 ;  /* 0x0000000600f67308 */ /* 0x0000620000000800 */
[--C-:B------:R-:W-:Y:S01]  /*7610*/  FFMA R18, R18, UR7, -R2.reuse ;  /* 0x0000000712127c23 */ /* 0x100fe20008000802 */
[--C-:B------:R-:W-:Y:S01]  /*7620*/  FFMA R13, R13, UR7, -R2.reuse ;  /* 0x000000070d0d7c23 */ /* 0x100fe20008000802 */
[--C-:B------:R-:W-:Y:S01]  /*7630*/  FFMA R15, R15, UR7, -R2.reuse ;  /* 0x000000070f0f7c23 */ /* 0x100fe20008000802 */
[----:B------:R-:W-:-:S04]  /*7640*/  FFMA R38, R38, UR7, -R2 ;  /* 0x0000000726267c23 */ /* 0x000fc80008000802 */
[----:B------:R-:W1:Y:S01]  /*7650*/  MUFU.EX2 R245, R7 ;  /* 0x0000000700f57308 */ /* 0x000e620000000800 */
[----:B0-----:R-:W-:Y:S01]  /*7660*/  FMUL R6, R19, 1.4426950216293334961 ;  /* 0x3fb8aa3b13067820 */ /* 0x001fe20000400000 */
[----:B------:R-:W-:Y:S02]  /*7670*/  IMAD.MOV.U32 R19, RZ, RZ, R252 ;  /* 0x000000ffff137224 */ /* 0x000fe400078e00fc */
[----:B------:R-:W-:Y:S01]  /*7680*/  FFMA R11, R11, UR7, -R2 ;  /* 0x000000070b0b7c23 */ /* 0x000fe20008000802 */
[----:B------:R-:W-:-:S03]  /*7690*/  FMUL R13, R13, 1.4426950216293334961 ;  /* 0x3fb8aa3b0d0d7820 */ /* 0x000fc60000400000 */
[----:B------:R0:W-:Y:S01]  /*76a0*/  MUFU.EX2 R250, R9 ;  /* 0x0000000900fa7308 */ /* 0x0001e20000000800 */
[----:B------:R-:W-:-:S07]  /*76b0*/  FMUL R15, R15, 1.4426950216293334961 ;  /* 0x3fb8aa3b0f0f7820 */ /* 0x000fce0000400000 */
[----:B------:R4:W-:Y:S01]  /*76c0*/  MUFU.EX2 R252, R20 ;  /* 0x0000001400fc7308 */ /* 0x0009e20000000800 */
[----:B0-----:R-:W-:Y:S01]  /*76d0*/  FMUL R9, R10, 1.4426950216293334961 ;  /* 0x3fb8aa3b0a097820 */ /* 0x001fe20000400000 */
[----:B------:R-:W-:Y:S01]  /*76e0*/  FMUL R10, R18, 1.4426950216293334961 ;  /* 0x3fb8aa3b120a7820 */ /* 0x000fe20000400000 */
[----:B-1----:R-:W-:Y:S02]  /*76f0*/  IMAD.MOV.U32 R18, RZ, RZ, R8 ;  /* 0x000000ffff127224 */ /* 0x002fe400078e0008 */
[----:B------:R-:W-:Y:S01]  /*7700*/  FMUL R8, R38, 1.4426950216293334961 ;  /* 0x3fb8aa3b26087820 */ /* 0x000fe20000400000 */
[----:B------:R-:W-:Y:S01]  /*7710*/  IMAD.MOV.U32 R38, RZ, RZ, R0 ;  /* 0x000000ffff267224 */ /* 0x000fe200078e0000 */
[----:B----4-:R-:W-:Y:S01]  /*7720*/  MOV R20, R251 ;  /* 0x000000fb00147202 */ /* 0x010fe20000000f00 */
[----:B------:R-:W-:Y:S01]  /*7730*/  FMUL R5, R11, 1.4426950216293334961 ;  /* 0x3fb8aa3b0b057820 */ /* 0x000fe20000400000 */
[----:B------:R-:W0:Y:S03]  /*7740*/  MUFU.EX2 R249, R13 ;  /* 0x0000000d00f97308 */ /* 0x000e260000000800 */
[----:B------:R-:W-:Y:S01]  /*7750*/  FADD R0, R20, R19 ;  /* 0x0000001314007221 */ /* 0x000fe20000000000 */
[--C-:B------:R-:W-:Y:S01]  /*7760*/  FFMA R21, R21, UR7, -R2.reuse ;  /* 0x0000000715157c23 */ /* 0x100fe20008000802 */
[----:B------:R-:W-:-:S03]  /*7770*/  FFMA R34, R34, UR7, -R2 ;  /* 0x0000000722227c23 */ /* 0x000fc60008000802 */
[----:B------:R1:W-:Y:S01]  /*7780*/  MUFU.EX2 R131, R15 ;  /* 0x0000000f00837308 */ /* 0x0003e20000000800 */
[----:B------:R-:W-:Y:S01]  /*7790*/  FADD R0, R246, R0 ;  /* 0x00000000f6007221 */ /* 0x000fe20000000000 */
[----:B------:R-:W-:Y:S01]  /*77a0*/  FMUL R21, R21, 1.4426950216293334961 ;  /* 0x3fb8aa3b15157820 */ /* 0x000fe20000400000 */
[----:B------:R-:W-:-:S05]  /*77b0*/  FMUL R7, R34, 1.4426950216293334961 ;  /* 0x3fb8aa3b22077820 */ /* 0x000fca0000400000 */
[----:B------:R-:W4:Y:S01]  /*77c0*/  MUFU.EX2 R9, R9 ;  /* 0x0000000900097308 */ /* 0x000f220000000800 */
[----:B-1----:R-:W-:Y:S01]  /*77d0*/  MOV R15, R247 ;  /* 0x000000f7000f7202 */ /* 0x002fe20000000f00 */
[----:B------:R-:W-:Y:S01]  /*77e0*/  FADD R0, R245, R0 ;  /* 0x00000000f5007221 */ /* 0x000fe20000000000 */
[----:B------:R-:W-:-:S03]  /*77f0*/  FFMA R16, R16, UR7, -R2 ;  /* 0x0000000710107c23 */ /* 0x000fc60008000802 */
[----:B------:R-:W-:Y:S02]  /*7800*/  IMAD.MOV.U32 R34, RZ, RZ, R15 ;  /* 0x000000ffff227224 */ /* 0x000fe400078e000f */
[----:B------:R-:W1:Y:S01]  /*7810*/  MUFU.EX2 R5, R5 ;  /* 0x0000000500057308 */ /* 0x000e620000000800 */
[----:B------:R-:W-:Y:S01]  /*7820*/  FFMA R14, R14, UR7, -R2 ;  /* 0x000000070e0e7c23 */ /* 0x000fe20008000802 */
[----:B------:R-:W-:Y:S01]  /*7830*/  FADD R0, R34, R0 ;  /* 0x0000000022007221 */ /* 0x000fe20000000000 */
[----:B------:R-:W-:-:S05]  /*7840*/  FMUL R16, R16, 1.4426950216293334961 ;  /* 0x3fb8aa3b10107820 */ /* 0x000fca0000400000 */
[----:B------:R1:W-:Y:S01]  /*7850*/  MUFU.EX2 R251, R21 ;  /* 0x0000001500fb7308 */ /* 0x0003e20000000800 */
[----:B------:R-:W-:Y:S01]  /*7860*/  FMUL R14, R14, 1.4426950216293334961 ;  /* 0x3fb8aa3b0e0e7820 */ /* 0x000fe20000400000 */
[----:B0-----:R-:W-:Y:S02]  /*7870*/  IMAD.MOV.U32 R17, RZ, RZ, R249 ;  /* 0x000000ffff117224 */ /* 0x001fe400078e00f9 */
[----:B-1----:R-:W-:-:S04]  /*7880*/  IMAD.MOV.U32 R21, RZ, RZ, R250 ;  /* 0x000000ffff157224 */ /* 0x002fc800078e00fa */
[----:B------:R0:W1:Y:S01]  /*7890*/  MUFU.EX2 R248, R16 ;  /* 0x0000001000f87308 */ /* 0x0000620000000800 */
[----:B------:R-:W-:Y:S01]  /*78a0*/  FADD R0, R21, R0 ;  /* 0x0000000015007221 */ /* 0x000fe20000000000 */
[----:B------:R-:W-:Y:S01]  /*78b0*/  FFMA R42, R42, UR7, -R2 ;  /* 0x000000072a2a7c23 */ /* 0x000fe20008000802 */
[----:B------:R-:W-:Y:S02]  /*78c0*/  F2FP.SATFINITE.E4M3.F32.PACK_AB_MERGE_C R245, R245, R246, RZ ;  /* 0x000000f6f5f5723e */ /* 0x000fe400048070ff */
[----:B----4-:R-:W-:-:S03]  /*78d0*/  FADD R0, R9, R0 ;  /* 0x0000000009007221 */ /* 0x010fc60000000000 */
[----:B------:R-:W4:Y:S01]  /*78e0*/  MUFU.EX2 R244, R14 ;  /* 0x0000000e00f47308 */ /* 0x000f220000000800 */
[----:B------:R-:W-:Y:S01]  /*78f0*/  IMAD.MOV.U32 R246, RZ, RZ, R17 ;  /* 0x000000fffff67224 */ /* 0x000fe200078e0011 */
[C---:B------:R-:W-:Y:S01]  /*7900*/  F2FP.SATFINITE.E4M3.F32.PACK_AB_MERGE_C R17, R5.reuse, R9, RZ ;  /* 0x000000090511723e */ /* 0x040fe200048070ff */
[----:B------:R-:W-:Y:S01]  /*7910*/  FADD R0, R5, R0 ;  /* 0x0000000005007221 */ /* 0x000fe20000000000 */
[----:B------:R-:W-:Y:S01]  /*7920*/  FMUL R5, R42, 1.4426950216293334961 ;  /* 0x3fb8aa3b2a057820 */ /* 0x000fe20000400000 */
[----:B------:R-:W-:Y:S02]  /*7930*/  IMAD.MOV.U32 R42, RZ, RZ, R18 ;  /* 0x000000ffff2a7224 */ /* 0x000fe400078e0012 */
[--C-:B------:R-:W-:Y:S01]  /*7940*/  FFMA R22, R22, UR7, -R2.reuse ;  /* 0x0000000716167c23 */ /* 0x100fe20008000802 */
[----:B------:R-:W-:Y:S01]  /*7950*/  FFMA R25, R25, UR7, -R2 ;  /* 0x0000000719197c23 */ /* 0x000fe20008000802 */
[----:B------:R-:W-:Y:S02]  /*7960*/  FADD R0, R42, R0 ;  /* 0x000000002a007221 */ /* 0x000fe40000000000 */
[----:B0-----:R-:W-:Y:S01]  /*7970*/  FMUL R16, R22, 1.4426950216293334961 ;  /* 0x3fb8aa3b16107820 */ /* 0x001fe20000400000 */
[----:B------:R-:W-:Y:S01]  /*7980*/  FMUL R25, R25, 1.4426950216293334961 ;  /* 0x3fb8aa3b19197820 */ /* 0x000fe20000400000 */
[----:B------:R-:W-:Y:S01]  /*7990*/  FADD R0, R246, R0 ;  /* 0x00000000f6007221 */ /* 0x000fe20000000000 */
[----:B-1----:R-:W-:-:S02]  /*79a0*/  IMAD.MOV.U32 R22, RZ, RZ, R248 ;  /* 0x000000ffff167224 */ /* 0x002fc400078e00f8 */
[----:B------:R-:W-:Y:S01]  /*79b0*/  FFMA R39, R39, UR7, -R2 ;  /* 0x0000000727277c23 */ /* 0x000fe20008000802 */
[----:B------:R-:W0:Y:S01]  /*79c0*/  MUFU.EX2 R10, R10 ;  /* 0x0000000a000a7308 */ /* 0x000e220000000800 */
[----:B----4-:R-:W-:-:S04]  /*79d0*/  FADD R0, R244, R0 ;  /* 0x00000000f4007221 */ /* 0x010fc80000000000 */
[----:B------:R-:W-:-:S03]  /*79e0*/  FADD R0, R131, R0 ;  /* 0x0000000083007221 */ /* 0x000fc60000000000 */
[----:B------:R1:W-:Y:S01]  /*79f0*/  MUFU.EX2 R249, R25 ;  /* 0x0000001900f97308 */ /* 0x0003e20000000800 */
[----:B------:R-:W-:-:S07]  /*7a00*/  FFMA R23, R23, UR7, -R2 ;  /* 0x0000000717177c23 */ /* 0x000fce0008000802 */
[----:B------:R-:W4:Y:S01]  /*7a10*/  MUFU.EX2 R6, R6 ;  /* 0x0000000600067308 */ /* 0x000f220000000800 */
[----:B-1----:R-:W-:Y:S01]  /*7a20*/  FMUL R25, R39, 1.4426950216293334961 ;  /* 0x3fb8aa3b27197820 */ /* 0x002fe20000400000 */
[----:B------:R-:W-:-:S05]  /*7a30*/  MOV R39, R22 ;  /* 0x0000001600277202 */ /* 0x000fca0000000f00 */
[----:B------:R-:W-:Y:S01]  /*7a40*/  FADD R0, R39, R0 ;  /* 0x0000000027007221 */ /* 0x000fe20000000000 */
[----:B------:R-:W-:-:S03]  /*7a50*/  FMUL R13, R23, 1.4426950216293334961 ;  /* 0x3fb8aa3b170d7820 */ /* 0x000fc60000400000 */
[----:B------:R-:W-:Y:S01]  /*7a60*/  FADD R0, R38, R0 ;  /* 0x0000000026007221 */ /* 0x000fe20000000000 */
[----:B------:R-:W1:Y:S01]  /*7a70*/  MUFU.EX2 R16, R16 ;  /* 0x0000001000107308 */ /* 0x000e620000000800 */
[----:B------:R-:W-:Y:S02]  /*7a80*/  FFMA R24, R24, UR7, -R2 ;  /* 0x0000000718187c23 */ /* 0x000fe40008000802 */
[----:B0-----:R-:W-:Y:S02]  /*7a90*/  FADD R0, R10, R0 ;  /* 0x000000000a007221 */ /* 0x001fe40000000000 */
[----:B------:R-:W-:Y:S01]  /*7aa0*/  FMUL R24, R24, 1.4426950216293334961 ;  /* 0x3fb8aa3b18187820 */ /* 0x000fe20000400000 */
[----:B------:R-:W-:Y:S01]  /*7ab0*/  FFMA R26, R26, UR7, -R2 ;  /* 0x000000071a1a7c23 */ /* 0x000fe20008000802 */
[----:B----4-:R-:W-:Y:S01]  /*7ac0*/  FADD R0, R6, R0 ;  /* 0x0000000006007221 */ /* 0x010fe20000000000 */
[----:B------:R-:W0:Y:S01]  /*7ad0*/  MUFU.EX2 R13, R13 ;  /* 0x0000000d000d7308 */ /* 0x000e220000000800 */
[----:B------:R-:W-:Y:S01]  /*7ae0*/  FFMA R27, R27, UR7, -R2 ;  /* 0x000000071b1b7c23 */ /* 0x000fe20008000802 */
[----:B------:R-:W-:Y:S01]  /*7af0*/  FMUL R11, R26, 1.4426950216293334961 ;  /* 0x3fb8aa3b1a0b7820 */ /* 0x000fe20000400000 */
[----:B------:R-:W-:-:S05]  /*7b00*/  FADD R0, R252, R0 ;  /* 0x00000000fc007221 */ /* 0x000fca0000000000 */
[----:B------:R-:W4:Y:S01]  /*7b10*/  MUFU.EX2 R250, R24 ;  /* 0x0000001800fa7308 */ /* 0x000f220000000800 */
[----:B------:R-:W-:Y:S01]  /*7b20*/  FADD R0, R251, R0 ;  /* 0x00000000fb007221 */ /* 0x000fe20000000000 */
[----:B------:R-:W-:Y:S01]  /*7b30*/  FMUL R4, R27, 1.4426950216293334961 ;  /* 0x3fb8aa3b1b047820 */ /* 0x000fe20000400000 */
[----:B------:R-:W-:Y:S02]  /*7b40*/  FFMA R28, R28, UR7, -R2 ;  /* 0x000000071c1c7c23 */ /* 0x000fe40008000802 */
[----:B-1----:R-:W-:-:S03]  /*7b50*/  FADD R0, R16, R0 ;  /* 0x0000000010007221 */ /* 0x002fc60000000000 */
[----:B------:R-:W1:Y:S01]  /*7b60*/  MUFU.EX2 R11, R11 ;  /* 0x0000000b000b7308 */ /* 0x000e620000000800 */
[----:B------:R-:W-:Y:S01]  /*7b70*/  FMUL R28, R28, 1.4426950216293334961 ;  /* 0x3fb8aa3b1c1c7820 */ /* 0x000fe20000400000 */
[----:B------:R-:W-:Y:S01]  /*7b80*/  FFMA R29, R29, UR7, -R2 ;  /* 0x000000071d1d7c23 */ /* 0x000fe20008000802 */
[----:B0-----:R-:W-:Y:S01]  /*7b90*/  FADD R0, R13, R0 ;  /* 0x000000000d007221 */ /* 0x001fe20000000000 */
[----:B------:R-:W-:-:S04]  /*7ba0*/  FFMA R30, R30, UR7, -R2 ;  /* 0x000000071e1e7c23 */ /* 0x000fc80008000802 */
[----:B------:R-:W0:Y:S01]  /*7bb0*/  MUFU.EX2 R4, R4 ;  /* 0x0000000400047308 */ /* 0x000e220000000800 */
[----:B------:R-:W-:Y:S01]  /*7bc0*/  FMUL R29, R29, 1.4426950216293334961 ;  /* 0x3fb8aa3b1d1d7820 */ /* 0x000fe20000400000 */
[----:B----4-:R-:W-:Y:S01]  /*7bd0*/  FADD R0, R250, R0 ;  /* 0x00000000fa007221 */ /* 0x010fe20000000000 */
[----:B------:R-:W-:Y:S01]  /*7be0*/  FMUL R12, R30, 1.4426950216293334961 ;  /* 0x3fb8aa3b1e0c7820 */ /* 0x000fe20000400000 */
[----:B------:R-:W-:-:S04]  /*7bf0*/  FFMA R31, R31, UR7, -R2 ;  /* 0x000000071f1f7c23 */ /* 0x000fc80008000802 */
[----:B------:R-:W4:Y:S01]  /*7c00*/  MUFU.EX2 R248, R28 ;  /* 0x0000001c00f87308 */ /* 0x000f220000000800 */
[----:B------:R-:W-:Y:S01]  /*7c10*/  FADD R0, R249, R0 ;  /* 0x00000000f9007221 */ /* 0x000fe20000000000 */
[----:B------:R-:W-:Y:S01]  /*7c20*/  FMUL R14, R31, 1.4426950216293334961 ;  /* 0x3fb8aa3b1f0e7820 */ /* 0x000fe20000400000 */
[----:B------:R-:W-:-:S05]  /*7c30*/  FFMA R32, R32, UR7, -R2 ;  /* 0x0000000720207c23 */ /* 0x000fca0008000802 */
[----:B------:R-:W3:Y:S01]  /*7c40*/  MUFU.EX2 R247, R29 ;  /* 0x0000001d00f77308 */ /* 0x000ee20000000800 */
[----:B-1----:R-:W-:Y:S01]  /*7c50*/  FADD R0, R11, R0 ;  /* 0x000000000b007221 */ /* 0x002fe20000000000 */
[----:B------:R-:W-:Y:S01]  /*7c60*/  FMUL R32, R32, 1.4426950216293334961 ;  /* 0x3fb8aa3b20207820 */ /* 0x000fe20000400000 */
[----:B------:R-:W-:-:S05]  /*7c70*/  FFMA R33, R33, UR7, -R2 ;  /* 0x0000000721217c23 */ /* 0x000fca0008000802 */
[----:B------:R-:W1:Y:S01]  /*7c80*/  MUFU.EX2 R12, R12 ;  /* 0x0000000c000c7308 */ /* 0x000e620000000800 */
[----:B0-----:R-:W-:Y:S01]  /*7c90*/  FADD R0, R4, R0 ;  /* 0x0000000004007221 */ /* 0x001fe20000000000 */
[----:B------:R-:W-:-:S06]  /*7ca0*/  FMUL R33, R33, 1.4426950216293334961 ;  /* 0x3fb8aa3b21217820 */ /* 0x000fcc0000400000 */
[----:B------:R-:W0:Y:S01]  /*7cb0*/  MUFU.EX2 R14, R14 ;  /* 0x0000000e000e7308 */ /* 0x000e220000000800 */
[----:B----4-:R-:W-:Y:S01]  /*7cc0*/  FADD R0, R248, R0 ;  /* 0x00000000f8007221 */ /* 0x010fe20000000000 */
[----:B------:R-:W-:-:S06]  /*7cd0*/  FFMA R35, R35, UR7, -R2 ;  /* 0x0000000723237c23 */ /* 0x000fcc0008000802 */
[----:B------:R-:W4:Y:S01]  /*7ce0*/  MUFU.EX2 R32, R32 ;  /* 0x0000002000207308 */ /* 0x000f220000000800 */
[----:B---3--:R-:W-:Y:S01]  /*7cf0*/  FADD R0, R247, R0 ;  /* 0x00000000f7007221 */ /* 0x008fe20000000000 */
        /* <DEDUP_REMOVED lines=14> */
[----:B------:R-:W-:-:S06]  /*7de0*/  FMUL R40, R40, 1.4426950216293334961 ;  /* 0x3fb8aa3b28287820 */ /* 0x000fcc0000400000 */
[----:B------:R-:W3:Y:S01]  /*7df0*/  MUFU.EX2 R37, R37 ;  /* 0x0000002500257308 */ /* 0x000ee20000000800 */
[----:B-1----:R-:W-:Y:S01]  /*7e00*/  FADD R0, R7, R0 ;  /* 0x0000000007007221 */ /* 0x002fe20000000000 */
[----:B------:R-:W-:-:S06]  /*7e10*/  FFMA R41, R41, UR7, -R2 ;  /* 0x0000000729297c23 */ /* 0x000fcc0008000802 */
        /* <DEDUP_REMOVED lines=16> */
[----:B------:R-:W-:Y:S01]  /*7f20*/  FMUL R45, R45, 1.4426950216293334961 ;  /* 0x3fb8aa3b2d2d7820 */ /* 0x000fe20000400000 */
[----:B------:R-:W-:Y:S01]  /*7f30*/  FFMA R46, R46, UR7, -R2 ;  /* 0x000000072e2e7c23 */ /* 0x000fe20008000802 */
[----:B------:R-:W-:-:S04]  /*7f40*/  IMAD.MOV.U32 R43, RZ, RZ, R19 ;  /* 0x000000ffff2b7224 */ /* 0x000fc800078e0013 */
[----:B------:R-:W0:Y:S01]  /*7f50*/  MUFU.EX2 R9, R9 ;  /* 0x0000000900097308 */ /* 0x000e220000000800 */
[----:B------:R-:W-:Y:S01]  /*7f60*/  F2FP.SATFINITE.E4M3.F32.PACK_AB_MERGE_C R19, R6, R10, RZ ;  /* 0x0000000a0613723e */ /* 0x000fe200048070ff */
[----:B----4-:R-:W-:Y:S01]  /*7f70*/  FADD R0, R40, R0 ;  /* 0x0000000028007221 */ /* 0x010fe20000000000 */
[----:B------:R-:W-:Y:S01]  /*7f80*/  FMUL R6, R46, 1.4426950216293334961 ;  /* 0x3fb8aa3b2e067820 */ /* 0x000fe20000400000 */
[----:B------:R-:W-:-:S04]  /*7f90*/  FFMA R47, R47, UR7, -R2 ;  /* 0x000000072f2f7c23 */ /* 0x000fc80008000802 */
        /* <DEDUP_REMOVED lines=12> */
[----:B------:R-:W-:-:S04]  /*8060*/  F2FP.SATFINITE.E4M3.F32.PACK_AB_MERGE_C R29, R13, R16, RZ ;  /* 0x000000100d1d723e */ /* 0x000fc800048070ff */
[----:B------:R-:W0:Y:S01]  /*8070*/  MUFU.EX2 R10, R10 ;  /* 0x0000000a000a7308 */ /* 0x000e220000000800 */
[----:B------:R-:W-:Y:S01]  /*8080*/  F2FP.SATFINITE.E4M3.F32.PACK_AB_MERGE_C R13, R4, R11, RZ ;  /* 0x0000000b040d723e */ /* 0x000fe200048070ff */
[----:B----4-:R-:W-:Y:S01]  /*8090*/  FADD R0, R44, R0 ;  /* 0x000000002c007221 */ /* 0x010fe20000000000 */
[----:B------:R-:W-:Y:S01]  /*80a0*/  FMUL R4, R50, 1.4426950216293334961 ;  /* 0x3fb8aa3b32047820 */ /* 0x000fe20000400000 */
[----:B------:R-:W-:-:S04]  /*80b0*/  FFMA R51, R51, UR7, -R2 ;  /* 0x0000000733337c23 */ /* 0x000fc80008000802 */
[----:B------:R-:W4:Y:S01]  /*80c0*/  MUFU.EX2 R48, R48 ;  /* 0x0000003000307308 */ /* 0x000f220000000800 */
[----:B---3--:R-:W-:Y:S01]  /*80d0*/  FADD R0, R45, R0 ;  /* 0x000000002d007221 */ /* 0x008fe20000000000 */
[----:B------:R-:W3:Y:S01]  /*80e0*/  S2R R35, SR_TID.X ;  /* 0x0000000000237919 */ /* 0x000ee20000002100 */
[----:B------:R-:W-:Y:S01]  /*80f0*/  FMUL R11, R51, 1.4426950216293334961 ;  /* 0x3fb8aa3b330b7820 */ /* 0x000fe20000400000 */
[----:B------:R-:W-:-:S04]  /*8100*/  FFMA R52, R52, UR7, -R2 ;  /* 0x0000000734347c23 */ /* 0x000fc80008000802 */
[----:B------:R-:W2:Y:S01]  /*8110*/  MUFU.EX2 R49, R49 ;  /* 0x0000003100317308 */ /* 0x000ea20000000800 */
[----:B-1----:R-:W-:Y:S01]  /*8120*/  FADD R0, R6, R0 ;  /* 0x0000000006007221 */ /* 0x002fe20000000000 */
[----:B------:R-:W-:Y:S01]  /*8130*/  FMUL R31, R52, 1.4426950216293334961 ;  /* 0x3fb8aa3b341f7820 */ /* 0x000fe20000400000 */
[----:B------:R-:W-:-:S05]  /*8140*/  FFMA R53, R53, UR7, -R2 ;  /* 0x0000000735357c23 */ /* 0x000fca0008000802 */
[----:B------:R-:W1:Y:S01]  /*8150*/  MUFU.EX2 R4, R4 ;  /* 0x0000000400047308 */ /* 0x000e620000000800 */
[----:B0-----:R-:W-:Y:S01]  /*8160*/  FADD R0, R10, R0 ;  /* 0x000000000a007221 */ /* 0x001fe20000000000 */
[----:B------:R-:W-:Y:S01]  /*8170*/  FMUL R30, R53, 1.4426950216293334961 ;  /* 0x3fb8aa3b351e7820 */ /* 0x000fe20000400000 */
[----:B------:R-:W-:-:S05]  /*8180*/  FFMA R54, R54, UR7, -R2 ;  /* 0x0000000736367c23 */ /* 0x000fca0008000802 */
[----:B------:R-:W0:Y:S01]  /*8190*/  MUFU.EX2 R11, R11 ;  /* 0x0000000b000b7308 */ /* 0x000e220000000800 */
[----:B------:R-:W-:Y:S01]  /*81a0*/  F2FP.SATFINITE.E4M3.F32.PACK_AB_MERGE_C R14, R14, R12, RZ ;  /* 0x0000000c0e0e723e */ /* 0x000fe200048070ff */
[----:B----4-:R-:W-:Y:S01]  /*81b0*/  FADD R0, R48, R0 ;  /* 0x0000000030007221 */ /* 0x010fe20000000000 */
[----:B------:R-:W-:Y:S01]  /*81c0*/  FMUL R12, R54, 1.4426950216293334961 ;  /* 0x3fb8aa3b360c7820 */ /* 0x000fe20000400000 */
[----:B------:R-:W-:-:S04]  /*81d0*/  FFMA R55, R55, UR7, -R2 ;  /* 0x0000000737377c23 */ /* 0x000fc80008000802 */
[----:B------:R-:W4:Y:S01]  /*81e0*/  MUFU.EX2 R31, R31 ;  /* 0x0000001f001f7308 */ /* 0x000f220000000800 */
[----:B------:R-:W-:Y:S01]  /*81f0*/  F2FP.SATFINITE.E4M3.F32.PACK_AB_MERGE_C R18, R131, R244, RZ ;  /* 0x000000f48312723e */ /* 0x000fe200048070ff */
[----:B--2---:R-:W-:Y:S01]  /*8200*/  FADD R0, R49, R0 ;  /* 0x0000000031007221 */ /* 0x004fe20000000000 */
[----:B------:R-:W-:Y:S01]  /*8210*/  MOV R244, R20 ;  /* 0x0000001400f47202 */ /* 0x000fe20000000f00 */
[----:B------:R-:W-:Y:S01]  /*8220*/  FMUL R20, R55, 1.4426950216293334961 ;  /* 0x3fb8aa3b37147820 */ /* 0x000fe20000400000 */
[----:B------:R-:W-:-:S03]  /*8230*/  FFMA R56, R56, UR7, -R2 ;  /* 0x0000000738387c23 */ /* 0x000fc60008000802 */
        /* <DEDUP_REMOVED lines=16> */
[----:B---3--:R-:W-:Y:S01]  /*8340*/  LOP3.LUT R35, R35, 0x7f, RZ, 0xc0, !PT ;  /* 0x0000007f23237812 */ /* 0x008fe200078ec0ff */
[----:B------:R-:W-:Y:S01]  /*8350*/  FMUL R5, R59, 1.4426950216293334961 ;  /* 0x3fb8aa3b3b057820 */ /* 0x000fe20000400000 */
[----:B------:R-:W-:-:S03]  /*8360*/  FFMA R60, R60, UR7, -R2 ;  /* 0x000000073c3c7c23 */ /* 0x000fc60008000802 */
[----:B------:R-:W2:Y:S01]  /*8370*/  MUFU.EX2 R27, R27 ;  /* 0x0000001b001b7308 */ /* 0x000ea20000000800 */
[----:B-1----:R-:W-:Y:S01]  /*8380*/  FADD R0, R12, R0 ;  /* 0x000000000c007221 */ /* 0x002fe20000000000 */
[----:B------:R-:W-:Y:S01]  /*8390*/  FMUL R26, R60, 1.4426950216293334961 ;  /* 0x3fb8aa3b3c1a7820 */ /* 0x000fe20000400000 */
[----:B------:R-:W-:Y:S01]  /*83a0*/  FFMA R61, R61, UR7, -R2 ;  /* 0x000000073d3d7c23 */ /* 0x000fe20008000802 */
[----:B------:R-:W-:Y:S04]  /*83b0*/  STS.U8 [R35+UR13+0x6000], R121 ;  /* 0x0060007923007988 */ /* 0x000fe8000800000d */
[----:B------:R-:W1:Y:S01]  /*83c0*/  MUFU.EX2 R8, R8 ;  /* 0x0000000800087308 */ /* 0x000e620000000800 */
[----:B------:R-:W-:Y:S01]  /*83d0*/  STS.U8 [R35+UR13+0x6200], R118 ;  /* 0x0062007623007988 */ /* 0x000fe2000800000d */
[----:B0-----:R-:W-:Y:S01]  /*83e0*/  FADD R0, R20, R0 ;  /* 0x0000000014007221 */ /* 0x001fe20000000000 */
[----:B------:R-:W-:-:S02]  /*83f0*/  FMUL R24, R61, 1.4426950216293334961 ;  /* 0x3fb8aa3b3d187820 */ /* 0x000fc40000400000 */
[----:B------:R-:W-:Y:S01]  /*8400*/  STS.U8 [R35+UR13+0x6400], R115 ;  /* 0x0064007323007988 */ /* 0x000fe2000800000d */
[----:B------:R-:W-:Y:S02]  /*8410*/  FFMA R62, R62, UR7, -R2 ;  /* 0x000000073e3e7c23 */ /* 0x000fe40008000802 */
[----:B------:R-:W0:Y:S01]  /*8420*/  MUFU.EX2 R5, R5 ;  /* 0x0000000500057308 */ /* 0x000e220000000800 */
[----:B------:R-:W-:Y:S01]  /*8430*/  STS.U8 [R35+UR13+0x6600], R112 ;  /* 0x0066007023007988 */ /* 0x000fe2000800000d */
[----:B------:R-:W-:-:S03]  /*8440*/  F2FP.SATFINITE.E4M3.F32.PACK_AB_MERGE_C R15, R15, R7, RZ ;  /* 0x000000070f0f723e */ /* 0x000fc600048070ff */
[----:B------:R-:W-:Y:S01]  /*8450*/  STS.U8 [R35+UR13+0x6800], R108 ;  /* 0x0068006c23007988 */ /* 0x000fe2000800000d */
[----:B----4-:R-:W-:Y:S02]  /*8460*/  FADD R0, R28, R0 ;  /* 0x000000001c007221 */ /* 0x010fe40000000000 */
[----:B------:R-:W3:Y:S01]  /*8470*/  MUFU.EX2 R26, R26 ;  /* 0x0000001a001a7308 */ /* 0x000ee20000000800 */
[----:B------:R-:W-:Y:S01]  /*8480*/  STS.U8 [R35+UR13+0x6a00], R105 ;  /* 0x006a006923007988 */ /* 0x000fe2000800000d */
[----:B------:R-:W-:Y:S01]  /*8490*/  FMUL R7, R62, 1.4426950216293334961 ;  /* 0x3fb8aa3b3e077820 */ /* 0x000fe20000400000 */
[----:B------:R-:W-:Y:S02]  /*84a0*/  FFMA R63, R63, UR7, -R2 ;  /* 0x000000073f3f7c23 */ /* 0x000fe40008000802 */
[----:B------:R-:W-:Y:S04]  /*84b0*/  STS.U8 [R35+UR13+0x6c00], R102 ;  /* 0x006c006623007988 */ /* 0x000fe8000800000d */
[----:B------:R-:W-:Y:S01]  /*84c0*/  STS.U8 [R35+UR13+0x6e00], R98 ;  /* 0x006e006223007988 */ /* 0x000fe2000800000d */
[----:B------:R-:W4:Y:S03]  /*84d0*/  MUFU.EX2 R24, R24 ;  /* 0x0000001800187308 */ /* 0x000f260000000800 */
[----:B------:R-:W-:Y:S01]  /*84e0*/  STS.U8 [R35+UR13+0x7000], R95 ;  /* 0x0070005f23007988 */ /* 0x000fe2000800000d */
[----:B------:R-:W-:Y:S01]  /*84f0*/  F2FP.SATFINITE.E4M3.F32.PACK_AB_MERGE_C R10, R10, R6, RZ ;  /* 0x000000060a0a723e */ /* 0x000fe200048070ff */
[----:B--2---:R-:W-:-:S02]  /*8500*/  FADD R0, R27, R0 ;  /* 0x000000001b007221 */ /* 0x004fc40000000000 */
[----:B------:R-:W-:Y:S01]  /*8510*/  STS.U8 [R35+UR13+0x7200], R91 ;  /* 0x0072005b23007988 */ /* 0x000fe2000800000d */
[----:B------:R-:W-:Y:S01]  /*8520*/  FMUL R6, R63, 1.4426950216293334961 ;  /* 0x3fb8aa3b3f067820 */ /* 0x000fe20000400000 */
[----:B------:R-:W-:Y:S02]  /*8530*/  FFMA R64, R64, UR7, -R2 ;  /* 0x0000000740407c23 */ /* 0x000fe40008000802 */
[----:B-----5:R-:W-:Y:S01]  /*8540*/  STS.U8 [R35+UR13+0x7400], R88 ;  /* 0x0074005823007988 */ /* 0x020fe2000800000d */
[----:B------:R-:W2:Y:S03]  /*8550*/  MUFU.EX2 R7, R7 ;  /* 0x0000000700077308 */ /* 0x000ea60000000800 */
[----:B------:R-:W-:Y:S01]  /*8560*/  STS.U8 [R35+UR13+0x7600], R84 ;  /* 0x0076005423007988 */ /* 0x000fe2000800000d */
[----:B-1----:R-:W-:-:S03]  /*8570*/  FADD R0, R8, R0 ;  /* 0x0000000008007221 */ /* 0x002fc60000000000 */
[----:B------:R-:W-:Y:S01]  /*8580*/  STS.U8 [R35+UR13+0x7800], R81 ;  /* 0x0078005123007988 */ /* 0x000fe2000800000d */
[----:B------:R-:W-:-:S03]  /*8590*/  LOP3.LUT R46, R35, 0x10, RZ, 0x3c, !PT ;  /* 0x00000010232e7812 */ /* 0x000fc600078e3cff */
[----:B------:R-:W-:Y:S01]  /*85a0*/  STS.U8 [R35+UR13+0x7a00], R77 ;  /* 0x007a004d23007988 */ /* 0x000fe2000800000d */
[----:B------:R-:W-:Y:S01]  /*85b0*/  FMUL R22, R64, 1.4426950216293334961 ;  /* 0x3fb8aa3b40167820 */ /* 0x000fe20000400000 */
[----:B------:R-:W-:Y:S02]  /*85c0*/  FFMA R65, R65, UR7, -R2 ;  /* 0x0000000741417c23 */ /* 0x000fe40008000802 */
[----:B------:R-:W-:Y:S01]  /*85d0*/  STS.U8 [R35+UR13+0x7c00], R74 ;  /* 0x007c004a23007988 */ /* 0x000fe2000800000d */
[----:B------:R-:W1:Y:S03]  /*85e0*/  MUFU.EX2 R6, R6 ;  /* 0x0000000600067308 */ /* 0x000e660000000800 */
[----:B------:R5:W-:Y:S01]  /*85f0*/  STS.U8 [R35+UR13+0x7e00], R71 ;  /* 0x007e004723007988 */ /* 0x000be2000800000d */
[----:B------:R-:W-:Y:S02]  /*8600*/  IMAD.MOV.U32 R131, RZ, RZ, R21 ;  /* 0x000000ffff837224 */ /* 0x000fe400078e0015 */
[----:B0-----:R-:W-:Y:S01]  /*8610*/  FADD R0, R5, R0 ;  /* 0x0000000005007221 */ /* 0x001fe20000000000 */
[----:B------:R-:W-:Y:S01]  /*8620*/  FMUL R21, R65, 1.4426950216293334961 ;  /* 0x3fb8aa3b41157820 */ /* 0x000fe20000400000 */
[--C-:B------:R-:W-:Y:S01]  /*8630*/  FFMA R66, R66, UR7, -R2.reuse ;  /* 0x0000000742427c23 */ /* 0x100fe20008000802 */
[----:B------:R-:W-:Y:S01]  /*8640*/  FFMA R67, R67, UR7, -R2 ;  /* 0x0000000743437c23 */ /* 0x000fe20008000802 */
[----:B-----5:R-:W0:Y:S01]  /*8650*/  S2R R35, SR_TID.X ;  /* 0x0000000000237919 */ /* 0x020e220000002100 */
[----:B------:R-:W5:Y:S01]  /*8660*/  MUFU.EX2 R22, R22 ;  /* 0x0000001600167308 */ /* 0x000f620000000800 */
[----:B------:R-:W-:Y:S01]  /*8670*/  F2FP.SATFINITE.E4M3.F32.PACK_AB_MERGE_C R11, R11, R4, RZ ;  /* 0x000000040b0b723e */ /* 0x000fe200048070ff */
[----:B---3--:R-:W-:Y:S01]  /*8680*/  FADD R0, R26, R0 ;  /* 0x000000001a007221 */ /* 0x008fe20000000000 */
[----:B------:R-:W-:Y:S01]  /*8690*/  FMUL R4, R66, 1.4426950216293334961 ;  /* 0x3fb8aa3b42047820 */ /* 0x000fe20000400000 */
[----:B------:R-:W-:-:S02]  /*86a0*/  FMUL R23, R67, 1.4426950216293334961 ;  /* 0x3fb8aa3b43177820 */ /* 0x000fc40000400000 */
[----:B----4-:R-:W-:Y:S02]  /*86b0*/  FADD R0, R24, R0 ;  /* 0x0000000018007221 */ /* 0x010fe40000000000 */
[----:B------:R-:W3:Y:S02]  /*86c0*/  MUFU.EX2 R21, R21 ;  /* 0x0000001500157308 */ /* 0x000ee40000000800 */
[----:B--2---:R-:W-:-:S06]  /*86d0*/  FADD R0, R7, R0 ;  /* 0x0000000007007221 */ /* 0x004fcc0000000000 */
[----:B------:R-:W2:Y:S01]  /*86e0*/  MUFU.EX2 R4, R4 ;  /* 0x0000000400047308 */ /* 0x000ea20000000800 */
[----:B-1----:R-:W-:Y:S01]  /*86f0*/  FADD R0, R6, R0 ;  /* 0x0000000006007221 */ /* 0x002fe20000000000 */
[----:B------:R-:W-:Y:S06]  /*8700*/  STS.U8 [R46+UR13+0x6080], R120 ;  /* 0x006080782e007988 */ /* 0x000fec000800000d */
[----:B------:R-:W1:Y:S01]  /*8710*/  MUFU.EX2 R23, R23 ;  /* 0x0000001700177308 */ /* 0x000e620000000800 */
[----:B------:R-:W-:Y:S01]  /*8720*/  STS.U8 [R46+UR13+0x6280], R117 ;  /* 0x006280752e007988 */ /* 0x000fe2000800000d */
[----:B-----5:R-:W-:-:S03]  /*8730*/  FADD R0, R22, R0 ;  /* 0x0000000016007221 */ /* 0x020fc60000000000 */
[----:B------:R-:W-:Y:S04]  /*8740*/  STS.U8 [R46+UR13+0x6480], R114 ;  /* 0x006480722e007988 */ /* 0x000fe8000800000d */
[----:B------:R-:W-:Y:S01]  /*8750*/  STS.U8 [R46+UR13+0x6680], R111 ;  /* 0x0066806f2e007988 */ /* 0x000fe2000800000d */
[----:B---3--:R-:W-:-:S03]  /*8760*/  FADD R0, R21, R0 ;  /* 0x0000000015007221 */ /* 0x008fc60000000000 */
[----:B------:R-:W-:Y:S04]  /*8770*/  STS.U8 [R46+UR13+0x6880], R107 ;  /* 0x0068806b2e007988 */ /* 0x000fe8000800000d */
[----:B------:R-:W-:Y:S04]  /*8780*/  STS.U8 [R46+UR13+0x6a80], R104 ;  /* 0x006a80682e007988 */ /* 0x000fe8000800000d */
[----:B------:R-:W-:Y:S01]  /*8790*/  STS.U8 [R46+UR13+0x6c80], R101 ;  /* 0x006c80652e007988 */ /* 0x000fe2000800000d */
[----:B------:R-:W-:-:S03]  /*87a0*/  F2FP.SATFINITE.E4M3.F32.PACK_AB_MERGE_C R6, R6, R7, RZ ;  /* 0x000000070606723e */ /* 0x000fc600048070ff */
[----:B------:R-:W-:Y:S01]  /*87b0*/  STS.U8 [R46+UR13+0x6e80], R97 ;  /* 0x006e80612e007988 */ /* 0x000fe2000800000d */
[----:B--2---:R-:W-:-:S03]  /*87c0*/  FADD R0, R4, R0 ;  /* 0x0000000004007221 */ /* 0x004fc60000000000 */
[----:B------:R-:W-:Y:S01]  /*87d0*/  STS.U8 [R46+UR13+0x7080], R94 ;  /* 0x0070805e2e007988 */ /* 0x000fe2000800000d */
[----:B-1----:R-:W-:-:S03]  /*87e0*/  F2FP.SATFINITE.E4M3.F32.PACK_AB_MERGE_C R7, R23, R4, RZ ;  /* 0x000000041707723e */ /* 0x002fc600048070ff */
[----:B------:R-:W-:Y:S01]  /*87f0*/  STS.U8 [R46+UR13+0x7280], R90 ;  /* 0x0072805a2e007988 */ /* 0x000fe2000800000d */
[----:B0-----:R-:W-:-:S03]  /*8800*/  LOP3.LUT R4, R35, 0x7f, RZ, 0xc0, !PT ;  /* 0x0000007f23047812 */ /* 0x001fc600078ec0ff */
[----:B------:R-:W-:Y:S04]  /*8810*/  STS.U8 [R46+UR13+0x7480], R87 ;  /* 0x007480572e007988 */ /* 0x000fe8000800000d */
[----:B------:R-:W-:Y:S01]  /*8820*/  STS.U8 [R46+UR13+0x7680], R83 ;  /* 0x007680532e007988 */ /* 0x000fe2000800000d */
[----:B------:R-:W-:-:S03]  /*8830*/  FADD R23, R23, R0 ;  /* 0x0000000017177221 */ /* 0x000fc60000000000 */
[----:B------:R-:W-:Y:S01]  /*8840*/  STS.U8 [R46+UR13+0x7880], R80 ;  /* 0x007880502e007988 */ /* 0x000fe2000800000d */
[----:B------:R-:W-:-:S03]  /*8850*/  LOP3.LUT R0, R4, 0x20, RZ, 0x3c, !PT ;  /* 0x0000002004007812 */ /* 0x000fc600078e3cff */
[----:B------:R-:W-:Y:S04]  /*8860*/  STS.U8 [R46+UR13+0x7a80], R76 ;  /* 0x007a804c2e007988 */ /* 0x000fe8000800000d */
[----:B------:R-:W-:Y:S04]  /*8870*/  STS.U8 [R46+UR13+0x7c80], R73 ;  /* 0x007c80492e007988 */ /* 0x000fe8000800000d */
[----:B------:R0:W-:Y:S04]  /*8880*/  STS.U8 [R46+UR13+0x7e80], R70 ;  /* 0x007e80462e007988 */ /* 0x0001e8000800000d */
[----:B------:R-:W-:Y:S01]  /*8890*/  STS.U8 [R0+UR13+0x6100], R119 ;  /* 0x0061007700007988 */ /* 0x000fe2000800000d */
[----:B0-----:R-:W-:Y:S01]  /*88a0*/  IMAD.MOV.U32 R46, RZ, RZ, R34 ;  /* 0x000000ffff2e7224 */ /* 0x001fe200078e0022 */
[----:B------:R-:W-:-:S02]  /*88b0*/  LOP3.LUT R34, R4, 0x30, RZ, 0x3c, !PT ;  /* 0x0000003004227812 */ /* 0x000fc400078e3cff */
        /* <DEDUP_REMOVED lines=16> */
[----:B------:R-:W-:Y:S04]  /*89c0*/  STS.U8 [R34+UR13+0x6380], R129 ;  /* 0x0063808122007988 */ /* 0x000fe8000800000d */
[----:B------:R-:W-:Y:S04]  /*89d0*/  STS.U8 [R34+UR13+0x6580], R128 ;  /* 0x0065808022007988 */ /* 0x000fe8000800000d */
[----:B------:R-:W-:Y:S04]  /*89e0*/  STS.U8 [R34+UR13+0x6780], R127 ;  /* 0x0067807f22007988 */ /* 0x000fe8000800000d */
[----:B------:R-:W-:Y:S01]  /*89f0*/  STS.U8 [R34+UR13+0x6980], R110 ;  /* 0x0069806e22007988 */ /* 0x000fe2000800000d */
[----:B0-----:R-:W-:-:S03]  /*8a00*/  FADD R0, -R2, -INF ;  /* 0xff80000002007421 */ /* 0x001fc60000000100 */
[----:B------:R-:W-:Y:S04]  /*8a10*/  STS.U8 [R34+UR13+0x6b80], R126 ;  /* 0x006b807e22007988 */ /* 0x000fe8000800000d */
[----:B------:R-:W-:Y:S04]  /*8a20*/  STS.U8 [R34+UR13+0x6d80], R99 ;  /* 0x006d806322007988 */ /* 0x000fe8000800000d */
[----:B------:R-:W-:Y:S04]  /*8a30*/  STS.U8 [R34+UR13+0x6f80], R125 ;  /* 0x006f807d22007988 */ /* 0x000fe8000800000d */
[----:B------:R-:W-:Y:S01]  /*8a40*/  STS.U8 [R34+UR13+0x7180], R92 ;  /* 0x0071805c22007988 */ /* 0x000fe2000800000d */
[----:B------:R-:W-:-:S03]  /*8a50*/  FMUL R0, R0, 1.4426950216293334961 ;  /* 0x3fb8aa3b00007820 */ /* 0x000fc60000400000 */
[----:B------:R-:W-:Y:S04]  /*8a60*/  STS.U8 [R34+UR13+0x7380], R124 ;  /* 0x0073807c22007988 */ /* 0x000fe8000800000d */
[----:B------:R-:W-:Y:S04]  /*8a70*/  STS.U8 [R34+UR13+0x7580], R85 ;  /* 0x0075805522007988 */ /* 0x000fe8000800000d */
[----:B------:R-:W-:Y:S04]  /*8a80*/  STS.U8 [R34+UR13+0x7780], R123 ;  /* 0x0077807b22007988 */ /* 0x000fe8000800000d */
[----:B------:R-:W-:Y:S04]  /*8a90*/  STS.U8 [R34+UR13+0x7980], R78 ;  /* 0x0079804e22007988 */ /* 0x000fe8000800000d */
[----:B------:R-:W-:Y:S04]  /*8aa0*/  STS.U8 [R34+UR13+0x7b80], R122 ;  /* 0x007b807a22007988 */ /* 0x000fe8000800000d */
[----:B------:R0:W-:Y:S01]  /*8ab0*/  STS.U8 [R34+UR13+0x7d80], R3 ;  /* 0x007d800322007988 */ /* 0x0001e2000800000d */
[----:B------:R-:W1:Y:S01]  /*8ac0*/  MUFU.EX2 R0, R0 ;  /* 0x0000000000007308 */ /* 0x000e620000000800 */
[----:B0-----:R-:W-:-:S05]  /*8ad0*/  IMAD.SHL.U32 R3, R35, 0x8, RZ ;  /* 0x0000000823037824 */ /* 0x001fca00078e00ff */
[----:B------:R-:W-:Y:S02]  /*8ae0*/  LOP3.LUT R3, R3, 0x30, RZ, 0xc0, !PT ;  /* 0x0000003003037812 */ /* 0x000fe400078ec0ff */
[----:B------:R-:W-:Y:S02]  /*8af0*/  F2FP.SATFINITE.E4M3.F32.PACK_AB_MERGE_C R20, R20, R12, RZ ;  /* 0x0000000c1414723e */ /* 0x000fe400048070ff */
[----:B------:R-:W-:Y:S02]  /*8b00*/  LEA R3, R4, R3, 0x6 ;  /* 0x0000000304037211 */ /* 0x000fe400078e30ff */
[----:B------:R-:W-:Y:S02]  /*8b10*/  F2FP.SATFINITE.E4M3.F32.PACK_AB_MERGE_C R5, R5, R8, RZ ;  /* 0x000000080505723e */ /* 0x000fe400048070ff */
[----:B------:R-:W-:Y:S02]  /*8b20*/  F2FP.SATFINITE.E4M3.F32.PACK_AB_MERGE_C R17, R131, R46, R17 ;  /* 0x0000002e8311723e */ /* 0x000fe40004807011 */
[----:B------:R-:W-:-:S02]  /*8b30*/  F2FP.SATFINITE.E4M3.F32.PACK_AB_MERGE_C R16, R43, R244, R245 ;  /* 0x000000f42b10723e */ /* 0x000fc400048070f5 */
[----:B------:R-:W-:Y:S02]  /*8b40*/  F2FP.SATFINITE.E4M3.F32.PACK_AB_MERGE_C R18, R246, R42, R18 ;  /* 0x0000002af612723e */ /* 0x000fe40004807012 */
[----:B------:R-:W-:Y:S02]  /*8b50*/  F2FP.SATFINITE.E4M3.F32.PACK_AB_MERGE_C R19, R38, R39, R19 ;  /* 0x000000272613723e */ /* 0x000fe40004807013 */
[----:B------:R-:W-:Y:S02]  /*8b60*/  F2FP.SATFINITE.E4M3.F32.PACK_AB_MERGE_C R7, R21, R22, R7 ;  /* 0x000000161507723e */ /* 0x000fe40004807007 */
[----:B------:R-:W-:Y:S02]  /*8b70*/  F2FP.SATFINITE.E4M3.F32.PACK_AB_MERGE_C R13, R249, R250, R13 ;  /* 0x000000faf90d723e */ /* 0x000fe4000480700d */
[----:B------:R-:W-:Y:S02]  /*8b80*/  F2FP.SATFINITE.E4M3.F32.PACK_AB_MERGE_C R12, R251, R252, R29 ;  /* 0x000000fcfb0c723e */ /* 0x000fe4000480701d */
[----:B------:R-:W-:-:S02]  /*8b90*/  F2FP.SATFINITE.E4M3.F32.PACK_AB_MERGE_C R14, R247, R248, R14 ;  /* 0x000000f8f70e723e */ /* 0x000fc4000480700e */
[----:B------:R-:W-:Y:S02]  /*8ba0*/  F2FP.SATFINITE.E4M3.F32.PACK_AB_MERGE_C R15, R33, R32, R15 ;  /* 0x00000020210f723e */ /* 0x000fe4000480700f */
[----:B------:R-:W-:Y:S02]  /*8bb0*/  LOP3.LUT R22, R3, 0x10, RZ, 0x3c, !PT ;  /* 0x0000001003167812 */ /* 0x000fe400078e3cff */
[----:B------:R-:W-:Y:S02]  /*8bc0*/  F2FP.SATFINITE.E4M3.F32.PACK_AB_MERGE_C R9, R41, R40, R9 ;  /* 0x000000282909723e */ /* 0x000fe40004807009 */
[----:B------:R-:W-:Y:S02]  /*8bd0*/  F2FP.SATFINITE.E4M3.F32.PACK_AB_MERGE_C R8, R37, R36, R25 ;  /* 0x000000242508723e */ /* 0x000fe40004807019 */
[----:B------:R-:W-:Y:S02]  /*8be0*/  F2FP.SATFINITE.E4M3.F32.PACK_AB_MERGE_C R10, R45, R44, R10 ;  /* 0x0000002c2d0a723e */ /* 0x000fe4000480700a */
[----:B------:R-:W-:-:S02]  /*8bf0*/  F2FP.SATFINITE.E4M3.F32.PACK_AB_MERGE_C R11, R49, R48, R11 ;  /* 0x00000030310b723e */ /* 0x000fc4000480700b */
[----:B------:R-:W-:Y:S02]  /*8c00*/  F2FP.SATFINITE.E4M3.F32.PACK_AB_MERGE_C R4, R30, R31, R20 ;  /* 0x0000001f1e04723e */ /* 0x000fe40004807014 */
[----:B------:R-:W-:Y:S01]  /*8c10*/  LOP3.LUT R21, R3, 0x20, RZ, 0x3c, !PT ;  /* 0x0000002003157812 */ /* 0x000fe200078e3cff */
[----:B------:R-:W-:Y:S01]  /*8c20*/  STS.U8 [R34+UR13+0x7f80], R68 ;  /* 0x007f804422007988 */ /* 0x000fe2000800000d */
[----:B------:R-:W-:Y:S02]  /*8c30*/  F2FP.SATFINITE.E4M3.F32.PACK_AB_MERGE_C R5, R27, R28, R5 ;  /* 0x0000001c1b05723e */ /* 0x000fe40004807005 */
[----:B------:R-:W-:Y:S02]  /*8c40*/  F2FP.SATFINITE.E4M3.F32.PACK_AB_MERGE_C R6, R24, R26, R6 ;  /* 0x0000001a1806723e */ /* 0x000fe40004807006 */
[----:B------:R-:W-:Y:S01]  /*8c50*/  LOP3.LUT R20, R3, 0x30, RZ, 0x3c, !PT ;  /* 0x0000003003147812 */ /* 0x000fe200078e3cff */
[----:B------:R1:W-:Y:S04]  /*8c60*/  STS.128 [R3+UR13+0x4000], R16 ;  /* 0x0040001003007988 */ /* 0x0003e80008000c0d */
[----:B------:R-:W-:Y:S04]  /*8c70*/  STS.128 [R22+UR13+0x4000], R12 ;  /* 0x0040000c16007988 */ /* 0x000fe80008000c0d */
[----:B------:R-:W-:Y:S04]  /*8c80*/  STS.128 [R21+UR13+0x4000], R8 ;  /* 0x0040000815007988 */ /* 0x000fe80008000c0d */
[----:B------:R0:W-:Y:S01]  /*8c90*/  STS.128 [R20+UR13+0x4000], R4 ;  /* 0x0040000414007988 */ /* 0x0001e20008000c0d */
[----:B-1----:R-:W-:-:S02]  /*8ca0*/  FADD R3, R0, R23 ;  /* 0x0000001700037221 */ /* 0x002fc40000000000 */
[----:B0-----:R-:W0:Y:S01]  /*8cb0*/  LDTM.x128 R4, tmem[UR15] ;  /* 0x0000000f000479ee */ /* 0x001e2200083c0000 */
[----:B------:R-:W-:Y:S01]  /*8cc0*/  NOP ;  /* 0x0000000000007918 */ /* 0x000fe20000000000 */
[----:B------:R-:W-:Y:S05]  /*8cd0*/  @!P2 BRA `(.L_x_9) ;  /* 0x000000080004a947 */ /* 0x000fea0003800000 */
[C---:B0-----:R-:W-:Y:S01]  /*8ce0*/  FMUL R4, R0.reuse, R4 ;  /* 0x0000000400047220 */ /* 0x041fe20000400000 */
[C---:B------:R-:W-:Y:S01]  /*8cf0*/  FMUL R5, R0.reuse, R5 ;  /* 0x0000000500057220 */ /* 0x040fe20000400000 */
        /* <DEDUP_REMOVED lines=125> */
[----:B------:R-:W-:-:S04]  /*94d0*/  FMUL R131, R0, R131 ;  /* 0x0000008300837220 */ /* 0x000fc80000400000 */
[----:B------:R1:W-:Y:S03]  /*94e0*/  STTM.x128 tmem[UR15], R4 ;  /* 0x00000004000079ed */ /* 0x0003e600083c000f */
.L_x_9:
[----:B0-----:R-:W0:Y:S02]  /*94f0*/  FENCE.VIEW.ASYNC.T ;  /* 0x00000000000073c6 */ /* 0x001e240000000200 */
[----:B0-----:R-:W-:Y:S06]  /*9500*/  BAR.SYNC.DEFER_BLOCKING 0x0 ;  /* 0x0000000000007b1d */ /* 0x001fec0000010000 */
[----:B------:R-:W0:Y:S01]  /*9510*/  LDCU UR4, c[0x0][0x3f0] ;  /* 0x00007e00ff0477ac */ /* 0x000e220008000800 */
[----:B------:R2:W-:Y:S06]  /*9520*/  MEMBAR.ALL.CTA ;  /* 0x0000000000007992 */ /* 0x0005ec0000008000 */
[----:B--2---:R-:W2:Y:S01]  /*9530*/  FENCE.VIEW.ASYNC.S ;  /* 0x00000000000073c6 */ /* 0x004ea20000000000 */
[----:B0-----:R-:W-:-:S04]  /*9540*/  UIADD3 UR4, UPT, UPT, UR4, -0x40, URZ ;  /* 0xffffffc004047890 */ /* 0x001fc8000fffe0ff */
[----:B------:R-:W-:Y:S01]  /*9550*/  UISETP.GE.AND UP1, UPT, UR4, 0x1, UPT ;  /* 0x000000010400788c */ /* 0x000fe2000bf26270 */
[----:B--2---:R-:W-:Y:S06]  /*9560*/  BAR.SYNC.DEFER_BLOCKING 0x0 ;  /* 0x0000000000007b1d */ /* 0x004fec0000010000 */
[----:B------:R-:W-:Y:S05]  /*9570*/  @!P3 BRA `(.L_x_10) ;  /* 0x000000000064b947 */ /* 0x000fea0003800000 */
[----:B------:R-:W-:Y:S02]  /*9580*/  UIADD3 UR4, UPT, UPT, UR13, 0x4000, URZ ;  /* 0x000040000d047890 */ /* 0x000fe4000fffe0ff */
[----:B------:R-:W-:Y:S02]  /*9590*/  UIADD3 UR5, UPT, UPT, UR13, 0x6000, URZ ;  /* 0x000060000d057890 */ /* 0x000fe4000fffe0ff */
[----:B------:R-:W-:Y:S02]  /*95a0*/  USHF.R.U32.HI UR4, URZ, 0x4, UR4 ;  /* 0x00000004ff047899 */ /* 0x000fe40008011604 */
[----:B------:R-:W-:Y:S02]  /*95b0*/  USHF.R.U32.HI UR5, URZ, 0x4, UR5 ;  /* 0x00000004ff057899 */ /* 0x000fe40008011605 */
[----:B------:R-:W-:Y:S02]  /*95c0*/  USGXT.U32 UR6, UR4, 0xe ;  /* 0x0000000e0406789a */ /* 0x000fe40008000000 */
[----:B------:R-:W-:Y:S01]  /*95d0*/  USGXT.U32 UR8, UR5, 0xe ;  /* 0x0000000e0508789a */ /* 0x000fe20008000000 */
[----:B------:R-:W-:Y:S01]  /*95e0*/  UMOV UR18, 0xfffffffe ;  /* 0xfffffffe00127882 */ /* 0x000fe20000000000 */
[----:B------:R-:W-:Y:S01]  /*95f0*/  UMOV UR19, 0x7fffbfdf ;  /* 0x7fffbfdf00137882 */ /* 0x000fe20000000000 */
[----:B------:R-:W-:Y:S01]  /*9600*/  UMOV UR7, URZ ;  /* 0x000000ff00077c82 */ /* 0x000fe20008000000 */
[----:B------:R-:W-:Y:S01]  /*9610*/  UMOV UR9, URZ ;  /* 0x000000ff00097c82 */ /* 0x000fe20008000000 */
[----:B------:R-:W-:-:S02]  /*9620*/  UIADD3.64 UR20, UPT, UPT, UR6, -UR18, URZ ;  /* 0x8000001206147297 */ /* 0x000fc4000fffe0ff */
[----:B------:R-:W-:Y:S01]  /*9630*/  UIADD3.64 UR18, UPT, UPT, UR8, -UR18, URZ ;  /* 0x8000001208127297 */ /* 0x000fe2000fffe0ff */
[----:B------:R-:W-:Y:S01]  /*9640*/  UMOV UR22, 0x0 ;  /* 0x0000000000167882 */ /* 0x000fe20000000000 */
[----:B------:R-:W-:Y:S01]  /*9650*/  UMOV UR23, 0x8200010 ;  /* 0x0820001000177882 */ /* 0x000fe20000000000 */
[----:B------:R-:W-:Y:S01]  /*9660*/  UMOV UR4, UR17 ;  /* 0x0000001100047c82 */ /* 0x000fe20008000000 */
[----:B------:R-:W-:Y:S01]  /*9670*/  UMOV UR5, URZ ;  /* 0x000000ff00057c82 */ /* 0x000fe20008000000 */
[----:B------:R-:W-:Y:S01]  /*9680*/  UMOV UR7, 0x80004020 ;  /* 0x8000402000077882 */ /* 0x000fe20000000000 */
[----:B------:R-:W-:Y:S01]  /*9690*/  UMOV UR9, 0x80004020 ;  /* 0x8000402000097882 */ /* 0x000fe20000000000 */
[----:B------:R-:W-:Y:S01]  /*96a0*/  UMOV UR26, 0x0 ;  /* 0x00000000001a7882 */ /* 0x000fe20000000000 */
[----:B------:R-:W-:Y:S01]  /*96b0*/  UMOV UR27, 0x8200010 ;  /* 0x08200010001b7882 */ /* 0x000fe20000000000 */
[----:B------:R-:W-:Y:S01]  /*96c0*/  UMOV UR4, UR4 ;  /* 0x0000000400047c82 */ /* 0x000fe20008000000 */
[----:B------:R0:W-:Y:S01]  /*96d0*/  UTCQMMA gdesc[UR6], gdesc[UR8], tmem[UR14], tmem[UR22], idesc[UR23], UPT ;  /* 0x00ff1608060075ea */ /* 0x0001e2000b80030e */
[----:B------:R0:W-:Y:S01]  /*96e0*/  UTCQMMA gdesc[UR20], gdesc[UR18], tmem[UR14], tmem[UR26], idesc[UR27], UPT ;  /* 0x00ff1a12140075ea */ /* 0x0001e2000b80030e */
[----:B------:R0:W-:Y:S01]  /*96f0*/  UTCBAR [UR4], URZ ;  /* 0x000000ff040073e9 */ /* 0x0001e200080000ff */
[----:B------:R-:W-:Y:S01]  /*9700*/  NOP ;  /* 0x0000000000007918 */ /* 0x000fe20000000000 */
.L_x_10:
[----:B------:R-:W-:Y:S01]  /*9710*/  FSEL R0, R3, 1, P2 ;  /* 0x3f80000003007808 */ /* 0x000fe20001000000 */
[----:B0-----:R-:W-:Y:S01]  /*9720*/  UMOV UR7, URZ ;  /* 0x000000ff00077c82 */ /* 0x001fe20008000000 */
[----:B------:R-:W-:-:S03]  /*9730*/  FSEL R2, R2, -INF , P2 ;  /* 0xff80000002027808 */ /* 0x000fc60001000000 */
[----:B------:R0:W-:Y:S01]  /*9740*/  STL [R1+0x210], R0 ;  /* 0x0002100001007387 */ /* 0x0001e20000100800 */
[----:B------:R-:W-:Y:S05]  /*9750*/  BRA.U !UP1, `(.L_x_11) ;  /* 0x00000051091c7547 */ /* 0x000fea000b800000 */
[----:B------:R-:W2:Y:S01]  /*9760*/  LDCU UR50, c[0x0][0x3c4] ;  /* 0x00007880ff3277ac */ /* 0x000ea20008000800 */
[----:B-1----:R-:W-:Y:S02]  /*9770*/  IMAD.MOV.U32 R69, RZ, RZ, R2 ;  /* 0x000000ffff457224 */ /* 0x002fe400078e0002 */
[----:B0-----:R-:W-:Y:S01]  /*9780*/  IMAD.MOV.U32 R0, RZ, RZ, RZ ;  /* 0x000000ffff007224 */ /* 0x001fe200078e00ff */
[----:B------:R-:W-:Y:S02]  /*9790*/  USHF.R.U32.HI UR26, URZ, 0x4, UR13 ;  /* 0x00000004ff1a7899 */ /* 0x000fe4000801160d */
[----:B------:R-:W-:Y:S02]  /*97a0*/  USHF.R.U32.HI UR28, URZ, 0x4, UR10 ;  /* 0x00000004ff1c7899 */ /* 0x000fe4000801160a */
[----:B------:R-:W-:Y:S02]  /*97b0*/  UIADD3 UR8, UPT, UPT, UR13, 0x4000, URZ ;  /* 0x000040000d087890 */ /* 0x000fe4000fffe0ff */
[----:B------:R-:W-:-:S02]  /*97c0*/  USGXT.U32 UR26, UR26, 0xe ;  /* 0x0000000e1a1a789a */ /* 0x000fc40008000000 */
[----:B------:R-:W-:Y:S02]  /*97d0*/  USGXT.U32 UR28, UR28, 0xe ;  /* 0x0000000e1c1c789a */ /* 0x000fe40008000000 */
[----:B------:R-:W-:Y:S02]  /*97e0*/  UIADD3 UR4, UPT, UPT, UR13, 0xa000, URZ ;  /* 0x0000a0000d047890 */ /* 0x000fe4000fffe0ff */
[----:B------:R-:W-:Y:S02]  /*97f0*/  USHF.R.U32.HI UR8, URZ, 0x4, UR8 ;  /* 0x00000004ff087899 */ /* 0x000fe40008011608 */
[----:B------:R-:W-:Y:S02]  /*9800*/  UIADD3 UR20, UP3, UPT, UR26, 0x100, URZ ;  /* 0x000001001a147890 */ /* 0x000fe4000ff7e0ff */
[----:B------:R-:W-:Y:S02]  /*9810*/  UIADD3 UR18, UP2, UPT, UR28, 0x2, URZ ;  /* 0x000000021c127890 */ /* 0x000fe4000ff5e0ff */
[----:B------:R-:W-:-:S02]  /*9820*/  USHF.R.U32.HI UR4, URZ, 0x4, UR4 ;  /* 0x00000004ff047899 */ /* 0x000fc40008011604 */
[----:B------:R-:W-:Y:S01]  /*9830*/  USGXT.U32 UR30, UR8, 0xe ;  /* 0x0000000e081e789a */ /* 0x000fe20008000000 */
[----:B------:R-:W-:Y:S01]  /*9840*/  UMOV UR6, URZ ;  /* 0x000000ff00067c82 */ /* 0x000fe20008000000 */
[----:B------:R-:W-:Y:S01]  /*9850*/  UMOV UR5, URZ ;  /* 0x000000ff00057c82 */ /* 0x000fe20008000000 */
[----:B------:R-:W-:Y:S02]  /*9860*/  UIADD3.X UR21, UPT, UPT, UR6, 0x40004040, URZ, UP3, !UPT ;  /* 0x4000404006157890 */ /* 0x000fe40009ffe4ff */
[----:B------:R-:W-:Y:S02]  /*9870*/  UIADD3.X UR19, UPT, UPT, UR5, 0x40004040, URZ, UP2, !UPT ;  /* 0x4000404005137890 */ /* 0x000fe400097fe4ff */
[----:B------:R-:W-:Y:S02]  /*9880*/  USGXT.U32 UR4, UR4, 0xe ;  /* 0x0000000e0404789a */ /* 0x000fe40008000000 */
[----:B------:R-:W-:Y:S02]  /*9890*/  UIADD3 UR44, UP2, UPT, UR20, 0x100, URZ ;  /* 0x00000100142c7890 */ /* 0x000fe4000ff5e0ff */
[----:B------:R-:W-:-:S02]  /*98a0*/  UIADD3 UR42, UP3, UPT, UR20, 0x200, URZ ;  /* 0x00000200142a7890 */ /* 0x000fc4000ff7e0ff */
[----:B------:R-:W-:Y:S01]  /*98b0*/  UIADD3 UR40, UP4, UPT, UR30, 0x2, URZ ;  /* 0x000000021e287890 */ /* 0x000fe2000ff9e0ff */
[----:B------:R-:W-:Y:S01]  /*98c0*/  UMOV UR7, URZ ;  /* 0x000000ff00077c82 */ /* 0x000fe20008000000 */
[----:B------:R-:W-:Y:S01]  /*98d0*/  UMOV UR22, 0xfffffffe ;  /* 0xfffffffe00167882 */ /* 0x000fe20000000000 */
[----:B------:R-:W-:Y:S01]  /*98e0*/  UMOV UR23, 0x7fffbfdf ;  /* 0x7fffbfdf00177882 */ /* 0x000fe20000000000 */
[----:B------:R-:W-:Y:S02]  /*98f0*/  USHF.L.U32 UR24, UR24, 0x6, URZ ;  /* 0x0000000618187899 */ /* 0x000fe400080006ff */
[----:B------:R-:W-:Y:S01]  /*9900*/  UISETP.NE.U32.AND UP1, UPT, UR11, URZ, UPT ;  /* 0x000000ff0b00728c */ /* 0x000fe2000bf25070 */
[----:B------:R-:W0:Y:S01]  /*9910*/  LDCU UR51, c[0x0][0x3c4] ;  /* 0x00007880ff3377ac */ /* 0x000e220008000800 */
[----:B------:R-:W1:Y:S01]  /*9920*/  LDCU UR52, c[0x0][0x3f0] ;  /* 0x00007e00ff3477ac */ /* 0x000e620008000800 */
[----:B------:R-:W3:Y:S01]  /*9930*/  LDCU UR53, c[0x0][0x3a8] ;  /* 0x00007500ff3577ac */ /* 0x000ee20008000800 */
[----:B------:R-:W4:Y:S01]  /*9940*/  LDCU UR54, c[0x0][0x3d4] ;  /* 0x00007a80ff3677ac */ /* 0x000f220008000800 */
[----:B------:R-:W0:Y:S01]  /*9950*/  LDCU UR55, c[0x0][0x3c4] ;  /* 0x00007880ff3777ac */ /* 0x000e220008000800 */
[----:B--2---:R-:W-:-:S02]  /*9960*/  USHF.L.U32 UR25, UR50, 0x6, URZ ;  /* 0x0000000632197899 */ /* 0x004fc400080006ff */
[----:B------:R-:W-:Y:S02]  /*9970*/  UIADD3.X UR45, UPT, UPT, UR21, URZ, URZ, UP2, !UPT ;  /* 0x000000ff152d7290 */ /* 0x000fe400097fe4ff */
[----:B------:R-:W-:Y:S02]  /*9980*/  UIADD3.X UR43, UPT, UPT, UR21, URZ, URZ, UP3, !UPT ;  /* 0x000000ff152b7290 */ /* 0x000fe40009ffe4ff */
[----:B------:R-:W-:Y:S02]  /*9990*/  UIADD3.X UR41, UPT, UPT, UR7, -0x7fffbfe0, URZ, UP4, !UPT ;  /* 0x8000402007297890 */ /* 0x000fe4000a7fe4ff */
[----:B------:R-:W-:Y:S02]  /*99a0*/  UIADD3.64 UR22, UPT, UPT, UR4, -UR22, URZ ;  /* 0x8000001604167297 */ /* 0x000fe4000fffe0ff */
[----:B------:R-:W-:Y:S02]  /*99b0*/  UIADD3.64 UR46, UPT, UPT, UR18, 0x2, URZ ;  /* 0x00000002122e7897 */ /* 0x000fe4000fffe0ff */
[----:B------:R-:W-:Y:S01]  /*99c0*/  UIADD3.64 UR48, UPT, UPT, UR18, 0x4, URZ ;  /* 0x0000000412307897 */ /* 0x000fe2000fffe0ff */
[----:B------:R-:W-:Y:S01]  /*99d0*/  UMOV UR27, 0x1 ;  /* 0x00000001001b7882 */ /* 0x000fe20000000000 */
[----:B-1----:R-:W-:-:S10]  /*99e0*/  UMOV UR8, URZ ;  /* 0x000000ff00087c82 */ /* 0x002fd40008000000 */
.L_x_16:
[----:B--2---:R-:W2:Y:S04]  /*99f0*/  LDL.64 R16, [R1+0x200] ;  /* 0x0002000001107983 */ /* 0x004ea80000100a00 */
[----:B------:R-:W5:Y:S04]  /*9a00*/  LDL.64 R14, [R1+0x1c0] ;  /* 0x0001c000010e7983 */ /* 0x000f680000100a00 */
[----:B----4-:R-:W4:Y:S04]  /*9a10*/  LDL.64 R10, [R1+0x180] ;  /* 0x00018000010a7983 */ /* 0x010f280000100a00 */
[----:B---3--:R-:W3:Y:S04]  /*9a20*/  LDL.64 R12, [R1+0x140] ;  /* 0x00014000010c7983 */ /* 0x008ee80000100a00 */
[----:B------:R-:W3:Y:S01]  /*9a30*/  LDL.64 R6, [R1+0x100] ;  /* 0x0001000001067983 */ /* 0x000ee20000100a00 */
[----:B------:R-:W-:-:S02]  /*9a40*/  USHF.R.S32.HI UR7, URZ, 0x1f, UR25 ;  /* 0x0000001fff077899 */ /* 0x000fc40008011419 */
[----:B------:R-:W-:Y:S01]  /*9a50*/  IADD3 RZ, P2, PT, R162, UR25, RZ ;  /* 0x00000019a2ff7c10 */ /* 0x000fe2000ff5e0ff */
[----:B------:R-:W3:Y:S01]  /*9a60*/  LDL.64 R20, [R1+0x1f8] ;  /* 0x0001f80001147983 */ /* 0x000ee20000100a00 */
[----:B------:R-:W-:Y:S02]  /*9a70*/  IADD3 RZ, P3, PT, R148, UR25, RZ ;  /* 0x0000001994ff7c10 */ /* 0x000fe4000ff7e0ff */
[----:B------:R-:W-:Y:S01]  /*9a80*/  IADD3.X R33, PT, PT, R163, UR7, RZ, P2, !PT ;  /* 0x00000007a3217c10 */ /* 0x000fe200097fe4ff */
[----:B------:R-:W3:Y:S01]  /*9a90*/  LDL.64 R18, [R1+0x178] ;  /* 0x0001780001127983 */ /* 0x000ee20000100a00 */
[----:B------:R-:W-:Y:S02]  /*9aa0*/  IADD3 R34, P2, PT, R132, UR25, RZ ;  /* 0x0000001984227c10 */ /* 0x000fe4000ff5e0ff */
[----:B------:R-:W-:Y:S01]  /*9ab0*/  IADD3.X R39, PT, PT, R149, UR7, RZ, P3, !PT ;  /* 0x0000000795277c10 */ /* 0x000fe20009ffe4ff */
[----:B------:R-:W3:Y:S01]  /*9ac0*/  LDL.64 R8, [R1+0x1b8] ;  /* 0x0001b80001087983 */ /* 0x000ee20000100a00 */
[----:B------:R-:W-:Y:S01]  /*9ad0*/  IADD3.X R35, PT, PT, R133, UR7, RZ, P2, !PT ;  /* 0x0000000785237c10 */ /* 0x000fe200097fe4ff */
[----:B------:R-:W-:Y:S01]  /*9ae0*/  VIADD R32, R162, UR25 ;  /* 0x00000019a2207c36 */ /* 0x000fe20008000000 */
[----:B------:R-:W-:Y:S01]  /*9af0*/  IADD3 R38, PT, PT, R148, UR25, RZ ;  /* 0x0000001994267c10 */ /* 0x000fe2000fffe0ff */
[----:B------:R-:W3:Y:S04]  /*9b00*/  LDL.64 R24, [R1+0x170] ;  /* 0x0001700001187983 */ /* 0x000ee80000100a00 */
[----:B------:R-:W3:Y:S04]  /*9b10*/  LDG.E.U8 R34, desc[UR32][R34.64] ;  /* 0x0000002022227981 */ /* 0x000ee8000c1e1100 */
[----:B------:R-:W3:Y:S04]  /*9b20*/  LDG.E.U8 R32, desc[UR32][R32.64] ;  /* 0x0000002020207981 */ /* 0x000ee8000c1e1100 */
[----:B------:R-:W3:Y:S04]  /*9b30*/  LDL.64 R22, [R1+0x130] ;  /* 0x0001300001167983 */ /* 0x000ee80000100a00 */
[----:B------:R-:W3:Y:S04]  /*9b40*/  LDG.E.U8 R38, desc[UR32][R38.64] ;  /* 0x0000002026267981 */ /* 0x000ee8000c1e1100 */
[----:B------:R-:W3:Y:S04]  /*9b50*/  LDL.64 R42, [R1+0x1e8] ;  /* 0x0001e800012a7983 */ /* 0x000ee80000100a00 */
[----:B------:R-:W3:Y:S04]  /*9b60*/  LDL.64 R26, [R1+0x1a8] ;  /* 0x0001a800011a7983 */ /* 0x000ee80000100a00 */
[----:B------:R-:W3:Y:S04]  /*9b70*/  LDL.64 R52, [R1+0x168] ;  /* 0x0001680001347983 */ /* 0x000ee80000100a00 */
[----:B------:R-:W3:Y:S04]  /*9b80*/  LDL.64 R46, [R1+0x128] ;  /* 0x00012800012e7983 */ /* 0x000ee80000100a00 */
[----:B------:R-:W3:Y:S01]  /*9b90*/  LDL.64 R50, [R1+0x1a0] ;  /* 0x0001a00001327983 */ /* 0x000ee20000100a00 */
[----:B------:R-:W-:-:S03]  /*9ba0*/  USHF.R.S32.HI UR9, URZ, 0x1f, UR25 ;  /* 0x0000001fff097899 */ /* 0x000fc60008011419 */
[----:B------:R-:W3:Y:S04]  /*9bb0*/  LDL.64 R44, [R1+0x120] ;  /* 0x00012000012c7983 */ /* 0x000ee80000100a00 */
[----:B------:R-:W3:Y:S04]  /*9bc0*/  LDL.64 R56, [R1+0x198] ;  /* 0x0001980001387983 */ /* 0x000ee80000100a00 */
[----:B------:R-:W3:Y:S04]  /*9bd0*/  LDL.64 R64, [R1+0x158] ;  /* 0x0001580001407983 */ /* 0x000ee80000100a00 */
[----:B------:R-:W3:Y:S04]  /*9be0*/  LDL.64 R62, [R1+0x118] ;  /* 0x00011800013e7983 */ /* 0x000ee80000100a00 */
[----:B------:R-:W3:Y:S04]  /*9bf0*/  LDL.64 R58, [R1+0x1d0] ;  /* 0x0001d000013a7983 */ /* 0x000ee80000100a00 */
[----:B------:R-:W3:Y:S01]  /*9c00*/  LDL.64 R60, [R1+0x150] ;  /* 0x00015000013c7983 */ /* 0x000ee20000100a00 */
[----:B------:R-:W-:-:S03]  /*9c10*/  IADD3 RZ, P4, PT, R140, UR25, RZ ;  /* 0x000000198cff7c10 */ /* 0x000fc6000ff9e0ff */
[----:B------:R-:W3:Y:S01]  /*9c20*/  LDL.64 R54, [R1+0x110] ;  /* 0x0001100001367983 */ /* 0x000ee20000100a00 */
[----:B------:R-:W-:-:S03]  /*9c30*/  VIADD R48, R146, UR25 ;  /* 0x0000001992307c36 */ /* 0x000fc60008000000 */
[----:B------:R-:W3:Y:S04]  /*9c40*/  LDL.64 R82, [R1+0x228] ;  /* 0x0002280001527983 */ /* 0x000ee80000100a00 */
[----:B------:R-:W3:Y:S04]  /*9c50*/  LDL.64 R80, [R1+0x208] ;  /* 0x0002080001507983 */ /* 0x000ee80000100a00 */
[----:B------:R-:W3:Y:S04]  /*9c60*/  LDL.64 R66, [R1+0x220] ;  /* 0x0002200001427983 */ /* 0x000ee80000100a00 */
[----:B------:R-:W3:Y:S04]  /*9c70*/  LDL.64 R78, [R1+0x188] ;  /* 0x00018800014e7983 */ /* 0x000ee80000100a00 */
[----:B------:R-:W3:Y:S04]  /*9c80*/  LDL.64 R76, [R1+0x148] ;  /* 0x00014800014c7983 */ /* 0x000ee80000100a00 */
[----:B------:R-:W3:Y:S04]  /*9c90*/  LDL.64 R74, [R1+0x218] ;  /* 0x00021800014a7983 */ /* 0x000ee80000100a00 */
[----:B------:R-:W3:Y:S04]  /*9ca0*/  LDL.64 R70, [R1+0x108] ;  /* 0x0001080001467983 */ /* 0x000ee80000100a00 */
[----:B------:R-:W3:Y:S01]  /*9cb0*/  LDL.64 R72, [R1+0xc8] ;  /* 0x0000c80001487983 */ /* 0x000ee20000100a00 */
[----:B--2---:R-:W-:-:S04]  /*9cc0*/  IADD3 R2, P3, PT, R16, UR25, RZ ;  /* 0x0000001910027c10 */ /* 0x004fc8000ff7e0ff */
[----:B------:R-:W-:Y:S02]  /*9cd0*/  IADD3.X R3, PT, PT, R17, UR7, RZ, P3, !PT ;  /* 0x0000000711037c10 */ /* 0x000fe40009ffe4ff */
[----:B-----5:R-:W-:Y:S01]  /*9ce0*/  IADD3 R4, P2, PT, R14, UR25, RZ ;  /* 0x000000190e047c10 */ /* 0x020fe2000ff5e0ff */
[----:B------:R-:W2:Y:S01]  /*9cf0*/  LDL.64 R16, [R1+0x1b0] ;  /* 0x0001b00001107983 */ /* 0x000ea20000100a00 */
[----:B----4-:R-:W-:Y:S02]  /*9d00*/  IADD3 R40, P3, PT, R10, UR25, RZ ;  /* 0x000000190a287c10 */ /* 0x010fe4000ff7e0ff */
[----:B------:R-:W-:Y:S01]  /*9d10*/  IADD3.X R5, PT, PT, R15, UR7, RZ, P2, !PT ;  /* 0x000000070f057c10 */ /* 0x000fe200097fe4ff */
[----:B------:R3:W4:Y:S01]  /*9d20*/  LDG.E.U8 R35, desc[UR32][R2.64] ;  /* 0x0000002002237981 */ /* 0x000722000c1e1100 */
[----:B------:R-:W-:-:S03]  /*9d30*/  IADD3.X R41, PT, PT, R11, UR7, RZ, P3, !PT ;  /* 0x000000070b297c10 */ /* 0x000fc60009ffe4ff */
[----:B------:R-:W5:Y:S04]  /*9d40*/  LDL.64 R10, [R1+0xf8] ;  /* 0x0000f800010a7983 */ /* 0x000f680000100a00 */
[----:B------:R-:W2:Y:S01]  /*9d50*/  LDL.64 R14, [R1+0x138] ;  /* 0x00013800010e7983 */ /* 0x000ea20000100a00 */
[----:B---3--:R-:W-:-:S03]  /*9d60*/  IADD3 R2, P2, PT, R12, UR25, RZ ;  /* 0x000000190c027c10 */ /* 0x008fc6000ff5e0ff */
[----:B------:R1:W3:Y:S01]  /*9d70*/  LDG.E.U8 R33, desc[UR32][R4.64] ;  /* 0x0000002004217981 */ /* 0x0002e2000c1e1100 */
[----:B------:R-:W-:-:S03]  /*9d80*/  IADD3.X R3, PT, PT, R13, UR7, RZ, P2, !PT ;  /* 0x000000070d037c10 */ /* 0x000fc600097fe4ff */
[----:B------:R-:W3:Y:S01]  /*9d90*/  LDL.64 R12, [R1+0x1f0] ;  /* 0x0001f000010c7983 */ /* 0x000ee20000100a00 */
[----:B------:R-:W-:-:S03]  /*9da0*/  IADD3 RZ, P2, PT, R160, UR25, RZ ;  /* 0x00000019a0ff7c10 */ /* 0x000fc6000ff5e0ff */
[----:B------:R0:W4:Y:S01]  /*9db0*/  LDG.E.U8 R37, desc[UR32][R2.64] ;  /* 0x0000002002257981 */ /* 0x000122000c1e1100 */
[----:B-1----:R-:W-:-:S03]  /*9dc0*/  IADD3 R4, P3, PT, R6, UR25, RZ ;  /* 0x0000001906047c10 */ /* 0x002fc6000ff7e0ff */
[----:B------:R-:W4:Y:S01]  /*9dd0*/  LDG.E.U8 R40, desc[UR32][R40.64] ;  /* 0x0000002028287981 */ /* 0x000f22000c1e1100 */
[----:B------:R-:W-:Y:S02]  /*9de0*/  IADD3.X R5, PT, PT, R7, UR7, RZ, P3, !PT ;  /* 0x0000000707057c10 */ /* 0x000fe40009ffe4ff */
[----:B0-----:R-:W-:Y:S02]  /*9df0*/  IADD3.X R3, PT, PT, R161, UR7, RZ, P2, !PT ;  /* 0x00000007a1037c10 */ /* 0x001fe400097fe4ff */
[----:B------:R-:W-:Y:S01]  /*9e00*/  IADD3 R6, P2, PT, R20, UR25, RZ ;  /* 0x0000001914067c10 */ /* 0x000fe2000ff5e0ff */
[----:B------:R0:W4:Y:S03]  /*9e10*/  LDG.E.U8 R41, desc[UR32][R4.64] ;  /* 0x0000002004297981 */ /* 0x000126000c1e1100 */
[----:B------:R-:W-:Y:S01]  /*9e20*/  IADD3.X R7, PT, PT, R21, UR7, RZ, P2, !PT ;  /* 0x0000000715077c10 */ /* 0x000fe200097fe4ff */
[----:B------:R-:W-:Y:S01]  /*9e30*/  VIADD R2, R160, UR25 ;  /* 0x00000019a0027c36 */ /* 0x000fe20008000000 */
[----:B------:R-:W4:Y:S01]  /*9e40*/  LDL.64 R20, [R1+0xf0] ;  /* 0x0000f00001147983 */ /* 0x000f220000100a00 */
[----:B------:R-:W-:-:S03]  /*9e50*/  IADD3 RZ, P3, PT, R146, UR25, RZ ;  /* 0x0000001992ff7c10 */ /* 0x000fc6000ff7e0ff */
[----:B------:R1:W4:Y:S01]  /*9e60*/  LDG.E.U8 R36, desc[UR32][R2.64] ;  /* 0x0000002002247981 */ /* 0x000322000c1e1100 */
[----:B0-----:R-:W-:-:S03]  /*9e70*/  IADD3 R4, P2, PT, R18, UR25, RZ ;  /* 0x0000001912047c10 */ /* 0x001fc6000ff5e0ff */
[----:B------:R5:W4:Y:S01]  /*9e80*/  LDG.E.U8 R39, desc[UR32][R6.64] ;  /* 0x0000002006277981 */ /* 0x000b22000c1e1100 */
[----:B------:R-:W-:-:S03]  /*9e90*/  IADD3.X R5, PT, PT, R19, UR7, RZ, P2, !PT ;  /* 0x0000000713057c10 */ /* 0x000fc600097fe4ff */
[----:B------:R-:W4:Y:S01]  /*9ea0*/  LDL.64 R18, [R1+0xc0] ;  /* 0x0000c00001127983 */ /* 0x000f220000100a00 */
[----:B------:R-:W-:Y:S02]  /*9eb0*/  IADD3.X R49, PT, PT, R147, UR7, RZ, P3, !PT ;  /* 0x0000000793317c10 */ /* 0x000fe40009ffe4ff */
[----:B-1----:R-:W-:Y:S01]  /*9ec0*/  IADD3 R2, P3, PT, R8, UR25, RZ ;  /* 0x0000001908027c10 */ /* 0x002fe2000ff7e0ff */
[----:B------:R-:W4:Y:S03]  /*9ed0*/  LDG.E.U8 R4, desc[UR32][R4.64] ;  /* 0x0000002004047981 */ /* 0x000f26000c1e1100 */
[----:B------:R-:W-:Y:S01]  /*9ee0*/  IADD3.X R3, PT, PT, R9, UR7, RZ, P3, !PT ;  /* 0x0000000709037c10 */ /* 0x000fe20009ffe4ff */
[----:B------:R-:W4:Y:S04]  /*9ef0*/  LDG.E.U8 R48, desc[UR32][R48.64] ;  /* 0x0000002030307981 */ /* 0x000f28000c1e1100 */
[----:B------:R-:W4:Y:S01]  /*9f00*/  LDG.E.U8 R2, desc[UR32][R2.64] ;  /* 0x0000002002027981 */ /* 0x000f22000c1e1100 */
[----:B-----5:R-:W-:-:S02]  /*9f10*/  IADD3 R6, P2, PT, R10, UR25, RZ ;  /* 0x000000190a067c10 */ /* 0x020fc4000ff5e0ff */
[----:B--2---:R-:W-:Y:S02]  /*9f20*/  IADD3 R8, P3, PT, R14, UR25, RZ ;  /* 0x000000190e087c10 */ /* 0x004fe4000ff7e0ff */
[----:B------:R-:W-:Y:S02]  /*9f30*/  IADD3.X R7, PT, PT, R11, UR7, RZ, P2, !PT ;  /* 0x000000070b077c10 */ /* 0x000fe400097fe4ff */
[----:B------:R-:W-:Y:S02]  /*9f40*/  IADD3.X R9, PT, PT, R15, UR7, RZ, P3, !PT ;  /* 0x000000070f097c10 */ /* 0x000fe40009ffe4ff */
[----:B---3--:R-:W-:-:S03]  /*9f50*/  IADD3 R14, P2, PT, R12, UR25, RZ ;  /* 0x000000190c0e7c10 */ /* 0x008fc6000ff5e0ff */
[----:B------:R0:W2:Y:S01]  /*9f60*/  LDG.E.U8 R3, desc[UR32][R8.64] ;  /* 0x0000002008037981 */ /* 0x0000a2000c1e1100 */
[----:B------:R-:W-:-:S03]  /*9f70*/  IADD3.X R15, PT, PT, R13, UR7, RZ, P2, !PT ;  /* 0x000000070d0f7c10 */ /* 0x000fc600097fe4ff */
[----:B------:R-:W3:Y:S01]  /*9f80*/  LDG.E.U8 R6, desc[UR32][R6.64] ;  /* 0x0000002006067981 */ /* 0x000ee2000c1e1100 */
[----:B------:R-:W-:-:S04]  /*9f90*/  IADD3 R12, P2, PT, R24, UR25, RZ ;  /* 0x00000019180c7c10 */ /* 0x000fc8000ff5e0ff */
[----:B------:R-:W-:Y:S02]  /*9fa0*/  IADD3.X R13, PT, PT, R25, UR7, RZ, P2, !PT ;  /* 0x00000007190d7c10 */ /* 0x000fe400097fe4ff */
[----:B------:R-:W5:Y:S01]  /*9fb0*/  LDL.64 R24, [R1+0xe8] ;  /* 0x0000e80001187983 */ /* 0x000f620000100a00 */
[----:B------:R-:W-:-:S04]  /*9fc0*/  IADD3 RZ, P3, PT, R144, UR25, RZ ;  /* 0x0000001990ff7c10 */ /* 0x000fc8000ff7e0ff */
[----:B0-----:R-:W-:Y:S02]  /*9fd0*/  IADD3.X R9, PT, PT, R145, UR7, RZ, P3, !PT ;  /* 0x0000000791097c10 */ /* 0x001fe40009ffe4ff */
[----:B------:R-:W-:Y:S01]  /*9fe0*/  IADD3 R10, P3, PT, R16, UR25, RZ ;  /* 0x00000019100a7c10 */ /* 0x000fe2000ff7e0ff */
[----:B------:R-:W-:-:S03]  /*9ff0*/  VIADD R8, R144, UR25 ;  /* 0x0000001990087c36 */ /* 0x000fc60008000000 */
[----:B------:R-:W-:Y:S02]  /*a000*/  IADD3.X R11, PT, PT, R17, UR7, RZ, P3, !PT ;  /* 0x00000007110b7c10 */ /* 0x000fe40009ffe4ff */
[----:B------:R-:W-:Y:S01]  /*a010*/  IADD3 R16, P3, PT, R22, UR25, RZ ;  /* 0x0000001916107c10 */ /* 0x000fe2000ff7e0ff */
[----:B------:R-:W2:Y:S03]  /*a020*/  LDG.E.U8 R8, desc[UR32][R8.64] ;  /* 0x0000002008087981 */ /* 0x000ea6000c1e1100 */
[----:B------:R-:W-:Y:S01]  /*a030*/  IADD3.X R17, PT, PT, R23, UR7, RZ, P3, !PT ;  /* 0x0000000717117c10 */ /* 0x000fe20009ffe4ff */
[----:B------:R-:W2:Y:S04]  /*a040*/  LDG.E.U8 R10, desc[UR32][R10.64] ;  /* 0x000000200a0a7981 */ /* 0x000ea8000c1e1100 */
[----:B------:R-:W2:Y:S04]  /*a050*/  LDL.64 R22, [R1+0x1e0] ;  /* 0x0001e00001167983 */ /* 0x000ea80000100a00 */
[----:B------:R4:W2:Y:S04]  /*a060*/  LDG.E.U8 R9, desc[UR32][R14.64] ;  /* 0x000000200e097981 */ /* 0x0008a8000c1e1100 */
[----:B------:R0:W3:Y:S04]  /*a070*/  LDG.E.U8 R11, desc[UR32][R12.64] ;  /* 0x000000200c0b7981 */ /* 0x0000e8000c1e1100 */
[----:B------:R1:W3:Y:S01]  /*a080*/  LDG.E.U8 R7, desc[UR32][R16.64] ;  /* 0x0000002010077981 */ /* 0x0002e2000c1e1100 */
[----:B----4-:R-:W-:-:S02]  /*a090*/  IADD3 R14, P2, PT, R20, UR25, RZ ;  /* 0x00000019140e7c10 */ /* 0x010fc4000ff5e0ff */
[----:B0-----:R-:W-:Y:S02]  /*a0a0*/  IADD3 R12, P3, PT, R18, UR25, RZ ;  /* 0x00000019120c7c10 */ /* 0x001fe4000ff7e0ff */
[----:B------:R-:W-:Y:S02]  /*a0b0*/  IADD3.X R15, PT, PT, R21, UR7, RZ, P2, !PT ;  /* 0x00000007150f7c10 */ /* 0x000fe400097fe4ff */
[----:B------:R-:W-:Y:S01]  /*a0c0*/  IADD3.X R13, PT, PT, R19, UR9, RZ, P3, !PT ;  /* 0x00000009130d7c10 */ /* 0x000fe20009ffe4ff */
[----:B------:R-:W4:Y:S01]  /*a0d0*/  LDL.64 R20, [R1+0x160] ;  /* 0x0001600001147983 */ /* 0x000f220000100a00 */
[----:B------:R-:W-:Y:S02]  /*a0e0*/  IADD3 RZ, P2, PT, R158, UR25, RZ ;  /* 0x000000199eff7c10 */ /* 0x000fe4000ff5e0ff */
[----:B------:R-:W-:Y:S01]  /*a0f0*/  IADD3 RZ, P3, PT, R142, UR25, RZ ;  /* 0x000000198eff7c10 */ /* 0x000fe2000ff7e0ff */
[----:B------:R0:W3:Y:S01]  /*a100*/  LDG.E.U8 R30, desc[UR32][R12.64] ;  /* 0x000000200c1e7981 */ /* 0x0000e2000c1e1100 */
[----:B-1----:R-:W-:-:S02]  /*a110*/  IADD3.X R17, PT, PT, R159, UR7, RZ, P2, !PT ;  /* 0x000000079f117c10 */ /* 0x002fc400097fe4ff */
[----:B------:R-:W-:Y:S01]  /*a120*/  IADD3 R16, PT, PT, R158, UR25, RZ ;  /* 0x000000199e107c10 */ /* 0x000fe2000fffe0ff */
[----:B------:R1:W3:Y:S04]  /*a130*/  LDG.E.U8 R31, desc[UR32][R14.64] ;  /* 0x000000200e1f7981 */ /* 0x0002e8000c1e1100 */
[----:B------:R1:W3:Y:S01]  /*a140*/  LDG.E.U8 R29, desc[UR32][R16.64] ;  /* 0x00000020101d7981 */ /* 0x0002e2000c1e1100 */
[----:B0-----:R-:W-:Y:S02]  /*a150*/  IADD3 R12, P2, PT, R42, UR25, RZ ;  /* 0x000000192a0c7c10 */ /* 0x001fe4000ff5e0ff */
[----:B-1----:R-:W-:Y:S02]  /*a160*/  IADD3.X R15, PT, PT, R143, UR7, RZ, P3, !PT ;  /* 0x000000078f0f7c10 */ /* 0x002fe40009ffe4ff */
[----:B------:R-:W-:-:S02]  /*a170*/  IADD3 R18, P3, PT, R26, UR25, RZ ;  /* 0x000000191a127c10 */ /* 0x000fc4000ff7e0ff */
[----:B------:R-:W-:Y:S01]  /*a180*/  IADD3.X R13, PT, PT, R43, UR7, RZ, P2, !PT ;  /* 0x000000072b0d7c10 */ /* 0x000fe200097fe4ff */
[----:B------:R-:W-:Y:S01]  /*a190*/  VIADD R14, R142, UR25 ;  /* 0x000000198e0e7c36 */ /* 0x000fe20008000000 */
[----:B------:R-:W3:Y:S01]  /*a1a0*/  LDL.64 R42, [R1+0xe0] ;  /* 0x0000e000012a7983 */ /* 0x000ee20000100a00 */
[----:B------:R-:W-:Y:S02]  /*a1b0*/  IADD3 R16, P2, PT, R52, UR25, RZ ;  /* 0x0000001934107c10 */ /* 0x000fe4000ff5e0ff */
[----:B------:R-:W-:Y:S01]  /*a1c0*/  IADD3.X R19, PT, PT, R27, UR7, RZ, P3, !PT ;  /* 0x000000071b137c10 */ /* 0x000fe20009ffe4ff */
[----:B------:R-:W3:Y:S01]  /*a1d0*/  LDG.E.U8 R28, desc[UR32][R14.64] ;  /* 0x000000200e1c7981 */ /* 0x000ee2000c1e1100 */
[----:B------:R-:W-:-:S03]  /*a1e0*/  IADD3.X R17, PT, PT, R53, UR7, RZ, P2, !PT ;  /* 0x0000000735117c10 */ /* 0x000fc600097fe4ff */
[----:B------:R0:W3:Y:S04]  /*a1f0*/  LDG.E.U8 R27, desc[UR32][R12.64] ;  /* 0x000000200c1b7981 */ /* 0x0000e8000c1e1100 */
[----:B------:R-:W3:Y:S04]  /*a200*/  LDG.E.U8 R26, desc[UR32][R16.64] ;  /* 0x00000020101a7981 */ /* 0x000ee8000c1e1100 */
[----:B------:R-:W3:Y:S01]  /*a210*/  LDL.64 R52, [R1+0x190] ;  /* 0x0001900001347983 */ /* 0x000ee20000100a00 */
[----:B0-----:R-:W-:-:S03]  /*a220*/  IADD3 R12, P3, PT, R46, UR25, RZ ;  /* 0x000000192e0c7c10 */ /* 0x001fc6000ff7e0ff */
[----:B------:R-:W3:Y:S01]  /*a230*/  LDG.E.U8 R18, desc[UR32][R18.64] ;  /* 0x0000002012127981 */ /* 0x000ee2000c1e1100 */
[----:B------:R-:W-:-:S03]  /*a240*/  IADD3.X R13, PT, PT, R47, UR7, RZ, P3, !PT ;  /* 0x000000072f0d7c10 */ /* 0x000fc60009ffe4ff */
[----:B------:R-:W3:Y:S01]  /*a250*/  LDL.64 R46, [R1+0x1d8] ;  /* 0x0001d800012e7983 */ /* 0x000ee20000100a00 */
[----:B------:R-:W-:Y:S02]  /*a260*/  IADD3 RZ, P3, PT, R156, UR25, RZ ;  /* 0x000000199cff7c10 */ /* 0x000fe4000ff7e0ff */
[----:B-----5:R-:W-:-:S04]  /*a270*/  IADD3 R14, P2, PT, R24, UR25, RZ ;  /* 0x00000019180e7c10 */ /* 0x020fc8000ff5e0ff */
[----:B------:R-:W-:Y:S02]  /*a280*/  IADD3.X R15, PT, PT, R25, UR7, RZ, P2, !PT ;  /* 0x00000007190f7c10 */ /* 0x000fe400097fe4ff */
[----:B------:R0:W5:Y:S04]  /*a290*/  LDG.E.U8 R25, desc[UR32][R12.64] ;  /* 0x000000200c197981 */ /* 0x000168000c1e1100 */
[----:B------:R1:W5:Y:S01]  /*a2a0*/  LDG.E.U8 R24, desc[UR32][R14.64] ;  /* 0x000000200e187981 */ /* 0x000362000c1e1100 */
[----:B0-----:R-:W-:Y:S02]  /*a2b0*/  IADD3.X R13, PT, PT, R157, UR7, RZ, P3, !PT ;  /* 0x000000079d0d7c10 */ /* 0x001fe40009ffe4ff */
[----:B-1----:R-:W-:-:S04]  /*a2c0*/  IADD3 R14, P3, PT, R50, UR25, RZ ;  /* 0x00000019320e7c10 */ /* 0x002fc8000ff7e0ff */
[----:B------:R-:W-:Y:S02]  /*a2d0*/  IADD3.X R15, PT, PT, R51, UR7, RZ, P3, !PT ;  /* 0x00000007330f7c10 */ /* 0x000fe40009ffe4ff */
[----:B------:R-:W5:Y:S01]  /*a2e0*/  LDL.64 R50, [R1+0xd8] ;  /* 0x0000d80001327983 */ /* 0x000f620000100a00 */
[----:B------:R-:W-:Y:S01]  /*a2f0*/  VIADD R12, R156, UR25 ;  /* 0x000000199c0c7c36 */ /* 0x000fe20008000000 */
[----:B--2---:R-:W-:-:S04]  /*a300*/  IADD3 R16, P2, PT, R22, UR25, RZ ;  /* 0x0000001916107c10 */ /* 0x004fc8000ff5e0ff */
[----:B------:R-:W-:Y:S02]  /*a310*/  IADD3.X R17, PT, PT, R23, UR7, RZ, P2, !PT ;  /* 0x0000000717117c10 */ /* 0x000fe400097fe4ff */
[----:B------:R4:W2:Y:S04]  /*a320*/  LDG.E.U8 R23, desc[UR32][R12.64] ;  /* 0x000000200c177981 */ /* 0x0008a8000c1e1100 */
[----:B------:R0:W2:Y:S01]  /*a330*/  LDG.E.U8 R22, desc[UR32][R16.64] ;  /* 0x0000002010167981 */ /* 0x0000a2000c1e1100 */
[----:B----4-:R-:W-:-:S04]  /*a340*/  IADD3 R12, P2, PT, R20, UR25, RZ ;  /* 0x00000019140c7c10 */ /* 0x010fc8000ff5e0ff */
[----:B------:R-:W-:Y:S02]  /*a350*/  IADD3.X R13, PT, PT, R21, UR7, RZ, P2, !PT ;  /* 0x00000007150d7c10 */ /* 0x000fe400097fe4ff */
[----:B------:R3:W4:Y:S01]  /*a360*/  LDG.E.U8 R21, desc[UR32][R14.64] ;  /* 0x000000200e157981 */ /* 0x000722000c1e1100 */
[----:B0-----:R-:W-:-:S03]  /*a370*/  IADD3 R16, P3, PT, R44, UR25, RZ ;  /* 0x000000192c107c10 */ /* 0x001fc6000ff7e0ff */
[----:B------:R-:W2:Y:S01]  /*a380*/  LDG.E.U8 R12, desc[UR32][R12.64] ;  /* 0x000000200c0c7981 */ /* 0x000ea2000c1e1100 */
[----:B------:R-:W-:Y:S02]  /*a390*/  IADD3.X R17, PT, PT, R45, UR7, RZ, P3, !PT ;  /* 0x000000072d117c10 */ /* 0x000fe40009ffe4ff */
[----:B------:R-:W-:-:S03]  /*a3a0*/  IADD3 RZ, P3, PT, R154, UR25, RZ ;  /* 0x000000199aff7c10 */ /* 0x000fc6000ff7e0ff */
[----:B------:R0:W2:Y:S01]  /*a3b0*/  LDG.E.U8 R20, desc[UR32][R16.64] ;  /* 0x0000002010147981 */ /* 0x0000a2000c1e1100 */
[----:B---3--:R-:W-:-:S04]  /*a3c0*/  IADD3 R14, P2, PT, R42, UR25, RZ ;  /* 0x000000192a0e7c10 */ /* 0x008fc8000ff5e0ff */
[----:B------:R-:W-:Y:S02]  /*a3d0*/  IADD3.X R15, PT, PT, R43, UR7, RZ, P2, !PT ;  /* 0x000000072b0f7c10 */ /* 0x000fe400097fe4ff */
[----:B------:R-:W-:Y:S02]  /*a3e0*/  IADD3.X R43, PT, PT, R155, UR7, RZ, P3, !PT ;  /* 0x000000079b2b7c10 */ /* 0x000fe40009ffe4ff */
[----:B------:R-:W-:Y:S01]  /*a3f0*/  IADD3 R44, P3, PT, R56, UR25, RZ ;  /* 0x00000019382c7c10 */ /* 0x000fe2000ff7e0ff */
[----:B------:R1:W3:Y:S01]  /*a400*/  LDG.E.U8 R19, desc[UR32][R14.64] ;  /* 0x000000200e137981 */ /* 0x0002e2000c1e1100 */
[----:B0-----:R-:W-:Y:S01]  /*a410*/  IADD3.X R17, PT, PT, R141, UR7, RZ, P4, !PT ;  /* 0x000000078d117c10 */ /* 0x001fe2000a7fe4ff */
[----:B------:R-:W-:Y:S01]  /*a420*/  VIADD R16, R140, UR25 ;  /* 0x000000198c107c36 */ /* 0x000fe20008000000 */
[----:B------:R-:W-:Y:S02]  /*a430*/  IADD3.X R45, PT, PT, R57, UR7, RZ, P3, !PT ;  /* 0x00000007392d7c10 */ /* 0x000fe40009ffe4ff */
[----:B------:R-:W-:Y:S01]  /*a440*/  IADD3 R42, PT, PT, R154, UR25, RZ ;  /* 0x000000199a2a7c10 */ /* 0x000fe2000fffe0ff */
[----:B------:R-:W2:Y:S04]  /*a450*/  LDL.64 R56, [R1+0xd0] ;  /* 0x0000d00001387983 */ /* 0x000ea80000100a00 */
[----:B------:R-:W2:Y:S01]  /*a460*/  LDG.E.U8 R17, desc[UR32][R16.64] ;  /* 0x0000002010117981 */ /* 0x000ea2000c1e1100 */
[----:B-1----:R-:W-:-:S04]  /*a470*/  IADD3 R14, P2, PT, R46, UR25, RZ ;  /* 0x000000192e0e7c10 */ /* 0x002fc8000ff5e0ff */
[----:B------:R-:W-:Y:S01]  /*a480*/  IADD3.X R15, PT, PT, R47, UR7, RZ, P2, !PT ;  /* 0x000000072f0f7c10 */ /* 0x000fe200097fe4ff */
[----:B------:R0:W2:Y:S01]  /*a490*/  LDG.E.U8 R16, desc[UR32][R42.64] ;  /* 0x000000202a107981 */ /* 0x0000a2000c1e1100 */
[----:B------:R-:W-:-:S04]  /*a4a0*/  IADD3 R46, P2, PT, R64, UR25, RZ ;  /* 0x00000019402e7c10 */ /* 0x000fc8000ff5e0ff */
[----:B------:R-:W3:Y:S01]  /*a4b0*/  LDG.E.U8 R15, desc[UR32][R14.64] ;  /* 0x000000200e0f7981 */ /* 0x000ee2000c1e1100 */
[----:B------:R-:W-:-:S03]  /*a4c0*/  IADD3.X R47, PT, PT, R65, UR7, RZ, P2, !PT ;  /* 0x00000007412f7c10 */ /* 0x000fc600097fe4ff */
[----:B------:R-:W3:Y:S01]  /*a4d0*/  LDL.64 R64, [R1+0x1c8] ;  /* 0x0001c80001407983 */ /* 0x000ee20000100a00 */
[----:B0-----:R-:W-:-:S03]  /*a4e0*/  IADD3 R42, P3, PT, R62, UR25, RZ ;  /* 0x000000193e2a7c10 */ /* 0x001fc6000ff7e0ff */
[----:B------:R-:W3:Y:S04]  /*a4f0*/  LDG.E.U8 R5, desc[UR32][R46.64] ;  /* 0x000000202e057981 */ /* 0x000ee8000c1e1100 */
[----:B------:R5:W3:Y:S01]  /*a500*/  LDG.E.U8 R14, desc[UR32][R44.64] ;  /* 0x000000202c0e7981 */ /* 0x000ae2000c1e1100 */
[----:B------:R-:W-:-:S03]  /*a510*/  IADD3.X R43, PT, PT, R63, UR7, RZ, P3, !PT ;  /* 0x000000073f2b7c10 */ /* 0x000fc60009ffe4ff */
[----:B------:R-:W3:Y:S01]  /*a520*/  LDL.64 R62, [R1+0x240] ;  /* 0x00024000013e7983 */ /* 0x000ee20000100a00 */
[----:B------:R-:W-:Y:S02]  /*a530*/  IADD3 RZ, P3, PT, R152, UR25, RZ ;  /* 0x0000001998ff7c10 */ /* 0x000fe4000ff7e0ff */
[----:B------:R-:W-:Y:S01]  /*a540*/  IADD3 RZ, P4, PT, R138, UR25, RZ ;  /* 0x000000198aff7c10 */ /* 0x000fe2000ff9e0ff */
[----:B------:R-:W4:Y:S01]  /*a550*/  LDG.E.U8 R13, desc[UR32][R42.64] ;  /* 0x000000202a0d7981 */ /* 0x000f22000c1e1100 */
[----:B-----5:R-:W-:-:S04]  /*a560*/  IADD3 R44, P2, PT, R50, UR25, RZ ;  /* 0x00000019322c7c10 */ /* 0x020fc8000ff5e0ff */
[----:B------:R-:W-:Y:S02]  /*a570*/  IADD3.X R45, PT, PT, R51, UR7, RZ, P2, !PT ;  /* 0x00000007332d7c10 */ /* 0x000fe400097fe4ff */
[----:B------:R-:W-:-:S03]  /*a580*/  IADD3 R46, P2, PT, R58, UR25, RZ ;  /* 0x000000193a2e7c10 */ /* 0x000fc6000ff5e0ff */
[----:B------:R0:W5:Y:S01]  /*a590*/  LDG.E.U8 R49, desc[UR32][R44.64] ;  /* 0x000000202c317981 */ /* 0x000162000c1e1100 */
[----:B------:R-:W-:-:S03]  /*a5a0*/  IADD3.X R47, PT, PT, R59, UR7, RZ, P2, !PT ;  /* 0x000000073b2f7c10 */ /* 0x000fc600097fe4ff */
[----:B------:R-:W4:Y:S01]  /*a5b0*/  LDL.64 R58, [R1+0x238] ;  /* 0x00023800013a7983 */ /* 0x000f220000100a00 */
[----:B0-----:R-:W-:Y:S01]  /*a5c0*/  VIADD R44, R152, UR25 ;  /* 0x00000019982c7c36 */ /* 0x001fe20008000000 */
[----:B------:R-:W-:-:S05]  /*a5d0*/  IADD3.X R45, PT, PT, R153, UR7, RZ, P3, !PT ;  /* 0x00000007992d7c10 */ /* 0x000fca0009ffe4ff */
[----:B------:R0:W5:Y:S02]  /*a5e0*/  LDG.E.U8 R51, desc[UR32][R44.64] ;  /* 0x000000202c337981 */ /* 0x000164000c1e1100 */
[----:B0-----:R-:W-:-:S04]  /*a5f0*/  IADD3 R44, P2, PT, R60, UR25, RZ ;  /* 0x000000193c2c7c10 */ /* 0x001fc8000ff5e0ff */
[----:B------:R-:W-:Y:S02]  /*a600*/  IADD3.X R45, PT, PT, R61, UR7, RZ, P2, !PT ;  /* 0x000000073d2d7c10 */ /* 0x000fe400097fe4ff */
[----:B------:R-:W5:Y:S01]  /*a610*/  LDL.64 R60, [R1+0x230] ;  /* 0x00023000013c7983 */ /* 0x000f620000100a00 */
[----:B------:R-:W-:Y:S01]  /*a620*/  VIADD R42, R138, UR25 ;  /* 0x000000198a2a7c36 */ /* 0x000fe20008000000 */
[----:B------:R-:W-:-:S05]  /*a630*/  IADD3.X R43, PT, PT, R139, UR7, RZ, P4, !PT ;  /* 0x000000078b2b7c10 */ /* 0x000fca000a7fe4ff */
[----:B------:R0:W5:Y:S02]  /*a640*/  LDG.E.U8 R50, desc[UR32][R42.64] ;  /* 0x000000202a327981 */ /* 0x000164000c1e1100 */
[----:B0-----:R-:W-:Y:S02]  /*a650*/  IADD3 R42, P3, PT, R52, UR25, RZ ;  /* 0x00000019342a7c10 */ /* 0x001fe4000ff7e0ff */
[----:B------:R0:W5:Y:S02]  /*a660*/  LDG.E.U8 R52, desc[UR32][R46.64] ;  /* 0x000000202e347981 */ /* 0x000164000c1e1100 */
[----:B------:R-:W-:-:S05]  /*a670*/  IADD3.X R43, PT, PT, R53, UR7, RZ, P3, !PT ;  /* 0x00000007352b7c10 */ /* 0x000fca0009ffe4ff */
[----:B------:R2:W5:Y:S01]  /*a680*/  LDG.E.U8 R53, desc[UR32][R42.64] ;  /* 0x000000202a357981 */ /* 0x000562000c1e1100 */
[----:B0-----:R-:W-:-:S03]  /*a690*/  IADD3 R46, P3, PT, R54, UR25, RZ ;  /* 0x00000019362e7c10 */ /* 0x001fc6000ff7e0ff */
[----:B------:R0:W5:Y:S01]  /*a6a0*/  LDG.E.U8 R54, desc[UR32][R44.64] ;  /* 0x000000202c367981 */ /* 0x000162000c1e1100 */
[----:B------:R-:W-:Y:S01]  /*a6b0*/  USHF.L.U32 UR9, UR55, 0x1, URZ ;  /* 0x0000000137097899 */ /* 0x000fe200080006ff */
[----:B--2---:R-:W-:Y:S01]  /*a6c0*/  IADD3 R42, P2, PT, R56, UR25, RZ ;  /* 0x00000019382a7c10 */ /* 0x004fe2000ff5e0ff */
[----:B0-----:R-:W-:-:S03]  /*a6d0*/  VIADD R44, R132, UR50 ;  /* 0x00000032842c7c36 */ /* 0x001fc60008000000 */
[----:B------:R-:W-:Y:S02]  /*a6e0*/  IADD3.X R43, PT, PT, R57, UR7, RZ, P2, !PT ;  /* 0x00000007392b7c10 */ /* 0x000fe400097fe4ff */
[----:B------:R-:W-:-:S03]  /*a6f0*/  IADD3 R44, P2, PT, R44, UR25, RZ ;  /* 0x000000192c2c7c10 */ /* 0x000fc6000ff5e0ff */
[----:B------:R0:W2:Y:S01]  /*a700*/  LDG.E.U8 R56, desc[UR32][R42.64] ;  /* 0x000000202a387981 */ /* 0x0000a2000c1e1100 */
[----:B------:R-:W-:Y:S02]  /*a710*/  IADD3.X R47, PT, PT, R55, UR7, RZ, P3, !PT ;  /* 0x00000007372f7c10 */ /* 0x000fe40009ffe4ff */
[----:B---3--:R-:W-:-:S03]  /*a720*/  IADD3.X R45, PT, PT, R63, UR7, RZ, P2, !PT ;  /* 0x000000073f2d7c10 */ /* 0x008fc600097fe4ff */
[----:B------:R1:W3:Y:S01]  /*a730*/  LDG.E.U8 R55, desc[UR32][R46.64] ;  /* 0x000000202e377981 */ /* 0x0002e2000c1e1100 */
[----:B0-----:R-:W-:Y:S01]  /*a740*/  IADD3 R42, PT, PT, R132, UR9, RZ ;  /* 0x00000009842a7c10 */ /* 0x001fe2000fffe0ff */
[----:B------:R-:W-:Y:S01]  /*a750*/  UIMAD UR9, UR55, 0x3, URZ ;  /* 0x00000003370978a4 */ /* 0x000fe2000f8e02ff */
[----:B------:R-:W-:Y:S01]  /*a760*/  IADD3 RZ, P3, PT, R136, UR25, RZ ;  /* 0x0000001988ff7c10 */ /* 0x000fe2000ff7e0ff */
[----:B------:R0:W2:Y:S01]  /*a770*/  LDG.E.U8 R57, desc[UR32][R44.64] ;  /* 0x000000202c397981 */ /* 0x0000a2000c1e1100 */
[----:B------:R-:W-:Y:S01]  /*a780*/  IADD3 R42, P2, PT, R42, UR25, RZ ;  /* 0x000000192a2a7c10 */ /* 0x000fe2000ff5e0ff */
[----:B-1----:R-:W-:Y:S01]  /*a790*/  VIADD R46, R136, UR25 ;  /* 0x00000019882e7c36 */ /* 0x002fe20008000000 */
[----:B------:R-:W-:Y:S01]  /*a7a0*/  IADD3.X R47, PT, PT, R137, UR7, RZ, P3, !PT ;  /* 0x00000007892f7c10 */ /* 0x000fe20009ffe4ff */
[----:B0-----:R-:W-:Y:S01]  /*a7b0*/  VIADD R44, R132, UR9 ;  /* 0x00000009842c7c36 */ /* 0x001fe20008000000 */
[----:B------:R-:W-:Y:S01]  /*a7c0*/  USHF.L.U32 UR9, UR55, 0x2, URZ ;  /* 0x0000000237097899 */ /* 0x000fe200080006ff */
[----:B------:R-:W-:-:S04]  /*a7d0*/  IADD3 RZ, P3, PT, R150, UR25, RZ ;  /* 0x0000001996ff7c10 */ /* 0x000fc8000ff7e0ff */
[----:B------:R-:W-:Y:S02]  /*a7e0*/  IADD3.X R45, PT, PT, R151, UR7, RZ, P3, !PT ;  /* 0x00000007972d7c10 */ /* 0x000fe40009ffe4ff */
[----:B------:R-:W-:Y:S02]  /*a7f0*/  IADD3 RZ, P4, PT, R134, UR25, RZ ;  /* 0x0000001986ff7c10 */ /* 0x000fe4000ff9e0ff */
[----:B----4-:R-:W-:Y:S01]  /*a800*/  IADD3.X R43, PT, PT, R59, UR7, RZ, P2, !PT ;  /* 0x000000073b2b7c10 */ /* 0x010fe200097fe4ff */
[----:B------:R0:W4:Y:S04]  /*a810*/  LDG.E.U8 R58, desc[UR32][R46.64] ;  /* 0x000000202e3a7981 */ /* 0x000128000c1e1100 */
[----:B------:R1:W3:Y:S01]  /*a820*/  LDG.E.U8 R59, desc[UR32][R42.64] ;  /* 0x000000202a3b7981 */ /* 0x0002e2000c1e1100 */
[----:B0-----:R-:W-:Y:S01]  /*a830*/  IADD3 R46, P2, PT, R44, UR25, RZ ;  /* 0x000000192c2e7c10 */ /* 0x001fe2000ff5e0ff */
[----:B-1----:R-:W-:Y:S01]  /*a840*/  VIADD R42, R132, UR9 ;  /* 0x00000009842a7c36 */ /* 0x002fe20008000000 */
[----:B------:R-:W-:Y:S01]  /*a850*/  UIMAD UR9, UR55, 0x5, URZ ;  /* 0x00000005370978a4 */ /* 0x000fe2000f8e02ff */
[----:B------:R-:W-:-:S05]  /*a860*/  IADD3 R44, PT, PT, R150, UR25, RZ ;  /* 0x00000019962c7c10 */ /* 0x000fca000fffe0ff */
[----:B------:R-:W-:Y:S01]  /*a870*/  VIADD R62, R132, UR9 ;  /* 0x00000009843e7c36 */ /* 0x000fe20008000000 */
[----:B-----5:R-:W-:Y:S02]  /*a880*/  IADD3.X R47, PT, PT, R61, UR7, RZ, P2, !PT ;  /* 0x000000073d2f7c10 */ /* 0x020fe400097fe4ff */
[----:B------:R-:W-:Y:S01]  /*a890*/  IADD3 R42, P2, PT, R42, UR25, RZ ;  /* 0x000000192a2a7c10 */ /* 0x000fe2000ff5e0ff */
[----:B------:R0:W5:Y:S03]  /*a8a0*/  LDG.E.U8 R61, desc[UR32][R44.64] ;  /* 0x000000202c3d7981 */ /* 0x000166000c1e1100 */
[----:B------:R-:W-:Y:S01]  /*a8b0*/  IADD3.X R43, PT, PT, R83, UR7, RZ, P2, !PT ;  /* 0x00000007532b7c10 */ /* 0x000fe200097fe4ff */
[----:B------:R1:W4:Y:S01]  /*a8c0*/  LDG.E.U8 R60, desc[UR32][R46.64] ;  /* 0x000000202e3c7981 */ /* 0x000322000c1e1100 */
[----:B------:R-:W-:Y:S01]  /*a8d0*/  UIMAD UR9, UR51, 0x6, URZ ;  /* 0x00000006330978a4 */ /* 0x000fe2000f8e02ff */
[----:B0-----:R-:W-:-:S02]  /*a8e0*/  IADD3 R44, P2, PT, R62, UR25, RZ ;  /* 0x000000193e2c7c10 */ /* 0x001fc4000ff5e0ff */
[----:B------:R0:W5:Y:S01]  /*a8f0*/  LDG.E.U8 R62, desc[UR32][R42.64] ;  /* 0x000000202a3e7981 */ /* 0x000162000c1e1100 */
[----:B-1----:R-:W-:Y:S02]  /*a900*/  IADD3 R46, P3, PT, R80, UR25, RZ ;  /* 0x00000019502e7c10 */ /* 0x002fe4000ff7e0ff */
[----:B------:R-:W-:Y:S02]  /*a910*/  IADD3.X R45, PT, PT, R67, UR7, RZ, P2, !PT ;  /* 0x00000007432d7c10 */ /* 0x000fe400097fe4ff */
[----:B------:R-:W-:Y:S02]  /*a920*/  IADD3.X R47, PT, PT, R81, UR7, RZ, P3, !PT ;  /* 0x00000007512f7c10 */ /* 0x000fe40009ffe4ff */
[----:B0-----:R-:W-:-:S03]  /*a930*/  IADD3 R42, P3, PT, R64, UR25, RZ ;  /* 0x00000019402a7c10 */ /* 0x001fc6000ff7e0ff */
[----:B------:R0:W5:Y:S01]  /*a940*/  LDG.E.U8 R63, desc[UR32][R46.64] ;  /* 0x000000202e3f7981 */ /* 0x000162000c1e1100 */
[----:B------:R-:W-:Y:S01]  /*a950*/  VIADD R66, R132, UR9 ;  /* 0x0000000984427c36 */ /* 0x000fe20008000000 */
[----:B------:R-:W-:Y:S02]  /*a960*/  IADD3.X R43, PT, PT, R65, UR7, RZ, P3, !PT ;  /* 0x00000007412b7c10 */ /* 0x000fe40009ffe4ff */
[----:B------:R1:W5:Y:S04]  /*a970*/  LDG.E.U8 R64, desc[UR32][R44.64] ;  /* 0x000000202c407981 */ /* 0x000368000c1e1100 */
[----:B------:R1:W5:Y:S01]  /*a980*/  LDG.E.U8 R65, desc[UR32][R42.64] ;  /* 0x000000202a417981 */ /* 0x000362000c1e1100 */
[----:B0-----:R-:W-:Y:S02]  /*a990*/  IADD3 R46, P2, PT, R78, UR25, RZ ;  /* 0x000000194e2e7c10 */ /* 0x001fe4000ff5e0ff */
[----:B-1----:R-:W-:-:S02]  /*a9a0*/  IADD3 R44, P3, PT, R76, UR25, RZ ;  /* 0x000000194c2c7c10 */ /* 0x002fc4000ff7e0ff */
[----:B------:R-:W-:Y:S02]  /*a9b0*/  IADD3.X R47, PT, PT, R79, UR7, RZ, P2, !PT ;  /* 0x000000074f2f7c10 */ /* 0x000fe400097fe4ff */
[----:B------:R-:W-:Y:S02]  /*a9c0*/  IADD3 R42, P2, PT, R66, UR25, RZ ;  /* 0x00000019422a7c10 */ /* 0x000fe4000ff5e0ff */
[----:B------:R-:W-:Y:S01]  /*a9d0*/  IADD3.X R45, PT, PT, R77, UR7, RZ, P3, !PT ;  /* 0x000000074d2d7c10 */ /* 0x000fe20009ffe4ff */
[----:B------:R0:W5:Y:S01]  /*a9e0*/  LDG.E.U8 R66, desc[UR32][R46.64] ;  /* 0x000000202e427981 */ /* 0x000162000c1e1100 */
[----:B------:R-:W-:-:S03]  /*a9f0*/  IADD3.X R43, PT, PT, R75, UR7, RZ, P2, !PT ;  /* 0x000000074b2b7c10 */ /* 0x000fc600097fe4ff */
[----:B------:R1:W5:Y:S04]  /*aa00*/  LDG.E.U8 R67, desc[UR32][R44.64] ;  /* 0x000000202c437981 */ /* 0x000368000c1e1100 */
[----:B------:R2:W5:Y:S01]  /*aa10*/  LDG.E.U8 R68, desc[UR32][R42.64] ;  /* 0x000000202a447981 */ /* 0x000562000c1e1100 */
[----:B0-----:R-:W-:Y:S02]  /*aa20*/  IADD3 R46, P3, PT, R70, UR25, RZ ;  /* 0x00000019462e7c10 */ /* 0x001fe4000ff7e0ff */
[----:B-1----:R-:W-:Y:S02]  /*aa30*/  IADD3 R44, P2, PT, R72, UR25, RZ ;  /* 0x00000019482c7c10 */ /* 0x002fe4000ff5e0ff */
[----:B------:R-:W-:Y:S01]  /*aa40*/  IADD3.X R47, PT, PT, R71, UR7, RZ, P3, !PT ;  /* 0x00000007472f7c10 */ /* 0x000fe20009ffe4ff */
[----:B--2---:R-:W-:Y:S01]  /*aa50*/  VIADD R42, R134, UR25 ;  /* 0x00000019862a7c36 */ /* 0x004fe20008000000 */
[----:B------:R-:W-:-:S02]  /*aa60*/  IADD3.X R45, PT, PT, R73, UR7, RZ, P2, !PT ;  /* 0x00000007492d7c10 */ /* 0x000fc400097fe4ff */
[----:B------:R-:W-:Y:S01]  /*aa70*/  IADD3.X R43, PT, PT, R135, UR7, RZ, P4, !PT ;  /* 0x00000007872b7c10 */ /* 0x000fe2000a7fe4ff */
[----:B------:R-:W2:Y:S04]  /*aa80*/  LDG.E.U8 R46, desc[UR32][R46.64] ;  /* 0x000000202e2e7981 */ /* 0x000ea8000c1e1100 */
[----:B------:R-:W2:Y:S04]  /*aa90*/  LDG.E.U8 R44, desc[UR32][R44.64] ;  /* 0x000000202c2c7981 */ /* 0x000ea8000c1e1100 */
[----:B------:R-:W2:Y:S01]  /*aaa0*/  LDG.E.U8 R42, desc[UR32][R42.64] ;  /* 0x000000202a2a7981 */ /* 0x000ea2000c1e1100 */
[----:B------:R-:W0:Y:S01]  /*aab0*/  S2R R70, SR_TID.X ;  /* 0x0000000000467919 */ /* 0x000e220000002100 */
[----:B------:R-:W1:Y:S01]  /*aac0*/  S2R R72, SR_TID.X ;  /* 0x0000000000487919 */ /* 0x000e620000002100 */
[----:B------:R-:W-:Y:S01]  /*aad0*/  UMOV UR10, 0x1 ;  /* 0x00000001000a7882 */ /* 0x000fe20000000000 */
[----:B0-----:R-:W-:-:S05]  /*aae0*/  LOP3.LUT R70, R70, 0x7f, RZ, 0xc0, !PT ;  /* 0x0000007f46467812 */ /* 0x001fca00078ec0ff */
[----:B------:R-:W-:Y:S01]  /*aaf0*/  STS.U8 [R70+UR13+0x9800], R32 ;  /* 0x0098002046007988 */ /* 0x000fe2000800000d */
[----:B------:R-:W-:-:S03]  /*ab00*/  LOP3.LUT R73, R70, 0x10, RZ, 0x3c, !PT ;  /* 0x0000001046497812 */ /* 0x000fc600078e3cff */
        /* <DEDUP_REMOVED lines=9> */
[----:B-1----:R-:W-:-:S02]  /*aba0*/  LOP3.LUT R70, R72, 0x7f, RZ, 0xc0, !PT ;  /* 0x0000007f48467812 */ /* 0x002fc400078ec0ff */
[----:B------:R-:W-:Y:S01]  /*abb0*/  LOP3.LUT R72, R72, 0x7f, RZ, 0xc0, !PT ;  /* 0x0000007f48487812 */ /* 0x000fe200078ec0ff */
[----:B------:R-:W-:Y:S01]  /*abc0*/  STS.U8 [R73+UR13+0x8080], R57 ;  /* 0x0080803949007988 */ /* 0x000fe2000800000d */
[----:B------:R-:W-:Y:S02]  /*abd0*/  LOP3.LUT R71, R70, 0x20, RZ, 0x3c, !PT ;  /* 0x0000002046477812 */ /* 0x000fe400078e3cff */
[----:B------:R-:W-:Y:S01]  /*abe0*/  LOP3.LUT R72, R72, 0x30, RZ, 0x3c, !PT ;  /* 0x0000003048487812 */ /* 0x000fe200078e3cff */
[----:B------:R-:W-:Y:S04]  /*abf0*/  STS.U8 [R73+UR13+0x8480], R39 ;  /* 0x0084802749007988 */ /* 0x000fe8000800000d */
[----:B------:R0:W-:Y:S04]  /*ac00*/  STS.U8 [R73+UR13+0x8880], R2 ;  /* 0x0088800249007988 */ /* 0x0001e8000800000d */
[----:B------:R-:W-:Y:S04]  /*ac10*/  STS.U8 [R73+UR13+0x8c80], R4 ;  /* 0x008c800449007988 */ /* 0x000fe8000800000d */
[----:B------:R1:W-:Y:S04]  /*ac20*/  STS.U8 [R73+UR13+0x9080], R3 ;  /* 0x0090800349007988 */ /* 0x0003e8000800000d */
        /* <DEDUP_REMOVED lines=8> */
[----:B0-----:R-:W-:-:S02]  /*acb0*/  LOP3.LUT R2, R70, 0x40, RZ, 0x3c, !PT ;  /* 0x0000004046027812 */ /* 0x001fc400078e3cff */
[----:B-1----:R-:W-:Y:S01]  /*acc0*/  LOP3.LUT R3, R70, 0x50, RZ, 0x3c, !PT ;  /* 0x0000005046037812 */ /* 0x002fe200078e3cff */
[----:B------:R-:W-:-:S04]  /*acd0*/  @!UP0 UIADD3 UR10, UPT, UPT, -UR10, 0x100000, URZ ;  /* 0x001000000a0a8890 */ /* 0x000fc8000fffe1ff */
[----:B------:R-:W-:Y:S02]  /*ace0*/  @!UP0 USHF.L.U32 UR11, UR10, 0xb, URZ ;  /* 0x0000000b0a0b8899 */ /* 0x000fe400080006ff */
[----:B------:R-:W-:Y:S01]  /*acf0*/  @!UP0 USHF.L.U32 UR10, UR10, 0x1, URZ ;  /* 0x000000010a0a8899 */ /* 0x000fe200080006ff */
[----:B------:R-:W-:Y:S01]  /*ad00*/  VOTEU.ALL UP2, P1 ;  /* 0x0000000000ff7886 */ /* 0x000fe20000840000 */
[----:B---3--:R-:W-:Y:S04]  /*ad10*/  STS.U8 [R71+UR13+0x8100], R59 ;  /* 0x0081003b47007988 */ /* 0x008fe8000800000d */
[----:B------:R-:W-:Y:S04]  /*ad20*/  STS.U8 [R72+UR13+0x9980], R29 ;  /* 0x0099801d48007988 */ /* 0x000fe8000800000d */
[----:B------:R-:W-:Y:S04]  /*ad30*/  STS.U8 [R72+UR13+0x9d80], R28 ;  /* 0x009d801c48007988 */ /* 0x000fe8000800000d */
[----:B----4-:R-:W-:Y:S04]  /*ad40*/  STS.U8 [R72+UR13+0x8180], R60 ;  /* 0x0081803c48007988 */ /* 0x010fe8000800000d */
[----:B------:R-:W-:Y:S04]  /*ad50*/  STS.U8 [R72+UR13+0x8580], R27 ;  /* 0x0085801b48007988 */ /* 0x000fe8000800000d */
[----:B------:R-:W-:Y:S04]  /*ad60*/  STS.U8 [R72+UR13+0x8980], R18 ;  /* 0x0089801248007988 */ /* 0x000fe8000800000d */
[----:B------:R-:W-:Y:S04]  /*ad70*/  STS.U8 [R72+UR13+0x8d80], R26 ;  /* 0x008d801a48007988 */ /* 0x000fe8000800000d */
[----:B------:R-:W-:Y:S04]  /*ad80*/  STS.U8 [R72+UR13+0x9180], R25 ;  /* 0x0091801948007988 */ /* 0x000fe8000800000d */
[----:B------:R-:W-:Y:S04]  /*ad90*/  STS.U8 [R72+UR13+0x9580], R24 ;  /* 0x0095801848007988 */ /* 0x000fe8000800000d */
[----:B------:R-:W-:Y:S04]  /*ada0*/  STS.U8 [R2+UR13+0x9a00], R23 ;  /* 0x009a001702007988 */ /* 0x000fe8000800000d */
[----:B-----5:R-:W-:Y:S04]  /*adb0*/  STS.U8 [R2+UR13+0x8200], R62 ;  /* 0x0082003e02007988 */ /* 0x020fe8000800000d */
        /* <DEDUP_REMOVED lines=8> */
[----:B0-----:R-:W-:-:S03]  /*ae40*/  LOP3.LUT R2, R70, 0x60, RZ, 0x3c, !PT ;  /* 0x0000006046027812 */ /* 0x001fc600078e3cff */
[----:B------:R-:W-:Y:S04]  /*ae50*/  STS.U8 [R3+UR13+0x8680], R15 ;  /* 0x0086800f03007988 */ /* 0x000fe8000800000d */
[----:B------:R-:W-:Y:S04]  /*ae60*/  STS.U8 [R3+UR13+0x8a80], R14 ;  /* 0x008a800e03007988 */ /* 0x000fe8000800000d */
[----:B------:R-:W-:Y:S04]  /*ae70*/  STS.U8 [R3+UR13+0x8e80], R5 ;  /* 0x008e800503007988 */ /* 0x000fe8000800000d */
[----:B------:R-:W-:Y:S04]  /*ae80*/  STS.U8 [R3+UR13+0x9280], R13 ;  /* 0x0092800d03007988 */ /* 0x000fe8000800000d */
[----:B------:R-:W-:Y:S04]  /*ae90*/  STS.U8 [R3+UR13+0x9680], R49 ;  /* 0x0096803103007988 */ /* 0x000fe8000800000d */
[----:B------:R0:W-:Y:S04]  /*aea0*/  STS.U8 [R3+UR13+0x9e80], R50 ;  /* 0x009e803203007988 */ /* 0x0001e8000800000d */
[----:B------:R1:W-:Y:S01]  /*aeb0*/  STS.U8 [R2+UR13+0x9b00], R51 ;  /* 0x009b003302007988 */ /* 0x0003e2000800000d */
[----:B0-----:R-:W-:-:S03]  /*aec0*/  LOP3.LUT R3, R70, 0x70, RZ, 0x3c, !PT ;  /* 0x0000007046037812 */ /* 0x001fc600078e3cff */
        /* <DEDUP_REMOVED lines=12> */
[----:B--2---:R1:W-:Y:S04]  /*af90*/  STS.U8 [R3+UR13+0x9380], R46 ;  /* 0x0093802e03007988 */ /* 0x0043e8000800000d */
[----:B------:R1:W-:Y:S04]  /*afa0*/  STS.U8 [R3+UR13+0x9780], R44 ;  /* 0x0097802c03007988 */ /* 0x0003e8000800000d */
[----:B------:R1:W-:Y:S01]  /*afb0*/  STS.U8 [R3+UR13+0x9f80], R42 ;  /* 0x009f802a03007988 */ /* 0x0003e2000800000d */
[----:B------:R0:W-:Y:S06]  /*afc0*/  MEMBAR.ALL.CTA ;  /* 0x0000000000007992 */ /* 0x0001ec0000008000 */
[----:B0-----:R-:W-:Y:S04]  /*afd0*/  FENCE.VIEW.ASYNC.S ;  /* 0x00000000000073c6 */ /* 0x001fe80000000000 */
[----:B------:R-:W0:Y:S02]  /*afe0*/  FENCE.VIEW.ASYNC.S ;  /* 0x00000000000073c6 */ /* 0x000e240000000000 */
[----:B0-----:R1:W0:Y:S02]  /*aff0*/  @!UP2 SYNCS.EXCH.64 URZ, [UR13+0xc010], UR10 ;  /* 0x00c0100a0dffa5b2 */ /* 0x0012240008000100 */
[----:B0-----:R-:W-:Y:S06]  /*b000*/  BAR.SYNC.DEFER_BLOCKING 0x0 ;  /* 0x0000000000007b1d */ /* 0x001fec0000010000 */
[----:B-1----:R-:W-:Y:S05]  /*b010*/  BRA.U UP1, `(.L_x_12) ;  /* 0x0000000101507547 */ /* 0x002fea000b800000 */
[----:B------:R-:W-:Y:S01]  /*b020*/  UIADD3 UR10, UPT, UPT, UR13, 0xc010, URZ ;  /* 0x0000c0100d0a7890 */ /* 0x000fe2000fffe0ff */
[----:B------:R-:W-:Y:S01]  /*b030*/  UMOV UR34, UR26 ;  /* 0x0000001a00227c82 */ /* 0x000fe20008000000 */
[----:B------:R-:W-:Y:S01]  /*b040*/  UMOV UR35, 0x40004040 ;  /* 0x4000404000237882 */ /* 0x000fe20000000000 */
[----:B------:R-:W-:Y:S01]  /*b050*/  UMOV UR29, 0x40004040 ;  /* 0x40004040001d7882 */ /* 0x000fe20000000000 */
[----:B------:R-:W-:Y:S01]  /*b060*/  UMOV UR36, 0x0 ;  /* 0x0000000000247882 */ /* 0x000fe20000000000 */
[----:B------:R-:W-:Y:S01]  /*b070*/  UMOV UR37, 0x8108010 ;  /* 0x0810801000257882 */ /* 0x000fe20000000000 */
[----:B------:R-:W-:Y:S01]  /*b080*/  UMOV UR38, 0x0 ;  /* 0x0000000000267882 */ /* 0x000fe20000000000 */
[----:B------:R-:W-:Y:S01]  /*b090*/  UMOV UR39, 0x8108010 ;  /* 0x0810801000277882 */ /* 0x000fe20000000000 */
[----:B------:R-:W-:Y:S01]  /*b0a0*/  UMOV UR58, 0x0 ;  /* 0x00000000003a7882 */ /* 0x000fe20000000000 */
[----:B------:R-:W-:Y:S01]  /*b0b0*/  UMOV UR59, 0x8108010 ;  /* 0x08108010003b7882 */ /* 0x000fe20000000000 */
[----:B------:R0:W-:Y:S01]  /*b0c0*/  UTCQMMA gdesc[UR34], gdesc[UR28], tmem[UR16], tmem[UR36], idesc[UR37], !UPT ;  /* 0x00ff241c220075ea */ /* 0x0001e2000f800310 */
[----:B------:R-:W-:Y:S01]  /*b0d0*/  UMOV UR11, URZ ;  /* 0x000000ff000b7c82 */ /* 0x000fe20008000000 */
        /* <DEDUP_REMOVED lines=8> */
.L_x_12:
[----:B------:R-:W1:Y:S02]  /*b160*/  SYNCS.PHASECHK.TRANS64.TRYWAIT P2, [UR13+0xc010], RZ ;  /* 0x00c010ffff0075a7 */ /* 0x000e64000804110d */
[----:B-1----:R-:W-:Y:S05]  /*b170*/  @!P2 BRA `(.L_x_13) ;  /* 0x000000840000a947 */ /* 0x002fea0003800000 */
.L_x_22:
[----:B------:R-:W2:Y:S04]  /*b180*/  LDL.64 R76, [R1+0xb8] ;  /* 0x0000b800014c7983 */ /* 0x000ea80000100a00 */
[----:B------:R-:W3:Y:S01]  /*b190*/  LDL.64 R78, [R1+0x98] ;  /* 0x00009800014e7983 */ /* 0x000ee20000100a00 */
[----:B------:R-:W-:Y:S01]  /*b1a0*/  BAR.SYNC.DEFER_BLOCKING 0x0 ;  /* 0x0000000000007b1d */ /* 0x000fe20000010000 */
[----:B------:R-:W-:-:S05]  /*b1b0*/  SHF.L.U32 R0, R0, 0x1f, RZ ;  /* 0x0000001f00007819 */ /* 0x000fca00000006ff */
[----:B------:R-:W1:Y:S01]  /*b1c0*/  LDTM.x64 R4, tmem[UR15+0x80] ;  /* 0x0000800f000479ee */ /* 0x000e620008340000 */
[----:B------:R-:W1:Y:S01]  /*b1d0*/  @!P1 SYNCS.CCTL.IV [UR13+0xc010] ;  /* 0x00c01000ff0099b1 */ /* 0x000e62000800000d */
[----:B------:R-:W-:Y:S01]  /*b1e0*/  NOP ;  /* 0x0000000000007918 */ /* 0x000fe20000000000 */
[----:B-1----:R-:W1:Y:S01]  /*b1f0*/  SYNCS.PHASECHK.TRANS64.TRYWAIT P2, [UR17], R0 ;  /* 0x00000000ff0075a7 */ /* 0x002e620008041111 */
[----:B------:R-:W-:Y:S01]  /*b200*/  FMUL R68, R4, UR53 ;  /* 0x0000003504447c20 */ /* 0x000fe20008400000 */
[----:B------:R-:W-:Y:S01]  /*b210*/  FMUL R70, R5, UR53 ;  /* 0x0000003505467c20 */ /* 0x000fe20008400000 */
[----:B------:R-:W-:Y:S01]  /*b220*/  FMUL R72, R6, UR53 ;  /* 0x0000003506487c20 */ /* 0x000fe20008400000 */
[----:B------:R-:W-:Y:S01]  /*b230*/  FMUL R3, R7, UR53 ;  /* 0x0000003507037c20 */ /* 0x000fe20008400000 */
[----:B------:R-:W-:-:S03]  /*b240*/  FMUL R2, R8, UR53 ;  /* 0x0000003508027c20 */ /* 0x000fc60008400000 */
[----:B------:R-:W-:Y:S01]  /*b250*/  FMNMX3 R68, R68, R70, R72, !PT ;  /* 0x0000004644447276 */ /* 0x000fe20007800048 */
[----:B------:R-:W-:Y:S01]  /*b260*/  FMUL R70, R9, UR53 ;  /* 0x0000003509467c20 */ /* 0x000fe20008400000 */
[----:B------:R-:W-:Y:S02]  /*b270*/  FMUL R72, R10, UR53 ;  /* 0x000000350a487c20 */ /* 0x000fe40008400000 */
[----:B------:R-:W-:Y:S01]  /*b280*/  FMNMX3 R68, R68, R3, R2, !PT ;  /* 0x0000000344447276 */ /* 0x000fe20007800002 */
[----:B------:R-:W-:Y:S01]  /*b290*/  USHF.R.S32.HI UR7, URZ, 0x1f, UR24 ;  /* 0x0000001fff077899 */ /* 0x000fe20008011418 */
[----:B------:R-:W-:Y:S02]  /*b2a0*/  FMUL R3, R11, UR53 ;  /* 0x000000350b037c20 */ /* 0x000fe40008400000 */
[----:B------:R-:W-:Y:S01]  /*b2b0*/  FMNMX3 R68, R68, R70, R72, !PT ;  /* 0x0000004644447276 */ /* 0x000fe20007800048 */
[----:B------:R-:W-:Y:S01]  /*b2c0*/  FMUL R70, R12, UR53 ;  /* 0x000000350c467c20 */ /* 0x000fe20008400000 */
[----:B------:R-:W-:-:S04]  /*b2d0*/  FMUL R72, R14, UR53 ;  /* 0x000000350e487c20 */ /* 0x000fc80008400000 */
[----:B------:R-:W-:Y:S01]  /*b2e0*/  FMNMX3 R68, R68, R3, R70, !PT ;  /* 0x0000000344447276 */ /* 0x000fe20007800046 */
[----:B------:R-:W-:Y:S01]  /*b2f0*/  FMUL R70, R13, UR53 ;  /* 0x000000350d467c20 */ /* 0x000fe20008400000 */
[----:B--2---:R-:W-:Y:S02]  /*b300*/  IADD3 R2, P3, PT, R76, UR24, RZ ;  /* 0x000000184c027c10 */ /* 0x004fe4000ff7e0ff */
[----:B---3--:R-:W-:Y:S02]  /*b310*/  IADD3 R74, P4, PT, R78, UR24, RZ ;  /* 0x000000184e4a7c10 */ /* 0x008fe4000ff9e0ff */
[----:B------:R-:W-:Y:S01]  /*b320*/  IADD3.X R3, PT, PT, R77, UR7, RZ, P3, !PT ;  /* 0x000000074d037c10 */ /* 0x000fe20009ffe4ff */
[----:B-1----:R-:W-:Y:S10]  /*b330*/  @!P2 BRA `(.L_x_14) ;  /* 0x00000080009ca947 */ /* 0x002ff40003800000 */
.L_x_23:
[----:B------:R-:W2:Y:S04]  /*b340*/  LDL.64 R82, [R1+0x78] ;  /* 0x0000780001527983 */ /* 0x000ea80000100a00 */
[----:B------:R-:W3:Y:S04]  /*b350*/  LDL.64 R80, [R1+0x58] ;  /* 0x0000580001507983 */ /* 0x000ee80000100a00 */
[----:B------:R-:W4:Y:S04]  /*b360*/  LDL.64 R76, [R1+0x18] ;  /* 0x00001800014c7983 */ /* 0x000f280000100a00 */
[----:B------:R-:W5:Y:S04]  /*b370*/  LDL.64 R84, [R1+0x98] ;  /* 0x0000980001547983 */ /* 0x000f680000100a00 */
[----:B------:R-:W4:Y:S01]  /*b380*/  LDL.64 R78, [R1+0x38] ;  /* 0x00003800014e7983 */ /* 0x000f220000100a00 */
[----:B------:R-:W-:-:S03]  /*b390*/  FMNMX3 R0, R68, R70, R72, !PT ;  /* 0x0000004644007276 */ /* 0x000fc60007800048 */
[----:B------:R3:W4:Y:S04]  /*b3a0*/  LDG.E.U8 R68, desc[UR32][R2.64] ;  /* 0x0000002002447981 */ /* 0x000728000c1e1100 */
[----:B------:R-:W4:Y:S04]  /*b3b0*/  LDL.64 R86, [R1+0xb0] ;  /* 0x0000b00001567983 */ /* 0x000f280000100a00 */
        /* <DEDUP_REMOVED lines=10> */
[----:B------:R-:W4:Y:S01]  /*b460*/  LDL.64 R122, [R1+0x20] ;  /* 0x00002000017a7983 */ /* 0x000f220000100a00 */
[----:B--2---:R-:W-:-:S04]  /*b470*/  IADD3 R72, P2, PT, R82, UR24, RZ ;  /* 0x0000001852487c10 */ /* 0x004fc8000ff5e0ff */
[----:B------:R-:W-:Y:S02]  /*b480*/  IADD3.X R73, PT, PT, R83, UR7, RZ, P2, !PT ;  /* 0x0000000753497c10 */ /* 0x000fe400097fe4ff */
[----:B---3--:R-:W-:Y:S01]  /*b490*/  IADD3 R2, P3, PT, R80, UR24, RZ ;  /* 0x0000001850027c10 */ /* 0x008fe2000ff7e0ff */
[----:B------:R-:W2:Y:S03]  /*b4a0*/  LDL.64 R82, [R1+0x50] ;  /* 0x0000500001527983 */ /* 0x000ea60000100a00 */
[----:B------:R-:W-:Y:S01]  /*b4b0*/  IADD3.X R3, PT, PT, R81, UR7, RZ, P3, !PT ;  /* 0x0000000751037c10 */ /* 0x000fe20009ffe4ff */
[----:B------:R4:W3:Y:S01]  /*b4c0*/  LDG.E.U8 R108, desc[UR32][R72.64] ;  /* 0x00000020486c7981 */ /* 0x0008e2000c1e1100 */
[----:B-----5:R-:W-:-:S03]  /*b4d0*/  IADD3.X R75, PT, PT, R85, UR7, RZ, P4, !PT ;  /* 0x00000007554b7c10 */ /* 0x020fc6000a7fe4ff */
[----:B------:R-:W5:Y:S04]  /*b4e0*/  LDL.64 R84, [R1+0x70] ;  /* 0x0000700001547983 */ /* 0x000f680000100a00 */
[----:B------:R1:W2:Y:S01]  /*b4f0*/  LDG.E.U8 R109, desc[UR32][R74.64] ;  /* 0x000000204a6d7981 */ /* 0x0002a2000c1e1100 */
[----:B----4-:R-:W-:-:S03]  /*b500*/  IADD3 R72, P3, PT, R76, UR24, RZ ;  /* 0x000000184c487c10 */ /* 0x010fc6000ff7e0ff */
[----:B------:R-:W4:Y:S01]  /*b510*/  LDL.64 R80, [R1+0x30] ;  /* 0x0000300001507983 */ /* 0x000f220000100a00 */
[----:B------:R-:W-:-:S03]  /*b520*/  IADD3.X R73, PT, PT, R77, UR7, RZ, P3, !PT ;  /* 0x000000074d497c10 */ /* 0x000fc60009ffe4ff */
[----:B------:R-:W2:Y:S01]  /*b530*/  LDL.64 R76, [R1+0x90] ;  /* 0x00009000014c7983 */ /* 0x000ea20000100a00 */
[----:B-1----:R-:W-:-:S03]  /*b540*/  IADD3 R74, P2, PT, R78, UR24, RZ ;  /* 0x000000184e4a7c10 */ /* 0x002fc6000ff5e0ff */
[----:B------:R1:W3:Y:S01]  /*b550*/  LDG.E.U8 R101, desc[UR32][R2.64] ;  /* 0x0000002002657981 */ /* 0x0002e2000c1e1100 */
[----:B------:R-:W-:-:S03]  /*b560*/  IADD3.X R75, PT, PT, R79, UR7, RZ, P2, !PT ;  /* 0x000000074f4b7c10 */ /* 0x000fc600097fe4ff */
[----:B------:R-:W3:Y:S04]  /*b570*/  LDL.64 R78, [R1+0x10] ;  /* 0x00001000014e7983 */ /* 0x000ee80000100a00 */
[----:B------:R0:W3:Y:S01]  /*b580*/  LDG.E.U8 R100, desc[UR32][R74.64] ;  /* 0x000000204a647981 */ /* 0x0000e2000c1e1100 */
[----:B-1----:R-:W-:-:S03]  /*b590*/  IADD3 R2, P2, PT, R242, UR24, RZ ;  /* 0x00000018f2027c10 */ /* 0x002fc6000ff5e0ff */
[----:B------:R1:W3:Y:S01]  /*b5a0*/  LDG.E.U8 R99, desc[UR32][R72.64] ;  /* 0x0000002048637981 */ /* 0x0002e2000c1e1100 */
[----:B------:R-:W-:Y:S02]  /*b5b0*/  IADD3.X R3, PT, PT, R243, UR7, RZ, P2, !PT ;  /* 0x00000007f3037c10 */ /* 0x000fe400097fe4ff */
[----:B0-----:R-:W-:-:S03]  /*b5c0*/  IADD3 R74, P3, PT, R234, UR24, RZ ;  /* 0x00000018ea4a7c10 */ /* 0x001fc6000ff7e0ff */
[----:B------:R0:W3:Y:S01]  /*b5d0*/  LDG.E.U8 R70, desc[UR32][R2.64] ;  /* 0x0000002002467981 */ /* 0x0000e2000c1e1100 */
[----:B-1----:R-:W-:Y:S02]  /*b5e0*/  IADD3 R72, P2, PT, R226, UR24, RZ ;  /* 0x00000018e2487c10 */ /* 0x002fe4000ff5e0ff */
[----:B------:R-:W-:Y:S02]  /*b5f0*/  IADD3.X R75, PT, PT, R235, UR7, RZ, P3, !PT ;  /* 0x00000007eb4b7c10 */ /* 0x000fe40009ffe4ff */
[----:B------:R-:W-:Y:S02]  /*b600*/  IADD3.X R73, PT, PT, R227, UR7, RZ, P2, !PT ;  /* 0x00000007e3497c10 */ /* 0x000fe400097fe4ff */
[----:B0-----:R-:W-:Y:S01]  /*b610*/  IADD3 R2, P3, PT, R218, UR24, RZ ;  /* 0x00000018da027c10 */ /* 0x001fe2000ff7e0ff */
[----:B------:R0:W3:Y:S03]  /*b620*/  LDG.E.U8 R98, desc[UR32][R74.64] ;  /* 0x000000204a627981 */ /* 0x0000e6000c1e1100 */
[----:B------:R-:W-:Y:S01]  /*b630*/  IADD3.X R3, PT, PT, R219, UR7, RZ, P3, !PT ;  /* 0x00000007db037c10 */ /* 0x000fe20009ffe4ff */
[----:B------:R1:W3:Y:S04]  /*b640*/  LDG.E.U8 R97, desc[UR32][R72.64] ;  /* 0x0000002048617981 */ /* 0x0002e8000c1e1100 */
[----:B------:R1:W3:Y:S01]  /*b650*/  LDG.E.U8 R96, desc[UR32][R2.64] ;  /* 0x0000002002607981 */ /* 0x0002e2000c1e1100 */
[----:B0-----:R-:W-:-:S02]  /*b660*/  IADD3 R74, P2, PT, R210, UR24, RZ ;  /* 0x00000018d24a7c10 */ /* 0x001fc4000ff5e0ff */
[----:B-1----:R-:W-:Y:S02]  /*b670*/  IADD3 R72, P3, PT, R202, UR24, RZ ;  /* 0x00000018ca487c10 */ /* 0x002fe4000ff7e0ff */
[----:B------:R-:W-:Y:S02]  /*b680*/  IADD3.X R75, PT, PT, R211, UR7, RZ, P2, !PT ;  /* 0x00000007d34b7c10 */ /* 0x000fe400097fe4ff */
[----:B------:R-:W-:Y:S02]  /*b690*/  IADD3 R2, P2, PT, R194, UR24, RZ ;  /* 0x00000018c2027c10 */ /* 0x000fe4000ff5e0ff */
[----:B------:R-:W-:Y:S01]  /*b6a0*/  IADD3.X R73, PT, PT, R203, UR7, RZ, P3, !PT ;  /* 0x00000007cb497c10 */ /* 0x000fe20009ffe4ff */
[----:B------:R0:W3:Y:S01]  /*b6b0*/  LDG.E.U8 R95, desc[UR32][R74.64] ;  /* 0x000000204a5f7981 */ /* 0x0000e2000c1e1100 */
[----:B------:R-:W-:-:S03]  /*b6c0*/  IADD3.X R3, PT, PT, R195, UR7, RZ, P2, !PT ;  /* 0x00000007c3037c10 */ /* 0x000fc600097fe4ff */
[----:B------:R1:W3:Y:S04]  /*b6d0*/  LDG.E.U8 R94, desc[UR32][R72.64] ;  /* 0x00000020485e7981 */ /* 0x0002e8000c1e1100 */
[----:B------:R1:W3:Y:S01]  /*b6e0*/  LDG.E.U8 R93, desc[UR32][R2.64] ;  /* 0x00000020025d7981 */ /* 0x0002e2000c1e1100 */
[----:B0-----:R-:W-:Y:S02]  /*b6f0*/  IADD3 R74, P3, PT, R186, UR24, RZ ;  /* 0x00000018ba4a7c10 */ /* 0x001fe4000ff7e0ff */
[----:B-1----:R-:W-:Y:S02]  /*b700*/  IADD3 R72, P2, PT, R178, UR24, RZ ;  /* 0x00000018b2487c10 */ /* 0x002fe4000ff5e0ff */
[----:B------:R-:W-:Y:S02]  /*b710*/  IADD3.X R75, PT, PT, R187, UR7, RZ, P3, !PT ;  /* 0x00000007bb4b7c10 */ /* 0x000fe40009ffe4ff */
[----:B------:R-:W-:-:S02]  /*b720*/  IADD3 R2, P3, PT, R170, UR24, RZ ;  /* 0x00000018aa027c10 */ /* 0x000fc4000ff7e0ff */
[----:B------:R-:W-:Y:S01]  /*b730*/  IADD3.X R73, PT, PT, R179, UR7, RZ, P2, !PT ;  /* 0x00000007b3497c10 */ /* 0x000fe200097fe4ff */
[----:B------:R0:W3:Y:S01]  /*b740*/  LDG.E.U8 R92, desc[UR32][R74.64] ;  /* 0x000000204a5c7981 */ /* 0x0000e2000c1e1100 */
[----:B------:R-:W-:-:S03]  /*b750*/  IADD3.X R3, PT, PT, R171, UR7, RZ, P3, !PT ;  /* 0x00000007ab037c10 */ /* 0x000fc60009ffe4ff */
[----:B------:R-:W3:Y:S04]  /*b760*/  LDG.E.U8 R91, desc[UR32][R72.64] ;  /* 0x00000020485b7981 */ /* 0x000ee8000c1e1100 */
[----:B------:R5:W3:Y:S01]  /*b770*/  LDG.E.U8 R90, desc[UR32][R2.64] ;  /* 0x00000020025a7981 */ /* 0x000ae2000c1e1100 */
[----:B0-----:R-:W-:-:S04]  /*b780*/  IADD3 R74, P2, PT, R86, UR24, RZ ;  /* 0x00000018564a7c10 */ /* 0x001fc8000ff5e0ff */
[----:B------:R-:W-:-:S05]  /*b790*/  IADD3.X R75, PT, PT, R87, UR7, RZ, P2, !PT ;  /* 0x00000007574b7c10 */ /* 0x000fca00097fe4ff */
[----:B------:R4:W3:Y:S01]  /*b7a0*/  LDG.E.U8 R89, desc[UR32][R74.64] ;  /* 0x000000204a597981 */ /* 0x0008e2000c1e1100 */
[----:B-----5:R-:W-:-:S04]  /*b7b0*/  IADD3 R2, P2, PT, R84, UR24, RZ ;  /* 0x0000001854027c10 */ /* 0x020fc8000ff5e0ff */
[----:B------:R-:W-:Y:S02]  /*b7c0*/  IADD3.X R3, PT, PT, R85, UR7, RZ, P2, !PT ;  /* 0x0000000755037c10 */ /* 0x000fe400097fe4ff */
[----:B--2---:R-:W-:-:S03]  /*b7d0*/  IADD3 R72, P3, PT, R76, UR24, RZ ;  /* 0x000000184c487c10 */ /* 0x004fc6000ff7e0ff */
[----:B------:R0:W2:Y:S01]  /*b7e0*/  LDG.E.U8 R87, desc[UR32][R2.64] ;  /* 0x0000002002577981 */ /* 0x0000a2000c1e1100 */
[----:B------:R-:W-:Y:S02]  /*b7f0*/  IADD3.X R73, PT, PT, R77, UR7, RZ, P3, !PT ;  /* 0x000000074d497c10 */ /* 0x000fe40009ffe4ff */
[----:B------:R-:W-:-:S03]  /*b800*/  IADD3 R76, P3, PT, R82, UR24, RZ ;  /* 0x00000018524c7c10 */ /* 0x000fc6000ff7e0ff */
[----:B------:R3:W5:Y:S01]  /*b810*/  LDG.E.U8 R88, desc[UR32][R72.64] ;  /* 0x0000002048587981 */ /* 0x000762000c1e1100 */
[----:B------:R-:W-:Y:S02]  /*b820*/  IADD3.X R77, PT, PT, R83, UR7, RZ, P3, !PT ;  /* 0x00000007534d7c10 */ /* 0x000fe40009ffe4ff */
[----:B----4-:R-:W-:Y:S02]  /*b830*/  IADD3 R74, P2, PT, R80, UR24, RZ ;  /* 0x00000018504a7c10 */ /* 0x010fe4000ff5e0ff */
[----:B0-----:R-:W-:Y:S01]  /*b840*/  IADD3 R2, P3, PT, R240, UR24, RZ ;  /* 0x00000018f0027c10 */ /* 0x001fe2000ff7e0ff */
[----:B------:R-:W4:Y:S01]  /*b850*/  LDG.E.U8 R86, desc[UR32][R76.64] ;  /* 0x000000204c567981 */ /* 0x000f22000c1e1100 */
[----:B---3--:R-:W-:-:S04]  /*b860*/  IADD3 R72, P4, PT, R78, UR24, RZ ;  /* 0x000000184e487c10 */ /* 0x008fc8000ff9e0ff */
[----:B------:R-:W-:Y:S02]  /*b870*/  IADD3.X R73, PT, PT, R79, UR7, RZ, P4, !PT ;  /* 0x000000074f497c10 */ /* 0x000fe4000a7fe4ff */
[----:B------:R-:W-:Y:S02]  /*b880*/  IADD3.X R75, PT, PT, R81, UR7, RZ, P2, !PT ;  /* 0x00000007514b7c10 */ /* 0x000fe400097fe4ff */
[----:B------:R-:W-:Y:S01]  /*b890*/  IADD3.X R3, PT, PT, R241, UR7, RZ, P3, !PT ;  /* 0x00000007f1037c10 */ /* 0x000fe20009ffe4ff */
[----:B------:R0:W3:Y:S04]  /*b8a0*/  LDG.E.U8 R84, desc[UR32][R72.64] ;  /* 0x0000002048547981 */ /* 0x0000e8000c1e1100 */
[----:B------:R1:W2:Y:S04]  /*b8b0*/  LDG.E.U8 R85, desc[UR32][R74.64] ;  /* 0x000000204a557981 */ /* 0x0002a8000c1e1100 */
[----:B------:R1:W2:Y:S01]  /*b8c0*/  LDG.E.U8 R83, desc[UR32][R2.64] ;  /* 0x0000002002537981 */ /* 0x0002a2000c1e1100 */
[----:B0-----:R-:W-:Y:S01]  /*b8d0*/  FMUL R72, R15, UR53 ;  /* 0x000000350f487c20 */ /* 0x001fe20008400000 */
[----:B------:R-:W-:Y:S01]  /*b8e0*/  FMUL R73, R16, UR53 ;  /* 0x0000003510497c20 */ /* 0x000fe20008400000 */
[----:B-1----:R-:W-:Y:S01]  /*b8f0*/  FMUL R74, R17, UR53 ;  /* 0x00000035114a7c20 */ /* 0x002fe20008400000 */
[----:B------:R-:W-:-:S03]  /*b900*/  FMUL R75, R18, UR53 ;  /* 0x00000035124b7c20 */ /* 0x000fc60008400000 */
[----:B------:R-:W-:Y:S02]  /*b910*/  FMNMX3 R72, R0, R72, R73, !PT ;  /* 0x0000004800487276 */ /* 0x000fe40007800049 */
[----:B------:R-:W-:Y:S01]  /*b920*/  IADD3 R2, P2, PT, R232, UR24, RZ ;  /* 0x00000018e8027c10 */ /* 0x000fe2000ff5e0ff */
[----:B------:R-:W-:Y:S01]  /*b930*/  FMUL R73, R19, UR53 ;  /* 0x0000003513497c20 */ /* 0x000fe20008400000 */
[----:B------:R-:W-:Y:S01]  /*b940*/  FMUL R0, R20, UR53 ;  /* 0x0000003514007c20 */ /* 0x000fe20008400000 */
[----:B------:R-:W-:Y:S02]  /*b950*/  FMNMX3 R74, R72, R74, R75, !PT ;  /* 0x0000004a484a7276 */ /* 0x000fe4000780004b */
[----:B------:R-:W-:Y:S02]  /*b960*/  IADD3.X R3, PT, PT, R233, UR7, RZ, P2, !PT ;  /* 0x00000007e9037c10 */ /* 0x000fe400097fe4ff */
[----:B------:R-:W-:Y:S02]  /*b970*/  IADD3 R72, P2, PT, R224, UR24, RZ ;  /* 0x00000018e0487c10 */ /* 0x000fe4000ff5e0ff */
[----:B------:R-:W-:Y:S01]  /*b980*/  FMNMX3 R0, R74, R73, R0, !PT ;  /* 0x000000494a007276 */ /* 0x000fe20007800000 */
[----:B------:R0:W2:Y:S01]  /*b990*/  LDG.E.U8 R82, desc[UR32][R2.64] ;  /* 0x0000002002527981 */ /* 0x0000a2000c1e1100 */
[----:B------:R-:W-:Y:S01]  /*b9a0*/  FMUL R74, R22, UR53 ;  /* 0x00000035164a7c20 */ /* 0x000fe20008400000 */
[----:B------:R-:W-:Y:S01]  /*b9b0*/  IADD3.X R73, PT, PT, R225, UR7, RZ, P2, !PT ;  /* 0x00000007e1497c10 */ /* 0x000fe200097fe4ff */
[----:B0-----:R-:W-:Y:S01]  /*b9c0*/  FMUL R3, R21, UR53 ;  /* 0x0000003515037c20 */ /* 0x001fe20008400000 */
[----:B------:R-:W-:-:S03]  /*b9d0*/  IADD3 R2, P3, PT, R208, UR24, RZ ;  /* 0x00000018d0027c10 */ /* 0x000fc6000ff7e0ff */
[----:B------:R0:W2:Y:S01]  /*b9e0*/  LDG.E.U8 R81, desc[UR32][R72.64] ;  /* 0x0000002048517981 */ /* 0x0000a2000c1e1100 */
[----:B------:R-:W-:Y:S02]  /*b9f0*/  FMNMX3 R0, R0, R3, R74, !PT ;  /* 0x0000000300007276 */ /* 0x000fe4000780004a */
[----:B------:R-:W-:Y:S02]  /*ba00*/  IADD3.X R3, PT, PT, R209, UR7, RZ, P3, !PT ;  /* 0x00000007d1037c10 */ /* 0x000fe40009ffe4ff */
[----:B------:R-:W-:Y:S01]  /*ba10*/  IADD3 R78, P2, PT, R216, UR24, RZ ;  /* 0x00000018d84e7c10 */ /* 0x000fe2000ff5e0ff */
[----:B0-----:R-:W-:Y:S01]  /*ba20*/  FMUL R72, R23, UR53 ;  /* 0x0000003517487c20 */ /* 0x001fe20008400000 */
[----:B------:R-:W-:Y:S01]  /*ba30*/  FMUL R73, R24, UR53 ;  /* 0x0000003518497c20 */ /* 0x000fe20008400000 */
[----:B------:R0:W2:Y:S01]  /*ba40*/  LDG.E.U8 R80, desc[UR32][R2.64] ;  /* 0x0000002002507981 */ /* 0x0000a2000c1e1100 */
[----:B------:R-:W-:Y:S01]  /*ba50*/  IADD3.X R79, PT, PT, R217, UR7, RZ, P2, !PT ;  /* 0x00000007d94f7c10 */ /* 0x000fe200097fe4ff */
[----:B------:R-:W-:Y:S01]  /*ba60*/  FMUL R75, R25, UR53 ;  /* 0x00000035194b7c20 */ /* 0x000fe20008400000 */
[----:B------:R-:W-:Y:S01]  /*ba70*/  FMUL R76, R26, UR53 ;  /* 0x000000351a4c7c20 */ /* 0x000fe20008400000 */
[----:B------:R-:W-:-:S02]  /*ba80*/  FMUL R74, R28, UR53 ;  /* 0x000000351c4a7c20 */ /* 0x000fc40008400000 */
[----:B------:R-:W2:Y:S01]  /*ba90*/  LDG.E.U8 R78, desc[UR32][R78.64] ;  /* 0x000000204e4e7981 */ /* 0x000ea2000c1e1100 */
[----:B0-----:R-:W-:Y:S02]  /*baa0*/  FMNMX3 R3, R0, R72, R73, !PT ;  /* 0x0000004800037276 */ /* 0x001fe40007800049 */
[----:B------:R-:W-:Y:S02]  /*bab0*/  IADD3 R72, P2, PT, R200, UR24, RZ ;  /* 0x00000018c8487c10 */ /* 0x000fe4000ff5e0ff */
[----:B------:R-:W-:Y:S02]  /*bac0*/  IADD3 R2, P3, PT, R192, UR24, RZ ;  /* 0x00000018c0027c10 */ /* 0x000fe4000ff7e0ff */
[----:B------:R-:W-:Y:S01]  /*bad0*/  IADD3.X R73, PT, PT, R201, UR7, RZ, P2, !PT ;  /* 0x00000007c9497c10 */ /* 0x000fe200097fe4ff */
[----:B------:R-:W-:Y:S01]  /*bae0*/  FMUL R0, R27, UR53 ;  /* 0x000000351b007c20 */ /* 0x000fe20008400000 */
[----:B------:R-:W-:Y:S02]  /*baf0*/  FMNMX3 R75, R3, R75, R76, !PT ;  /* 0x0000004b034b7276 */ /* 0x000fe4000780004c */
[----:B------:R-:W-:Y:S01]  /*bb00*/  IADD3.X R3, PT, PT, R193, UR7, RZ, P3, !PT ;  /* 0x00000007c1037c10 */ /* 0x000fe20009ffe4ff */
[----:B------:R0:W2:Y:S01]  /*bb10*/  LDG.E.U8 R79, desc[UR32][R72.64] ;  /* 0x00000020484f7981 */ /* 0x0000a2000c1e1100 */
[----:B------:R-:W-:Y:S01]  /*bb20*/  FMNMX3 R74, R75, R0, R74, !PT ;  /* 0x000000004b4a7276 */ /* 0x000fe2000780004a */
[----:B------:R-:W-:-:S03]  /*bb30*/  FMUL R0, R31, UR53 ;  /* 0x000000351f007c20 */ /* 0x000fc60008400000 */
[----:B------:R1:W2:Y:S01]  /*bb40*/  LDG.E.U8 R3, desc[UR32][R2.64] ;  /* 0x0000002002037981 */ /* 0x0002a2000c1e1100 */
[----:B0-----:R-:W-:Y:S01]  /*bb50*/  FMUL R72, R29, UR53 ;  /* 0x000000351d487c20 */ /* 0x001fe20008400000 */
[----:B------:R-:W-:Y:S01]  /*bb60*/  FMUL R73, R30, UR53 ;  /* 0x000000351e497c20 */ /* 0x000fe20008400000 */
[----:B-1----:R-:W-:-:S04]  /*bb70*/  FMUL R2, R32, UR53 ;  /* 0x0000003520027c20 */ /* 0x002fc80008400000 */
[----:B------:R-:W-:Y:S01]  /*bb80*/  FMNMX3 R73, R74, R72, R73, !PT ;  /* 0x000000484a497276 */ /* 0x000fe20007800049 */
[----:B------:R-:W-:Y:S01]  /*bb90*/  FMUL R74, R33, UR53 ;  /* 0x00000035214a7c20 */ /* 0x000fe20008400000 */
[----:B------:R-:W-:Y:S01]  /*bba0*/  FMUL R75, R34, UR53 ;  /* 0x00000035224b7c20 */ /* 0x000fe20008400000 */
[----:B------:R-:W-:Y:S02]  /*bbb0*/  IADD3 R72, P2, PT, R184, UR24, RZ ;  /* 0x00000018b8487c10 */ /* 0x000fe4000ff5e0ff */
[----:B------:R-:W-:Y:S01]  /*bbc0*/  FMNMX3 R76, R73, R0, R2, !PT ;  /* 0x00000000494c7276 */ /* 0x000fe20007800002 */
[----:B------:R-:W-:Y:S01]  /*bbd0*/  FMUL R0, R35, UR53 ;  /* 0x0000003523007c20 */ /* 0x000fe20008400000 */
[----:B------:R-:W-:Y:S01]  /*bbe0*/  FMUL R2, R36, UR53 ;  /* 0x0000003524027c20 */ /* 0x000fe20008400000 */
[----:B------:R-:W-:Y:S02]  /*bbf0*/  IADD3.X R73, PT, PT, R185, UR7, RZ, P2, !PT ;  /* 0x00000007b9497c10 */ /* 0x000fe400097fe4ff */
[----:B------:R-:W-:-:S02]  /*bc00*/  FMNMX3 R74, R76, R74, R75, !PT ;  /* 0x0000004a4c4a7276 */ /* 0x000fc4000780004b */
[----:B------:R-:W-:Y:S01]  /*bc10*/  IADD3 R102, P2, PT, R176, UR24, RZ ;  /* 0x00000018b0667c10 */ /* 0x000fe2000ff5e0ff */
[----:B------:R-:W-:Y:S01]  /*bc20*/  FMUL R75, R38, UR53 ;  /* 0x00000035264b7c20 */ /* 0x000fe20008400000 */
[----:B------:R-:W-:Y:S01]  /*bc30*/  FMNMX3 R0, R74, R0, R2, !PT ;  /* 0x000000004a007276 */ /* 0x000fe20007800002 */
[----:B------:R-:W-:Y:S01]  /*bc40*/  FMUL R2, R37, UR53 ;  /* 0x0000003525027c20 */ /* 0x000fe20008400000 */
[----:B------:R-:W-:Y:S01]  /*bc50*/  IADD3.X R103, PT, PT, R177, UR7, RZ, P2, !PT ;  /* 0x00000007b1677c10 */ /* 0x000fe200097fe4ff */
[----:B------:R0:W2:Y:S01]  /*bc60*/  LDG.E.U8 R77, desc[UR32][R72.64] ;  /* 0x00000020484d7981 */ /* 0x0000a2000c1e1100 */
[----:B------:R-:W-:Y:S02]  /*bc70*/  IADD3 R74, P2, PT, R104, UR24, RZ ;  /* 0x00000018684a7c10 */ /* 0x000fe4000ff5e0ff */
[----:B------:R-:W-:Y:S01]  /*bc80*/  FMNMX3 R0, R0, R2, R75, !PT ;  /* 0x0000000200007276 */ /* 0x000fe2000780004b */
[----:B------:R1:W2:Y:S01]  /*bc90*/  LDG.E.U8 R76, desc[UR32][R102.64] ;  /* 0x00000020664c7981 */ /* 0x0002a2000c1e1100 */
[----:B------:R-:W-:-:S02]  /*bca0*/  IADD3.X R75, PT, PT, R105, UR7, RZ, P2, !PT ;  /* 0x00000007694b7c10 */ /* 0x000fc400097fe4ff */
[----:B0-----:R-:W-:Y:S01]  /*bcb0*/  IADD3 R72, P3, PT, R168, UR24, RZ ;  /* 0x00000018a8487c10 */ /* 0x001fe2000ff7e0ff */
[----:B------:R-:W-:Y:S01]  /*bcc0*/  FMUL R2, R39, UR53 ;  /* 0x0000003527027c20 */ /* 0x000fe20008400000 */
[----:B------:R-:W-:Y:S02]  /*bcd0*/  IADD3 R104, P2, PT, R116, UR24, RZ ;  /* 0x0000001874687c10 */ /* 0x000fe4000ff5e0ff */
[----:B------:R0:W2:Y:S01]  /*bce0*/  LDG.E.U8 R75, desc[UR32][R74.64] ;  /* 0x000000204a4b7981 */ /* 0x0000a2000c1e1100 */
[----:B------:R-:W-:Y:S01]  /*bcf0*/  IADD3.X R73, PT, PT, R169, UR7, RZ, P3, !PT ;  /* 0x00000007a9497c10 */ /* 0x000fe20009ffe4ff */
[----:B-1----:R-:W-:Y:S01]  /*bd00*/  FMUL R102, R40, UR53 ;  /* 0x0000003528667c20 */ /* 0x002fe20008400000 */
[----:B------:R-:W-:Y:S01]  /*bd10*/  FMUL R103, R42, UR53 ;  /* 0x000000352a677c20 */ /* 0x000fe20008400000 */
[----:B------:R-:W-:-:S03]  /*bd20*/  IADD3.X R105, PT, PT, R117, UR7, RZ, P2, !PT ;  /* 0x0000000775697c10 */ /* 0x000fc600097fe4ff */
[----:B------:R1:W2:Y:S01]  /*bd30*/  LDG.E.U8 R73, desc[UR32][R72.64] ;  /* 0x0000002048497981 */ /* 0x0002a2000c1e1100 */
[----:B0-----:R-:W-:Y:S01]  /*bd40*/  FMUL R74, R41, UR53 ;  /* 0x00000035294a7c20 */ /* 0x001fe20008400000 */
[----:B-1----:R-:W-:Y:S02]  /*bd50*/  FMNMX3 R72, R0, R2, R102, !PT ;  /* 0x0000000200487276 */ /* 0x002fe40007800066 */
[----:B------:R-:W-:Y:S01]  /*bd60*/  IADD3 R102, P3, PT, R106, UR24, RZ ;  /* 0x000000186a667c10 */ /* 0x000fe2000ff7e0ff */
[----:B------:R-:W-:Y:S01]  /*bd70*/  FMUL R0, R43, UR53 ;  /* 0x000000352b007c20 */ /* 0x000fe20008400000 */
[----:B------:R-:W-:Y:S01]  /*bd80*/  FMUL R2, R44, UR53 ;  /* 0x000000352c027c20 */ /* 0x000fe20008400000 */
[----:B------:R-:W-:Y:S02]  /*bd90*/  FMNMX3 R72, R72, R74, R103, !PT ;  /* 0x0000004a48487276 */ /* 0x000fe40007800067 */
[----:B------:R-:W-:Y:S01]  /*bda0*/  IADD3.X R103, PT, PT, R107, UR7, RZ, P3, !PT ;  /* 0x000000076b677c10 */ /* 0x000fe20009ffe4ff */
[----:B------:R0:W2:Y:S01]  /*bdb0*/  LDG.E.U8 R74, desc[UR32][R104.64] ;  /* 0x00000020684a7981 */ /* 0x0000a2000c1e1100 */
[----:B------:R-:W-:Y:S01]  /*bdc0*/  FMNMX3 R72, R72, R0, R2, !PT ;  /* 0x0000000048487276 */ /* 0x000fe20007800002 */
[----:B------:R-:W-:-:S02]  /*bdd0*/  FMUL R2, R47, UR53 ;  /* 0x000000352f027c20 */ /* 0x000fc40008400000 */
        /* <DEDUP_REMOVED lines=14> */
[----:B------:R0:W2:Y:S01]  /*bec0*/  LDG.E.U8 R72, desc[UR32][R104.64] ;  /* 0x0000002068487981 */ /* 0x0000a2000c1e1100 */
[----:B------:R-:W-:Y:S01]  /*bed0*/  FMNMX3 R2, R106, R2, R103, !PT ;  /* 0x000000026a027276 */ /* 0x000fe20007800067 */
[----:B------:R-:W-:Y:S01]  /*bee0*/  FMUL R107, R53, UR53 ;  /* 0x00000035356b7c20 */ /* 0x000fe20008400000 */
[----:B------:R-:W-:Y:S01]  /*bef0*/  IADD3.X R103, PT, PT, R111, UR7, RZ, P2, !PT ;  /* 0x000000076f677c10 */ /* 0x000fe200097fe4ff */
[----:B------:R-:W-:Y:S01]  /*bf00*/  FMUL R111, R54, UR53 ;  /* 0x00000035366f7c20 */ /* 0x000fe20008400000 */
[----:B------:R-:W-:-:S03]  /*bf10*/  IADD3 R106, P3, PT, R238, UR24, RZ ;  /* 0x00000018ee6a7c10 */ /* 0x000fc6000ff7e0ff */
[----:B------:R1:W2:Y:S01]  /*bf20*/  LDG.E.U8 R110, desc[UR32][R102.64] ;  /* 0x00000020666e7981 */ /* 0x0002a2000c1e1100 */
[----:B0-----:R-:W-:Y:S02]  /*bf30*/  IADD3 R104, P2, PT, R112, UR24, RZ ;  /* 0x0000001870687c10 */ /* 0x001fe4000ff5e0ff */
[----:B------:R-:W-:Y:S02]  /*bf40*/  FMNMX3 R2, R2, R107, R111, !PT ;  /* 0x0000006b02027276 */ /* 0x000fe4000780006f */
[----:B------:R-:W-:Y:S02]  /*bf50*/  IADD3.X R105, PT, PT, R113, UR7, RZ, P2, !PT ;  /* 0x0000000771697c10 */ /* 0x000fe400097fe4ff */
[----:B------:R-:W-:Y:S01]  /*bf60*/  IADD3.X R107, PT, PT, R239, UR7, RZ, P3, !PT ;  /* 0x00000007ef6b7c10 */ /* 0x000fe20009ffe4ff */
[----:B-1----:R-:W-:Y:S01]  /*bf70*/  FMUL R102, R55, UR53 ;  /* 0x0000003537667c20 */ /* 0x002fe20008400000 */
[----:B------:R-:W-:Y:S01]  /*bf80*/  FMUL R103, R56, UR53 ;  /* 0x0000003538677c20 */ /* 0x000fe20008400000 */
[----:B------:R0:W2:Y:S01]  /*bf90*/  LDG.E.U8 R111, desc[UR32][R104.64] ;  /* 0x00000020686f7981 */ /* 0x0000a2000c1e1100 */
[----:B------:R-:W-:-:S03]  /*bfa0*/  FMUL R113, R58, UR53 ;  /* 0x000000353a717c20 */ /* 0x000fc60008400000 */
[----:B------:R1:W2:Y:S01]  /*bfb0*/  LDG.E.U8 R112, desc[UR32][R106.64] ;  /* 0x000000206a707981 */ /* 0x0002a2000c1e1100 */
[----:B0-----:R-:W-:Y:S02]  /*bfc0*/  FMNMX3 R105, R2, R102, R103, !PT ;  /* 0x0000006602697276 */ /* 0x001fe40007800067 */
[----:B------:R-:W-:Y:S01]  /*bfd0*/  IADD3 R102, P2, PT, R230, UR24, RZ ;  /* 0x00000018e6667c10 */ /* 0x000fe2000ff5e0ff */
[----:B-1----:R-:W-:Y:S01]  /*bfe0*/  FMUL R107, R57, UR53 ;  /* 0x00000035396b7c20 */ /* 0x002fe20008400000 */
[----:B------:R-:W-:Y:S01]  /*bff0*/  IADD3 R104, P3, PT, R222, UR24, RZ ;  /* 0x00000018de687c10 */ /* 0x000fe2000ff7e0ff */
[----:B------:R-:W-:Y:S01]  /*c000*/  FMUL R2, R60, UR53 ;  /* 0x000000353c027c20 */ /* 0x000fe20008400000 */
[----:B------:R-:W-:Y:S01]  /*c010*/  IADD3.X R103, PT, PT, R231, UR7, RZ, P2, !PT ;  /* 0x00000007e7677c10 */ /* 0x000fe200097fe4ff */
        /* <DEDUP_REMOVED lines=9> */
[----:B-1----:R-:W-:-:S03]  /*c0b0*/  FMUL R104, R63, UR53 ;  /* 0x000000353f687c20 */ /* 0x002fc60008400000 */
[----:B------:R-:W-:Y:S01]  /*c0c0*/  FMNMX3 R106, R2, R102, R106, !PT ;  /* 0x00000066026a7276 */ /* 0x000fe2000780006a */
[----:B------:R-:W-:Y:S01]  /*c0d0*/  FMUL R2, R65, UR53 ;  /* 0x0000003541027c20 */ /* 0x000fe20008400000 */
[----:B------:R-:W-:Y:S01]  /*c0e0*/  FMUL R105, R66, UR53 ;  /* 0x0000003542697c20 */ /* 0x000fe20008400000 */
[----:B------:R-:W-:Y:S02]  /*c0f0*/  IADD3 R102, P2, PT, R214, UR24, RZ ;  /* 0x00000018d6667c10 */ /* 0x000fe4000ff5e0ff */
[----:B------:R-:W-:Y:S02]  /*c100*/  FMNMX3 R106, R106, R104, R103, !PT ;  /* 0x000000686a6a7276 */ /* 0x000fe40007800067 */
[----:B------:R-:W-:Y:S02]  /*c110*/  IADD3.X R103, PT, PT, R215, UR7, RZ, P2, !PT ;  /* 0x00000007d7677c10 */ /* 0x000fe400097fe4ff */
[----:B------:R-:W-:Y:S02]  /*c120*/  FMNMX3 R2, R106, R2, R105, !PT ;  /* 0x000000026a027276 */ /* 0x000fe40007800069 */
[----:B------:R-:W-:Y:S01]  /*c130*/  IADD3 R106, P2, PT, R198, UR24, RZ ;  /* 0x00000018c66a7c10 */ /* 0x000fe2000ff5e0ff */
[----:B------:R0:W2:Y:S01]  /*c140*/  LDG.E.U8 R115, desc[UR32][R102.64] ;  /* 0x0000002066737981 */ /* 0x0000a2000c1e1100 */
[----:B------:R-:W-:-:S02]  /*c150*/  IADD3 R104, P3, PT, R206, UR24, RZ ;  /* 0x00000018ce687c10 */ /* 0x000fc4000ff7e0ff */
[----:B------:R-:W-:Y:S02]  /*c160*/  IADD3.X R107, PT, PT, R199, UR7, RZ, P2, !PT ;  /* 0x00000007c76b7c10 */ /* 0x000fe400097fe4ff */
[----:B------:R-:W-:-:S03]  /*c170*/  IADD3.X R105, PT, PT, R207, UR7, RZ, P3, !PT ;  /* 0x00000007cf697c10 */ /* 0x000fc60009ffe4ff */
[----:B------:R-:W2:Y:S01]  /*c180*/  LDG.E.U8 R106, desc[UR32][R106.64] ;  /* 0x000000206a6a7981 */ /* 0x000ea2000c1e1100 */
[----:B0-----:R-:W-:-:S03]  /*c190*/  IADD3 R102, P2, PT, R190, UR24, RZ ;  /* 0x00000018be667c10 */ /* 0x001fc6000ff5e0ff */
[----:B------:R0:W2:Y:S01]  /*c1a0*/  LDG.E.U8 R116, desc[UR32][R104.64] ;  /* 0x0000002068747981 */ /* 0x0000a2000c1e1100 */
[----:B------:R-:W-:-:S05]  /*c1b0*/  IADD3.X R103, PT, PT, R191, UR7, RZ, P2, !PT ;  /* 0x00000007bf677c10 */ /* 0x000fca00097fe4ff */
[----:B------:R1:W2:Y:S01]  /*c1c0*/  LDG.E.U8 R107, desc[UR32][R102.64] ;  /* 0x00000020666b7981 */ /* 0x0002a2000c1e1100 */
[----:B0-----:R-:W-:-:S04]  /*c1d0*/  IADD3 R104, P3, PT, R182, UR24, RZ ;  /* 0x00000018b6687c10 */ /* 0x001fc8000ff7e0ff */
[----:B------:R-:W-:Y:S02]  /*c1e0*/  IADD3.X R105, PT, PT, R183, UR7, RZ, P3, !PT ;  /* 0x00000007b7697c10 */ /* 0x000fe40009ffe4ff */
[----:B-1----:R-:W-:-:S03]  /*c1f0*/  IADD3 R102, P2, PT, R174, UR24, RZ ;  /* 0x00000018ae667c10 */ /* 0x002fc6000ff5e0ff */
[----:B------:R-:W2:Y:S01]  /*c200*/  LDG.E.U8 R104, desc[UR32][R104.64] ;  /* 0x0000002068687981 */ /* 0x000ea2000c1e1100 */
[----:B------:R-:W-:-:S05]  /*c210*/  IADD3.X R103, PT, PT, R175, UR7, RZ, P2, !PT ;  /* 0x00000007af677c10 */ /* 0x000fca00097fe4ff */
[----:B------:R0:W2:Y:S02]  /*c220*/  LDG.E.U8 R105, desc[UR32][R102.64] ;  /* 0x0000002066697981 */ /* 0x0000a4000c1e1100 */
[----:B0-----:R-:W-:-:S04]  /*c230*/  IADD3 R102, P2, PT, R166, UR24, RZ ;  /* 0x00000018a6667c10 */ /* 0x001fc8000ff5e0ff */
[----:B------:R-:W-:-:S05]  /*c240*/  IADD3.X R103, PT, PT, R167, UR7, RZ, P2, !PT ;  /* 0x00000007a7677c10 */ /* 0x000fca00097fe4ff */
[----:B------:R0:W2:Y:S02]  /*c250*/  LDG.E.U8 R117, desc[UR32][R102.64] ;  /* 0x0000002066757981 */ /* 0x0000a4000c1e1100 */
[----:B0-----:R-:W-:-:S05]  /*c260*/  FMUL R102, R67, UR53 ;  /* 0x0000003543667c20 */ /* 0x001fca0008400000 */
[----:B------:R-:W-:Y:S02]  /*c270*/  FMNMX3 R2, R2, R102, R69, !PT ;  /* 0x0000006602027276 */ /* 0x000fe40007800045 */
[----:B------:R-:W-:-:S04]  /*c280*/  IADD3 R102, P2, PT, R120, UR24, RZ ;  /* 0x0000001878667c10 */ /* 0x000fc8000ff5e0ff */
[----:B------:R-:W-:Y:S02]  /*c290*/  IADD3.X R103, PT, PT, R121, UR7, RZ, P2, !PT ;  /* 0x0000000779677c10 */ /* 0x000fe400097fe4ff */
[----:B------:R-:W2:Y:S01]  /*c2a0*/  LDL.64 R120, [R1] ;  /* 0x0000000001787983 */ /* 0x000ea20000100a00 */
[----:B------:R-:W-:-:S03]  /*c2b0*/  FFMA R4, R4, UR53, -R2 ;  /* 0x0000003504047c23 */ /* 0x000fc60008000802 */
[----:B------:R0:W3:Y:S01]  /*c2c0*/  LDG.E.U8 R102, desc[UR32][R102.64] ;  /* 0x0000002066667981 */ /* 0x0000e2000c1e1100 */
[----:B------:R-:W-:-:S04]  /*c2d0*/  FMUL R4, R4, 1.4426950216293334961 ;  /* 0x3fb8aa3b04047820 */ /* 0x000fc80000400000 */
[----:B------:R1:W-:Y:S01]  /*c2e0*/  MUFU.EX2 R246, R4 ;  /* 0x0000000400f67308 */ /* 0x0003e20000000800 */
[----:B0-----:R-:W-:Y:S01]  /*c2f0*/  FFMA R103, R5, UR53, -R2 ;  /* 0x0000003505677c23 */ /* 0x001fe20008000802 */
[----:B-1----:R-:W-:-:S03]  /*c300*/  IADD3 R4, P2, PT, R118, UR24, RZ ;  /* 0x0000001876047c10 */ /* 0x002fc6000ff5e0ff */
[----:B------:R-:W-:Y:S01]  /*c310*/  FMUL R103, R103, 1.4426950216293334961 ;  /* 0x3fb8aa3b67677820 */ /* 0x000fe20000400000 */
[----:B------:R-:W-:Y:S01]  /*c320*/  IADD3.X R5, PT, PT, R119, UR7, RZ, P2, !PT ;  /* 0x0000000777057c10 */ /* 0x000fe200097fe4ff */
[--C-:B------:R-:W-:Y:S02]  /*c330*/  FFMA R118, R6, UR53, -R2.reuse ;  /* 0x0000003506767c23 */ /* 0x100fe40008000802 */
[----:B------:R0:W1:Y:S02]  /*c340*/  MUFU.EX2 R131, R103 ;  /* 0x0000006700837308 */ /* 0x0000640000000800 */
[----:B------:R4:W3:Y:S01]  /*c350*/  LDG.E.U8 R6, desc[UR32][R4.64] ;  /* 0x0000002004067981 */ /* 0x0008e2000c1e1100 */
[----:B------:R-:W-:Y:S01]  /*c360*/  FMUL R118, R118, 1.4426950216293334961 ;  /* 0x3fb8aa3b76767820 */ /* 0x000fe20000400000 */
[----:B0-----:R-:W-:Y:S01]  /*c370*/  FFMA R103, R7, UR53, -R2 ;  /* 0x0000003507677c23 */ /* 0x001fe20008000802 */
[----:B----4-:R-:W-:-:S03]  /*c380*/  IADD3 R4, P2, PT, R126, UR24, RZ ;  /* 0x000000187e047c10 */ /* 0x010fc6000ff5e0ff */
[----:B------:R-:W-:Y:S01]  /*c390*/  FMUL R103, R103, 1.4426950216293334961 ;  /* 0x3fb8aa3b67677820 */ /* 0x000fe20000400000 */
[----:B------:R0:W4:Y:S01]  /*c3a0*/  MUFU.EX2 R7, R118 ;  /* 0x0000007600077308 */ /* 0x0001220000000800 */
[----:B------:R-:W-:Y:S01]  /*c3b0*/  IADD3.X R5, PT, PT, R127, UR7, RZ, P2, !PT ;  /* 0x000000077f057c10 */ /* 0x000fe200097fe4ff */
[--C-:B------:R-:W-:Y:S01]  /*c3c0*/  FFMA R9, R9, UR53, -R2.reuse ;  /* 0x0000003509097c23 */ /* 0x100fe20008000802 */
[----:B0-----:R-:W-:-:S05]  /*c3d0*/  FFMA R118, R8, UR53, -R2 ;  /* 0x0000003508767c23 */ /* 0x001fca0008000802 */
[----:B------:R0:W1:Y:S01]  /*c3e0*/  MUFU.EX2 R8, R103 ;  /* 0x0000006700087308 */ /* 0x0000620000000800 */
[----:B------:R-:W-:Y:S01]  /*c3f0*/  FMUL R9, R9, 1.4426950216293334961 ;  /* 0x3fb8aa3b09097820 */ /* 0x000fe20000400000 */
[----:B0-----:R0:W3:Y:S06]  /*c400*/  LDG.E.U8 R103, desc[UR32][R4.64] ;  /* 0x0000002004677981 */ /* 0x0010ec000c1e1100 */
[----:B------:R1:W-:Y:S01]  /*c410*/  MUFU.EX2 R129, R9 ;  /* 0x0000000900817308 */ /* 0x0003e20000000800 */
[----:B0-----:R-:W-:-:S04]  /*c420*/  IADD3 R4, P2, PT, R124, UR24, RZ ;  /* 0x000000187c047c10 */ /* 0x001fc8000ff5e0ff */
[----:B------:R-:W-:Y:S01]  /*c430*/  IADD3.X R5, PT, PT, R125, UR7, RZ, P2, !PT ;  /* 0x000000077d057c10 */ /* 0x000fe200097fe4ff */
[----:B------:R-:W-:-:S04]  /*c440*/  FMUL R118, R118, 1.4426950216293334961 ;  /* 0x3fb8aa3b76767820 */ /* 0x000fc80000400000 */
[----:B-1----:R0:W3:Y:S01]  /*c450*/  LDG.E.U8 R9, desc[UR32][R4.64] ;  /* 0x0000002004097981 */ /* 0x0020e2000c1e1100 */
[----:B------:R1:W2:Y:S01]  /*c460*/  MUFU.EX2 R130, R118 ;  /* 0x0000007600827308 */ /* 0x0002a20000000800 */
[----:B0-----:R-:W-:-:S04]  /*c470*/  IADD3 R4, P2, PT, R122, UR24, RZ ;  /* 0x000000187a047c10 */ /* 0x001fc8000ff5e0ff */
[----:B------:R-:W-:Y:S01]  /*c480*/  IADD3.X R5, PT, PT, R123, UR7, RZ, P2, !PT ;  /* 0x000000077b057c10 */ /* 0x000fe200097fe4ff */
[--C-:B-1----:R-:W-:Y:S01]  /*c490*/  FFMA R118, R12, UR53, -R2.reuse ;  /* 0x000000350c767c23 */ /* 0x102fe20008000802 */
[----:B------:R-:W-:-:S03]  /*c4a0*/  FFMA R13, R13, UR53, -R2 ;  /* 0x000000350d0d7c23 */ /* 0x000fc60008000802 */
[----:B------:R2:W3:Y:S01]  /*c4b0*/  LDG.E.U8 R12, desc[UR32][R4.64] ;  /* 0x00000020040c7981 */ /* 0x0004e2000c1e1100 */
[----:B------:R-:W-:-:S04]  /*c4c0*/  FMUL R13, R13, 1.4426950216293334961 ;  /* 0x3fb8aa3b0d0d7820 */ /* 0x000fc80000400000 */
[----:B------:R-:W-:Y:S01]  /*c4d0*/  MUFU.EX2 R127, R13 ;  /* 0x0000000d007f7308 */ /* 0x000fe20000000800 */
[----:B------:R-:W-:-:S07]  /*c4e0*/  FMUL R118, R118, 1.4426950216293334961 ;  /* 0x3fb8aa3b76767820 */ /* 0x000fce0000400000 */
[----:B------:R0:W-:Y:S02]  /*c4f0*/  MUFU.EX2 R128, R118 ;  /* 0x0000007600807308 */ /* 0x0001e40000000800 */
[--C-:B0-----:R-:W-:Y:S01]  /*c500*/  FFMA R118, R16, UR53, -R2.reuse ;  /* 0x0000003510767c23 */ /* 0x101fe20008000802 */
[--C-:B------:R-:W-:Y:S01]  /*c510*/  FFMA R251, R17, UR53, -R2.reuse ;  /* 0x0000003511fb7c23 */ /* 0x100fe20008000802 */
[--C-:B------:R-:W-:Y:S02]  /*c520*/  FFMA R18, R18, UR53, -R2.reuse ;  /* 0x0000003512127c23 */ /* 0x100fe40008000802 */
[----:B------:R-:W-:Y:S01]  /*c530*/  FMUL R118, R118, 1.4426950216293334961 ;  /* 0x3fb8aa3b76767820 */ /* 0x000fe20000400000 */
[--C-:B------:R-:W-:Y:S01]  /*c540*/  FFMA R20, R20, UR53, -R2.reuse ;  /* 0x0000003514147c23 */ /* 0x100fe20008000802 */
[----:B------:R-:W-:Y:S02]  /*c550*/  FMUL R18, R18, 1.4426950216293334961 ;  /* 0x3fb8aa3b12127820 */ /* 0x000fe40000400000 */
[----:B------:R0:W-:Y:S02]  /*c560*/  MUFU.EX2 R126, R118 ;  /* 0x00000076007e7308 */ /* 0x0001e40000000800 */
[----:B0-----:R-:W-:-:S06]  /*c570*/  FFMA R118, R19, UR53, -R2 ;  /* 0x0000003513767c23 */ /* 0x001fcc0008000802 */
[----:B------:R0:W-:Y:S02]  /*c580*/  MUFU.EX2 R19, R18 ;  /* 0x0000001200137308 */ /* 0x0001e40000000800 */
[----:B0-----:R-:W-:Y:S01]  /*c590*/  FMUL R18, R20, 1.4426950216293334961 ;  /* 0x3fb8aa3b14127820 */ /* 0x001fe20000400000 */
[--C-:B------:R-:W-:Y:S01]  /*c5a0*/  FFMA R20, R21, UR53, -R2.reuse ;  /* 0x0000003515147c23 */ /* 0x100fe20008000802 */
[--C-:B------:R-:W-:Y:S01]  /*c5b0*/  FFMA R30, R30, UR53, -R2.reuse ;  /* 0x000000351e1e7c23 */ /* 0x100fe20008000802 */
[--C-:B------:R-:W-:Y:S01]  /*c5c0*/  FFMA R26, R26, UR53, -R2.reuse ;  /* 0x000000351a1a7c23 */ /* 0x100fe20008000802 */
[----:B------:R-:W-:-:S03]  /*c5d0*/  FFMA R27, R27, UR53, -R2 ;  /* 0x000000351b1b7c23 */ /* 0x000fc60008000802 */
[----:B------:R-:W-:Y:S01]  /*c5e0*/  FMUL R26, R26, 1.4426950216293334961 ;  /* 0x3fb8aa3b1a1a7820 */ /* 0x000fe20000400000 */
[----:B------:R-:W-:-:S03]  /*c5f0*/  FMUL R27, R27, 1.4426950216293334961 ;  /* 0x3fb8aa3b1b1b7820 */ /* 0x000fc60000400000 */
[----:B------:R0:W-:Y:S02]  /*c600*/  MUFU.EX2 R122, R26 ;  /* 0x0000001a007a7308 */ /* 0x0001e40000000800 */
[----:B0-----:R-:W-:-:S06]  /*c610*/  FFMA R26, R28, UR53, -R2 ;  /* 0x000000351c1a7c23 */ /* 0x001fcc0008000802 */
[----:B------:R0:W-:Y:S02]  /*c620*/  MUFU.EX2 R28, R27 ;  /* 0x0000001b001c7308 */ /* 0x0001e40000000800 */
[--C-:B0-----:R-:W-:Y:S01]  /*c630*/  FFMA R27, R29, UR53, -R2.reuse ;  /* 0x000000351d1b7c23 */ /* 0x101fe20008000802 */
[----:B------:R-:W-:Y:S01]  /*c640*/  FFMA R29, R32, UR53, -R2 ;  /* 0x00000035201d7c23 */ /* 0x000fe20008000802 */
[----:B--2---:R-:W-:-:S04]  /*c650*/  IADD3 R4, P2, PT, R120, UR24, RZ ;  /* 0x0000001878047c10 */ /* 0x004fc8000ff5e0ff */
[----:B------:R-:W-:-:S05]  /*c660*/  IADD3.X R5, PT, PT, R121, UR7, RZ, P2, !PT ;  /* 0x0000000779057c10 */ /* 0x000fca00097fe4ff */
[----:B------:R0:W2:Y:S02]  /*c670*/  LDG.E.U8 R13, desc[UR32][R4.64] ;  /* 0x00000020040d7981 */ /* 0x0000a4000c1e1100 */
[----:B0-----:R-:W-:-:S04]  /*c680*/  IADD3 R4, P2, PT, R236, UR24, RZ ;  /* 0x00000018ec047c10 */ /* 0x001fc8000ff5e0ff */
[----:B------:R-:W-:-:S05]  /*c690*/  IADD3.X R5, PT, PT, R237, UR7, RZ, P2, !PT ;  /* 0x00000007ed057c10 */ /* 0x000fca00097fe4ff */
[----:B------:R0:W2:Y:S02]  /*c6a0*/  LDG.E.U8 R16, desc[UR32][R4.64] ;  /* 0x0000002004107981 */ /* 0x0000a4000c1e1100 */
[----:B0-----:R-:W-:-:S04]  /*c6b0*/  IADD3 R4, P2, PT, R228, UR24, RZ ;  /* 0x00000018e4047c10 */ /* 0x001fc8000ff5e0ff */
[----:B------:R-:W-:-:S05]  /*c6c0*/  IADD3.X R5, PT, PT, R229, UR7, RZ, P2, !PT ;  /* 0x00000007e5057c10 */ /* 0x000fca00097fe4ff */
[----:B------:R0:W2:Y:S02]  /*c6d0*/  LDG.E.U8 R17, desc[UR32][R4.64] ;  /* 0x0000002004117981 */ /* 0x0000a4000c1e1100 */
[----:B0-----:R-:W-:-:S04]  /*c6e0*/  IADD3 R4, P2, PT, R220, UR24, RZ ;  /* 0x00000018dc047c10 */ /* 0x001fc8000ff5e0ff */
[----:B------:R-:W-:-:S05]  /*c6f0*/  IADD3.X R5, PT, PT, R221, UR7, RZ, P2, !PT ;  /* 0x00000007dd057c10 */ /* 0x000fca00097fe4ff */
[----:B------:R0:W2:Y:S01]  /*c700*/  LDG.E.U8 R119, desc[UR32][R4.64] ;  /* 0x0000002004777981 */ /* 0x0000a2000c1e1100 */
[----:B------:R-:W-:Y:S01]  /*c710*/  FFMA R120, R23, UR53, -R2 ;  /* 0x0000003517787c23 */ /* 0x000fe20008000802 */
[----:B0-----:R-:W-:-:S04]  /*c720*/  IADD3 R4, P2, PT, R212, UR24, RZ ;  /* 0x00000018d4047c10 */ /* 0x001fc8000ff5e0ff */
[----:B------:R-:W-:Y:S01]  /*c730*/  IADD3.X R5, PT, PT, R213, UR7, RZ, P2, !PT ;  /* 0x00000007d5057c10 */ /* 0x000fe200097fe4ff */
[----:B------:R-:W-:-:S04]  /*c740*/  FMUL R120, R120, 1.4426950216293334961 ;  /* 0x3fb8aa3b78787820 */ /* 0x000fc80000400000 */
[----:B------:R0:W2:Y:S01]  /*c750*/  LDG.E.U8 R21, desc[UR32][R4.64] ;  /* 0x0000002004157981 */ /* 0x0000a2000c1e1100 */
[----:B------:R-:W-:Y:S01]  /*c760*/  FFMA R23, R24, UR53, -R2 ;  /* 0x0000003518177c23 */ /* 0x000fe20008000802 */
[----:B0-----:R-:W-:-:S04]  /*c770*/  IADD3 R4, P2, PT, R204, UR24, RZ ;  /* 0x00000018cc047c10 */ /* 0x001fc8000ff5e0ff */
[----:B------:R-:W-:Y:S01]  /*c780*/  IADD3.X R5, PT, PT, R205, UR7, RZ, P2, !PT ;  /* 0x00000007cd057c10 */ /* 0x000fe200097fe4ff */
[----:B------:R0:W-:Y:S04]  /*c790*/  MUFU.EX2 R24, R120 ;  /* 0x0000007800187308 */ /* 0x0001e80000000800 */
[----:B0-----:R0:W2:Y:S02]  /*c7a0*/  LDG.E.U8 R120, desc[UR32][R4.64] ;  /* 0x0000002004787981 */ /* 0x0010a4000c1e1100 */
        /* <DEDUP_REMOVED lines=9> */
[----:B0-----:R-:W-:Y:S01]  /*c840*/  FMUL R4, R30, 1.4426950216293334961 ;  /* 0x3fb8aa3b1e047820 */ /* 0x001fe20000400000 */
[----:B------:R-:W-:-:S03]  /*c850*/  FFMA R30, R31, UR53, -R2 ;  /* 0x000000351f1e7c23 */ /* 0x000fc60008000802 */
[----:B------:R0:W-:Y:S02]  /*c860*/  MUFU.EX2 R31, R4 ;  /* 0x00000004001f7308 */ /* 0x0001e40000000800 */
[----:B0-----:R-:W-:-:S04]  /*c870*/  IADD3 R4, P2, PT, R172, UR24, RZ ;  /* 0x00000018ac047c10 */ /* 0x001fc8000ff5e0ff */
[----:B------:R-:W-:Y:S01]  /*c880*/  IADD3.X R5, PT, PT, R173, UR7, RZ, P2, !PT ;  /* 0x00000007ad057c10 */ /* 0x000fe200097fe4ff */
[----:B------:R-:W-:-:S04]  /*c890*/  FMUL R30, R30, 1.4426950216293334961 ;  /* 0x3fb8aa3b1e1e7820 */ /* 0x000fc80000400000 */
[----:B------:R0:W2:Y:S01]  /*c8a0*/  LDG.E.U8 R125, desc[UR32][R4.64] ;  /* 0x00000020047d7981 */ /* 0x0000a2000c1e1100 */
[----:B------:R1:W-:Y:S01]  /*c8b0*/  MUFU.EX2 R32, R30 ;  /* 0x0000001e00207308 */ /* 0x0003e20000000800 */
[----:B0-----:R-:W-:-:S04]  /*c8c0*/  IADD3 R4, P2, PT, R164, UR24, RZ ;  /* 0x00000018a4047c10 */ /* 0x001fc8000ff5e0ff */
[----:B------:R-:W-:Y:S01]  /*c8d0*/  IADD3.X R5, PT, PT, R165, UR7, RZ, P2, !PT ;  /* 0x00000007a5057c10 */ /* 0x000fe200097fe4ff */
[----:B-1----:R-:W-:-:S04]  /*c8e0*/  FFMA R30, R33, UR53, -R2 ;  /* 0x00000035211e7c23 */ /* 0x002fc80008000802 */
[----:B------:R0:W2:Y:S01]  /*c8f0*/  LDG.E.U8 R33, desc[UR32][R4.64] ;  /* 0x0000002004217981 */ /* 0x0000a2000c1e1100 */
[--C-:B------:R-:W-:Y:S01]  /*c900*/  FFMA R10, R10, UR53, -R2.reuse ;  /* 0x000000350a0a7c23 */ /* 0x100fe20008000802 */
[----:B------:R-:W-:-:S03]  /*c910*/  FFMA R11, R11, UR53, -R2 ;  /* 0x000000350b0b7c23 */ /* 0x000fc60008000802 */
[----:B------:R-:W-:Y:S01]  /*c920*/  FMUL R10, R10, 1.4426950216293334961 ;  /* 0x3fb8aa3b0a0a7820 */ /* 0x000fe20000400000 */
[----:B------:R-:W-:Y:S01]  /*c930*/  FMUL R11, R11, 1.4426950216293334961 ;  /* 0x3fb8aa3b0b0b7820 */ /* 0x000fe20000400000 */
[----:B0-----:R-:W-:-:S04]  /*c940*/  FADD R4, R246, R131 ;  /* 0x00000083f6047221 */ /* 0x001fc80000000000 */
[----:B------:R-:W0:Y:S01]  /*c950*/  MUFU.EX2 R10, R10 ;  /* 0x0000000a000a7308 */ /* 0x000e220000000800 */
[----:B----4-:R-:W-:Y:S01]  /*c960*/  FADD R4, R7, R4 ;  /* 0x0000000407047221 */ /* 0x010fe20000000000 */
[----:B------:R-:W-:-:S03]  /*c970*/  FFMA R14, R14, UR53, -R2 ;  /* 0x000000350e0e7c23 */ /* 0x000fc60008000802 */
[----:B------:R-:W-:-:S03]  /*c980*/  FADD R4, R8, R4 ;  /* 0x0000000408047221 */ /* 0x000fc60000000000 */
[----:B------:R-:W1:Y:S01]  /*c990*/  MUFU.EX2 R11, R11 ;  /* 0x0000000b000b7308 */ /* 0x000e620000000800 */
[----:B------:R-:W-:Y:S01]  /*c9a0*/  FMUL R14, R14, 1.4426950216293334961 ;  /* 0x3fb8aa3b0e0e7820 */ /* 0x000fe20000400000 */
[----:B------:R-:W-:Y:S01]  /*c9b0*/  FFMA R15, R15, UR53, -R2 ;  /* 0x000000350f0f7c23 */ /* 0x000fe20008000802 */
[----:B------:R-:W-:Y:S01]  /*c9c0*/  FADD R5, R130, R4 ;  /* 0x0000000482057221 */ /* 0x000fe20000000000 */
[----:B------:R-:W-:Y:S02]  /*c9d0*/  F2FP.SATFINITE.E4M3.F32.PACK_AB_MERGE_C R248, R8, R7, RZ ;  /* 0x0000000708f8723e */ /* 0x000fe400048070ff */
[----:B------:R-:W-:Y:S01]  /*c9e0*/  FMUL R15, R15, 1.4426950216293334961 ;  /* 0x3fb8aa3b0f0f7820 */ /* 0x000fe20000400000 */
[----:B------:R-:W-:Y:S01]  /*c9f0*/  FADD R7, R129, R5 ;  /* 0x0000000581077221 */ /* 0x000fe20000000000 */
[----:B------:R-:W4:Y:S03]  /*ca00*/  MUFU.EX2 R14, R14 ;  /* 0x0000000e000e7308 */ /* 0x000f260000000800 */
[----:B0-----:R-:W-:Y:S01]  /*ca10*/  FADD R7, R10, R7 ;  /* 0x000000070a077221 */ /* 0x001fe20000000000 */
[----:B------:R-:W-:-:S04]  /*ca20*/  FMUL R251, R251, 1.4426950216293334961 ;  /* 0x3fb8aa3bfbfb7820 */ /* 0x000fc80000400000 */
[----:B------:R-:W0:Y:S01]  /*ca30*/  MUFU.EX2 R15, R15 ;  /* 0x0000000f000f7308 */ /* 0x000e220000000800 */
[----:B-1----:R-:W-:-:S04]  /*ca40*/  FADD R7, R11, R7 ;  /* 0x000000070b077221 */ /* 0x002fc80000000000 */
[----:B------:R-:W-:Y:S01]  /*ca50*/  FADD R7, R128, R7 ;  /* 0x0000000780077221 */ /* 0x000fe20000000000 */
[----:B------:R-:W-:Y:S02]  /*ca60*/  FMUL R118, R118, 1.4426950216293334961 ;  /* 0x3fb8aa3b76767820 */ /* 0x000fe40000400000 */
[----:B------:R-:W1:Y:S01]  /*ca70*/  MUFU.EX2 R251, R251 ;  /* 0x000000fb00fb7308 */ /* 0x000e620000000800 */
[----:B------:R-:W-:-:S04]  /*ca80*/  FADD R7, R127, R7 ;  /* 0x000000077f077221 */ /* 0x000fc80000000000 */
[----:B----4-:R-:W-:Y:S01]  /*ca90*/  FADD R7, R14, R7 ;  /* 0x000000070e077221 */ /* 0x010fe20000000000 */
[----:B------:R-:W-:Y:S02]  /*caa0*/  FMUL R20, R20, 1.4426950216293334961 ;  /* 0x3fb8aa3b14147820 */ /* 0x000fe40000400000 */
[----:B------:R-:W4:Y:S01]  /*cab0*/  MUFU.EX2 R118, R118 ;  /* 0x0000007600767308 */ /* 0x000f220000000800 */
[----:B0-----:R-:W-:Y:S01]  /*cac0*/  FADD R7, R15, R7 ;  /* 0x000000070f077221 */ /* 0x001fe20000000000 */
[----:B------:R-:W-:-:S03]  /*cad0*/  FFMA R22, R22, UR53, -R2 ;  /* 0x0000003516167c23 */ /* 0x000fc60008000802 */
[----:B------:R-:W-:Y:S01]  /*cae0*/  FADD R8, R126, R7 ;  /* 0x000000077e087221 */ /* 0x000fe20000000000 */
[----:B------:R-:W-:Y:S02]  /*caf0*/  FMUL R22, R22, 1.4426950216293334961 ;  /* 0x3fb8aa3b16167820 */ /* 0x000fe40000400000 */
[----:B------:R-:W0:Y:S01]  /*cb00*/  MUFU.EX2 R18, R18 ;  /* 0x0000001200127308 */ /* 0x000e220000000800 */
[----:B------:R-:W-:Y:S01]  /*cb10*/  F2FP.SATFINITE.E4M3.F32.PACK_AB_MERGE_C R250, R15, R14, RZ ;  /* 0x0000000e0ffa723e */ /* 0x000fe200048070ff */
[----:B-1----:R-:W-:-:S06]  /*cb20*/  FADD R14, R251, R8 ;  /* 0x00000008fb0e7221 */ /* 0x002fcc0000000000 */
[----:B------:R-:W1:Y:S01]  /*cb30*/  MUFU.EX2 R20, R20 ;  /* 0x0000001400147308 */ /* 0x000e620000000800 */
[----:B------:R-:W-:Y:S01]  /*cb40*/  FADD R14, R19, R14 ;  /* 0x0000000e130e7221 */ /* 0x000fe20000000000 */
[----:B------:R-:W-:Y:S01]  /*cb50*/  FMUL R23, R23, 1.4426950216293334961 ;  /* 0x3fb8aa3b17177820 */ /* 0x000fe20000400000 */
[----:B------:R-:W-:-:S05]  /*cb60*/  FFMA R25, R25, UR53, -R2 ;  /* 0x0000003519197c23 */ /* 0x000fca0008000802 */
[----:B------:R-:W3:Y:S01]  /*cb70*/  MUFU.EX2 R22, R22 ;  /* 0x0000001600167308 */ /* 0x000ee20000000800 */
[----:B----4-:R-:W-:Y:S01]  /*cb80*/  FADD R14, R118, R14 ;  /* 0x0000000e760e7221 */ /* 0x010fe20000000000 */
[----:B------:R-:W-:-:S03]  /*cb90*/  FMUL R25, R25, 1.4426950216293334961 ;  /* 0x3fb8aa3b19197820 */ /* 0x000fc60000400000 */
[----:B0-----:R-:W-:-:S03]  /*cba0*/  FADD R15, R18, R14 ;  /* 0x0000000e120f7221 */ /* 0x001fc60000000000 */
[----:B------:R-:W0:Y:S01]  /*cbb0*/  MUFU.EX2 R23, R23 ;  /* 0x0000001700177308 */ /* 0x000e220000000800 */
[----:B------:R-:W-:Y:S01]  /*cbc0*/  F2FP.SATFINITE.E4M3.F32.PACK_AB_MERGE_C R118, R118, R19, RZ ;  /* 0x000000137676723e */ /* 0x000fe200048070ff */
[----:B-1----:R-:W-:-:S06]  /*cbd0*/  FADD R19, R20, R15 ;  /* 0x0000000f14137221 */ /* 0x002fcc0000000000 */
[----:B------:R-:W1:Y:S01]  /*cbe0*/  MUFU.EX2 R25, R25 ;  /* 0x0000001900197308 */ /* 0x000e620000000800 */
[----:B---3--:R-:W-:Y:S01]  /*cbf0*/  FADD R19, R22, R19 ;  /* 0x0000001316137221 */ /* 0x008fe20000000000 */
[----:B------:R-:W-:Y:S01]  /*cc00*/  FMUL R26, R26, 1.4426950216293334961 ;  /* 0x3fb8aa3b1a1a7820 */ /* 0x000fe20000400000 */
[----:B------:R-:W-:Y:S01]  /*cc10*/  FFMA R36, R36, UR53, -R2 ;  /* 0x0000003524247c23 */ /* 0x000fe20008000802 */
[----:B------:R-:W-:Y:S01]  /*cc20*/  FMUL R27, R27, 1.4426950216293334961 ;  /* 0x3fb8aa3b1b1b7820 */ /* 0x000fe20000400000 */
[C---:B------:R-:W-:Y:S01]  /*cc30*/  FADD R19, R24.reuse, R19 ;  /* 0x0000001318137221 */ /* 0x040fe20000000000 */
[----:B------:R-:W-:Y:S01]  /*cc40*/  F2FP.SATFINITE.E4M3.F32.PACK_AB_MERGE_C R24, R24, R22, RZ ;  /* 0x000000161818723e */ /* 0x000fe200048070ff */
[----:B------:R-:W-:Y:S01]  /*cc50*/  FMUL R36, R36, 1.4426950216293334961 ;  /* 0x3fb8aa3b24247820 */ /* 0x000fe20000400000 */
[----:B------:R-:W3:Y:S01]  /*cc60*/  MUFU.EX2 R26, R26 ;  /* 0x0000001a001a7308 */ /* 0x000ee20000000800 */
[----:B0-----:R-:W-:Y:S01]  /*cc70*/  FADD R22, R23, R19 ;  /* 0x0000001317167221 */ /* 0x001fe20000000000 */
[----:B------:R-:W-:-:S06]  /*cc80*/  FMUL R29, R29, 1.4426950216293334961 ;  /* 0x3fb8aa3b1d1d7820 */ /* 0x000fcc0000400000 */
[----:B------:R-:W0:Y:S08]  /*cc90*/  MUFU.EX2 R27, R27 ;  /* 0x0000001b001b7308 */ /* 0x000e300000000800 */
[----:B------:R1:W-:Y:S02]  /*cca0*/  MUFU.EX2 R4, R36 ;  /* 0x0000002400047308 */ /* 0x0003e40000000800 */
[----:B-1----:R-:W-:-:S04]  /*ccb0*/  FADD R36, R25, R22 ;  /* 0x0000001619247221 */ /* 0x002fc80000000000 */
[----:B------:R-:W-:Y:S01]  /*ccc0*/  FADD R36, R122, R36 ;  /* 0x000000247a247221 */ /* 0x000fe20000000000 */
[----:B------:R-:W-:Y:S01]  /*ccd0*/  FMUL R30, R30, 1.4426950216293334961 ;  /* 0x3fb8aa3b1e1e7820 */ /* 0x000fe20000400000 */
[----:B------:R-:W-:Y:S02]  /*cce0*/  FFMA R34, R34, UR53, -R2 ;  /* 0x0000003522227c23 */ /* 0x000fe40008000802 */
[C---:B------:R-:W-:Y:S01]  /*ccf0*/  FADD R36, R28.reuse, R36 ;  /* 0x000000241c247221 */ /* 0x040fe20000000000 */
[----:B------:R-:W1:Y:S01]  /*cd00*/  MUFU.EX2 R29, R29 ;  /* 0x0000001d001d7308 */ /* 0x000e620000000800 */
[----:B------:R-:W-:Y:S01]  /*cd10*/  F2FP.SATFINITE.E4M3.F32.PACK_AB_MERGE_C R122, R28, R122, RZ ;  /* 0x0000007a1c7a723e */ /* 0x000fe200048070ff */
[----:B------:R-:W-:Y:S01]  /*cd20*/  FMUL R34, R34, 1.4426950216293334961 ;  /* 0x3fb8aa3b22227820 */ /* 0x000fe20000400000 */
[----:B---3--:R-:W-:Y:S01]  /*cd30*/  FADD R28, R26, R36 ;  /* 0x000000241a1c7221 */ /* 0x008fe20000000000 */
[----:B------:R-:W-:-:S03]  /*cd40*/  FFMA R35, R35, UR53, -R2 ;  /* 0x0000003523237c23 */ /* 0x000fc60008000802 */
[----:B0-----:R-:W-:Y:S01]  /*cd50*/  FADD R28, R27, R28 ;  /* 0x0000001c1b1c7221 */ /* 0x001fe20000000000 */
[----:B------:R-:W0:Y:S01]  /*cd60*/  MUFU.EX2 R30, R30 ;  /* 0x0000001e001e7308 */ /* 0x000e220000000800 */
[----:B------:R-:W-:Y:S01]  /*cd70*/  FMUL R35, R35, 1.4426950216293334961 ;  /* 0x3fb8aa3b23237820 */ /* 0x000fe20000400000 */
[----:B------:R-:W-:Y:S01]  /*cd80*/  FFMA R37, R37, UR53, -R2 ;  /* 0x0000003525257c23 */ /* 0x000fe20008000802 */
[----:B------:R-:W-:-:S05]  /*cd90*/  FADD R28, R31, R28 ;  /* 0x0000001c1f1c7221 */ /* 0x000fca0000000000 */
[----:B------:R-:W3:Y:S01]  /*cda0*/  MUFU.EX2 R34, R34 ;  /* 0x0000002200227308 */ /* 0x000ee20000000800 */
[----:B------:R-:W-:Y:S01]  /*cdb0*/  FADD R28, R32, R28 ;  /* 0x0000001c201c7221 */ /* 0x000fe20000000000 */
[----:B------:R-:W-:Y:S01]  /*cdc0*/  FMUL R5, R37, 1.4426950216293334961 ;  /* 0x3fb8aa3b25057820 */ /* 0x000fe20000400000 */
[----:B------:R-:W-:Y:S01]  /*cdd0*/  FFMA R38, R38, UR53, -R2 ;  /* 0x0000003526267c23 */ /* 0x000fe20008000802 */
[----:B------:R-:W-:-:S04]  /*cde0*/  F2FP.SATFINITE.E4M3.F32.PACK_AB_MERGE_C R32, R32, R31, RZ ;  /* 0x0000001f2020723e */ /* 0x000fc800048070ff */
[----:B------:R-:W4:Y:S01]  /*cdf0*/  MUFU.EX2 R35, R35 ;  /* 0x0000002300237308 */ /* 0x000f220000000800 */
[----:B------:R-:W-:Y:S01]  /*ce00*/  F2FP.SATFINITE.E4M3.F32.PACK_AB_MERGE_C R249, R11, R10, RZ ;  /* 0x0000000a0bf9723e */ /* 0x000fe200048070ff */
[----:B-1----:R-:W-:Y:S01]  /*ce10*/  FADD R31, R29, R28 ;  /* 0x0000001c1d1f7221 */ /* 0x002fe20000000000 */
[----:B------:R-:W-:Y:S01]  /*ce20*/  FMUL R10, R38, 1.4426950216293334961 ;  /* 0x3fb8aa3b260a7820 */ /* 0x000fe20000400000 */
[--C-:B------:R-:W-:Y:S02]  /*ce30*/  FFMA R39, R39, UR53, -R2.reuse ;  /* 0x0000003527277c23 */ /* 0x100fe40008000802 */
[----:B0-----:R-:W-:Y:S02]  /*ce40*/  FADD R38, R30, R31 ;  /* 0x0000001f1e267221 */ /* 0x001fe40000000000 */
[----:B------:R-:W0:Y:S01]  /*ce50*/  MUFU.EX2 R5, R5 ;  /* 0x0000000500057308 */ /* 0x000e220000000800 */
[----:B------:R-:W-:Y:S01]  /*ce60*/  FMUL R11, R39, 1.4426950216293334961 ;  /* 0x3fb8aa3b270b7820 */ /* 0x000fe20000400000 */
[----:B------:R-:W-:Y:S01]  /*ce70*/  FFMA R40, R40, UR53, -R2 ;  /* 0x0000003528287c23 */ /* 0x000fe20008000802 */
[----:B---3--:R-:W-:Y:S01]  /*ce80*/  FADD R38, R34, R38 ;  /* 0x0000002622267221 */ /* 0x008fe20000000000 */
[----:B------:R-:W-:-:S04]  /*ce90*/  FFMA R41, R41, UR53, -R2 ;  /* 0x0000003529297c23 */ /* 0x000fc80008000802 */
[----:B------:R-:W1:Y:S01]  /*cea0*/  MUFU.EX2 R10, R10 ;  /* 0x0000000a000a7308 */ /* 0x000e620000000800 */
[----:B------:R-:W-:Y:S01]  /*ceb0*/  FMUL R40, R40, 1.4426950216293334961 ;  /* 0x3fb8aa3b28287820 */ /* 0x000fe20000400000 */
[----:B----4-:R-:W-:Y:S01]  /*cec0*/  FADD R38, R35, R38 ;  /* 0x0000002623267221 */ /* 0x010fe20000000000 */
[----:B------:R-:W-:Y:S01]  /*ced0*/  FMUL R8, R41, 1.4426950216293334961 ;  /* 0x3fb8aa3b29087820 */ /* 0x000fe20000400000 */
[----:B------:R-:W-:-:S04]  /*cee0*/  FFMA R42, R42, UR53, -R2 ;  /* 0x000000352a2a7c23 */ /* 0x000fc80008000802 */
[----:B------:R-:W3:Y:S01]  /*cef0*/  MUFU.EX2 R11, R11 ;  /* 0x0000000b000b7308 */ /* 0x000ee20000000800 */
[----:B------:R-:W-:Y:S01]  /*cf00*/  FADD R38, R4, R38 ;  /* 0x0000002604267221 */ /* 0x000fe20000000000 */
[----:B------:R-:W-:Y:S01]  /*cf10*/  FFMA R43, R43, UR53, -R2 ;  /* 0x000000352b2b7c23 */ /* 0x000fe20008000802 */
[----:B------:R-:W-:-:S05]  /*cf20*/  FMUL R42, R42, 1.4426950216293334961 ;  /* 0x3fb8aa3b2a2a7820 */ /* 0x000fca0000400000 */
[----:B------:R-:W4:Y:S01]  /*cf30*/  MUFU.EX2 R7, R40 ;  /* 0x0000002800077308 */ /* 0x000f220000000800 */
[----:B0-----:R-:W-:Y:S01]  /*cf40*/  FADD R38, R5, R38 ;  /* 0x0000002605267221 */ /* 0x001fe20000000000 */
[----:B------:R-:W-:Y:S01]  /*cf50*/  FMUL R15, R43, 1.4426950216293334961 ;  /* 0x3fb8aa3b2b0f7820 */ /* 0x000fe20000400000 */
[----:B------:R-:W-:-:S05]  /*cf60*/  FFMA R44, R44, UR53, -R2 ;  /* 0x000000352c2c7c23 */ /* 0x000fca0008000802 */
[----:B------:R-:W0:Y:S01]  /*cf70*/  MUFU.EX2 R8, R8 ;  /* 0x0000000800087308 */ /* 0x000e220000000800 */
[----:B-1----:R-:W-:Y:S01]  /*cf80*/  FADD R38, R10, R38 ;  /* 0x000000260a267221 */ /* 0x002fe20000000000 */
[----:B------:R-:W-:Y:S01]  /*cf90*/  FFMA R45, R45, UR53, -R2 ;  /* 0x000000352d2d7c23 */ /* 0x000fe20008000802 */
[----:B------:R-:W-:-:S05]  /*cfa0*/  FMUL R44, R44, 1.4426950216293334961 ;  /* 0x3fb8aa3b2c2c7820 */ /* 0x000fca0000400000 */
[----:B------:R-:W1:Y:S01]  /*cfb0*/  MUFU.EX2 R14, R42 ;  /* 0x0000002a000e7308 */ /* 0x000e620000000800 */
[----:B---3--:R-:W-:Y:S01]  /*cfc0*/  FADD R38, R11, R38 ;  /* 0x000000260b267221 */ /* 0x008fe20000000000 */
[----:B------:R-:W-:Y:S01]  /*cfd0*/  FMUL R22, R45, 1.4426950216293334961 ;  /* 0x3fb8aa3b2d167820 */ /* 0x000fe20000400000 */
[----:B------:R-:W-:-:S05]  /*cfe0*/  FFMA R46, R46, UR53, -R2 ;  /* 0x000000352e2e7c23 */ /* 0x000fca0008000802 */
[----:B------:R-:W3:Y:S01]  /*cff0*/  MUFU.EX2 R15, R15 ;  /* 0x0000000f000f7308 */ /* 0x000ee20000000800 */
[----:B----4-:R-:W-:Y:S01]  /*d000*/  FADD R38, R7, R38 ;  /* 0x0000002607267221 */ /* 0x010fe20000000000 */
        /* <DEDUP_REMOVED lines=15> */
[----:B------:R-:W-:Y:S01]  /*d100*/  F2FP.SATFINITE.E4M3.F32.PACK_AB_MERGE_C R34, R35, R34, RZ ;  /* 0x000000222322723e */ /* 0x000fe200048070ff */
[----:B----4-:R-:W-:Y:S01]  /*d110*/  FADD R39, R19, R39 ;  /* 0x0000002713277221 */ /* 0x010fe20000000000 */
[----:B------:R-:W-:Y:S01]  /*d120*/  FMUL R35, R50, 1.4426950216293334961 ;  /* 0x3fb8aa3b32237820 */ /* 0x000fe20000400000 */
[----:B------:R-:W-:-:S04]  /*d130*/  FFMA R51, R51, UR53, -R2 ;  /* 0x0000003533337c23 */ /* 0x000fc80008000802 */
[----:B------:R-:W4:Y:S01]  /*d140*/  MUFU.EX2 R28, R48 ;  /* 0x00000030001c7308 */ /* 0x000f220000000800 */
[----:B0-----:R-:W-:Y:S01]  /*d150*/  FADD R39, R22, R39 ;  /* 0x0000002716277221 */ /* 0x001fe20000000000 */
[----:B------:R-:W-:Y:S01]  /*d160*/  FMUL R41, R51, 1.4426950216293334961 ;  /* 0x3fb8aa3b33297820 */ /* 0x000fe20000400000 */
[--C-:B------:R-:W-:Y:S01]  /*d170*/  FFMA R52, R52, UR53, -R2.reuse ;  /* 0x0000003534347c23 */ /* 0x100fe20008000802 */
[----:B------:R-:W0:Y:S04]  /*d180*/  S2R R247, SR_TID.X ;  /* 0x0000000000f77919 */ /* 0x000e280000002100 */
[----:B------:R-:W4:Y:S01]  /*d190*/  MUFU.EX2 R31, R31 ;  /* 0x0000001f001f7308 */ /* 0x000f220000000800 */
[----:B-1----:R-:W-:Y:S01]  /*d1a0*/  FADD R39, R36, R39 ;  /* 0x0000002724277221 */ /* 0x002fe20000000000 */
[----:B------:R-:W-:Y:S01]  /*d1b0*/  FFMA R53, R53, UR53, -R2 ;  /* 0x0000003535357c23 */ /* 0x000fe20008000802 */
[----:B------:R-:W-:-:S05]  /*d1c0*/  FMUL R52, R52, 1.4426950216293334961 ;  /* 0x3fb8aa3b34347820 */ /* 0x000fca0000400000 */
[----:B------:R-:W1:Y:S01]  /*d1d0*/  MUFU.EX2 R35, R35 ;  /* 0x0000002300237308 */ /* 0x000e620000000800 */
[----:B------:R-:W-:Y:S01]  /*d1e0*/  F2FP.SATFINITE.E4M3.F32.PACK_AB_MERGE_C R11, R11, R10, RZ ;  /* 0x0000000a0b0b723e */ /* 0x000fe200048070ff */
[----:B---3--:R-:W-:Y:S01]  /*d1f0*/  FADD R39, R37, R39 ;  /* 0x0000002725277221 */ /* 0x008fe20000000000 */
[----:B------:R-:W-:Y:S01]  /*d200*/  FMUL R10, R53, 1.4426950216293334961 ;  /* 0x3fb8aa3b350a7820 */ /* 0x000fe20000400000 */
[----:B------:R-:W-:-:S04]  /*d210*/  FFMA R54, R54, UR53, -R2 ;  /* 0x0000003536367c23 */ /* 0x000fc80008000802 */
[----:B------:R-:W3:Y:S01]  /*d220*/  MUFU.EX2 R41, R41 ;  /* 0x0000002900297308 */ /* 0x000ee20000000800 */
[----:B------:R-:W-:Y:S01]  /*d230*/  F2FP.SATFINITE.E4M3.F32.PACK_AB_MERGE_C R38, R15, R14, RZ ;  /* 0x0000000e0f26723e */ /* 0x000fe200048070ff */
[----:B----4-:R-:W-:Y:S01]  /*d240*/  FADD R39, R28, R39 ;  /* 0x000000271c277221 */ /* 0x010fe20000000000 */
[----:B------:R-:W-:Y:S01]  /*d250*/  FMUL R14, R54, 1.4426950216293334961 ;  /* 0x3fb8aa3b360e7820 */ /* 0x000fe20000400000 */
[----:B------:R-:W-:-:S04]  /*d260*/  FFMA R55, R55, UR53, -R2 ;  /* 0x0000003537377c23 */ /* 0x000fc80008000802 */
[----:B------:R-:W4:Y:S01]  /*d270*/  MUFU.EX2 R244, R52 ;  /* 0x0000003400f47308 */ /* 0x000f220000000800 */
[----:B------:R-:W-:Y:S01]  /*d280*/  FADD R40, R31, R39 ;  /* 0x000000271f287221 */ /* 0x000fe20000000000 */
        /* <DEDUP_REMOVED lines=12> */
[----:B------:R-:W-:Y:S01]  /*d350*/  FMUL R43, R58, 1.4426950216293334961 ;  /* 0x3fb8aa3b3a2b7820 */ /* 0x000fe20000400000 */
[----:B------:R-:W-:-:S05]  /*d360*/  FFMA R59, R59, UR53, -R2 ;  /* 0x000000353b3b7c23 */ /* 0x000fca0008000802 */
[----:B------:R-:W4:Y:S01]  /*d370*/  MUFU.EX2 R245, R56 ;  /* 0x0000003800f57308 */ /* 0x000f220000000800 */
[----:B0-----:R-:W-:Y:S01]  /*d380*/  FADD R40, R10, R40 ;  /* 0x000000280a287221 */ /* 0x001fe20000000000 */
[----:B------:R-:W-:Y:S01]  /*d390*/  FMUL R42, R59, 1.4426950216293334961 ;  /* 0x3fb8aa3b3b2a7820 */ /* 0x000fe20000400000 */
[----:B------:R-:W-:-:S05]  /*d3a0*/  LOP3.LUT R45, R247, 0x7f, RZ, 0xc0, !PT ;  /* 0x0000007ff72d7812 */ /* 0x000fca00078ec0ff */
[----:B------:R-:W0:Y:S01]  /*d3b0*/  MUFU.EX2 R39, R39 ;  /* 0x0000002700277308 */ /* 0x000e220000000800 */
[----:B-1----:R-:W-:Y:S01]  /*d3c0*/  FADD R40, R14, R40 ;  /* 0x000000280e287221 */ /* 0x002fe20000000000 */
[----:B------:R-:W-:Y:S06]  /*d3d0*/  STS.U8 [R45+UR13+0xa000], R68 ;  /* 0x00a000442d007988 */ /* 0x000fec000800000d */
[----:B------:R-:W1:Y:S01]  /*d3e0*/  MUFU.EX2 R43, R43 ;  /* 0x0000002b002b7308 */ /* 0x000e620000000800 */
[----:B---3--:R-:W-:Y:S01]  /*d3f0*/  FADD R44, R15, R40 ;  /* 0x000000280f2c7221 */ /* 0x008fe20000000000 */
[----:B------:R-:W-:Y:S06]  /*d400*/  STS.U8 [R45+UR13+0xa200], R109 ;  /* 0x00a2006d2d007988 */ /* 0x000fec000800000d */
[----:B------:R-:W3:Y:S01]  /*d410*/  MUFU.EX2 R42, R42 ;  /* 0x0000002a002a7308 */ /* 0x000ee20000000800 */
[----:B------:R-:W-:Y:S01]  /*d420*/  STS.U8 [R45+UR13+0xa400], R108 ;  /* 0x00a4006c2d007988 */ /* 0x000fe2000800000d */
[----:B----4-:R-:W-:-:S03]  /*d430*/  FADD R44, R245, R44 ;  /* 0x0000002cf52c7221 */ /* 0x010fc60000000000 */
[----:B------:R-:W-:Y:S04]  /*d440*/  STS.U8 [R45+UR13+0xa600], R101 ;  /* 0x00a600652d007988 */ /* 0x000fe8000800000d */
[----:B------:R-:W-:Y:S01]  /*d450*/  STS.U8 [R45+UR13+0xa800], R100 ;  /* 0x00a800642d007988 */ /* 0x000fe2000800000d */
[----:B0-----:R-:W-:-:S03]  /*d460*/  FADD R44, R39, R44 ;  /* 0x0000002c272c7221 */ /* 0x001fc60000000000 */
[----:B------:R-:W-:Y:S04]  /*d470*/  STS.U8 [R45+UR13+0xaa00], R99 ;  /* 0x00aa00632d007988 */ /* 0x000fe8000800000d */
[----:B------:R-:W-:Y:S04]  /*d480*/  STS.U8 [R45+UR13+0xac00], R70 ;  /* 0x00ac00462d007988 */ /* 0x000fe8000800000d */
[----:B------:R-:W-:Y:S01]  /*d490*/  STS.U8 [R45+UR13+0xae00], R98 ;  /* 0x00ae00622d007988 */ /* 0x000fe2000800000d */
[----:B------:R-:W-:-:S03]  /*d4a0*/  F2FP.SATFINITE.E4M3.F32.PACK_AB_MERGE_C R41, R41, R35, RZ ;  /* 0x000000232929723e */ /* 0x000fc600048070ff */
[----:B------:R-:W-:Y:S01]  /*d4b0*/  STS.U8 [R45+UR13+0xb000], R97 ;  /* 0x00b000612d007988 */ /* 0x000fe2000800000d */
[----:B------:R-:W-:-:S03]  /*d4c0*/  LOP3.LUT R252, R45, 0x10, RZ, 0x3c, !PT ;  /* 0x000000102dfc7812 */ /* 0x000fc600078e3cff */
[----:B------:R-:W-:Y:S01]  /*d4d0*/  STS.U8 [R45+UR13+0xb200], R96 ;  /* 0x00b200602d007988 */ /* 0x000fe2000800000d */
[----:B-1----:R-:W-:-:S03]  /*d4e0*/  FADD R35, R43, R44 ;  /* 0x0000002c2b237221 */ /* 0x002fc60000000000 */
[----:B------:R-:W-:Y:S04]  /*d4f0*/  STS.U8 [R45+UR13+0xb400], R95 ;  /* 0x00b4005f2d007988 */ /* 0x000fe8000800000d */
[----:B------:R-:W-:Y:S01]  /*d500*/  STS.U8 [R45+UR13+0xb600], R94 ;  /* 0x00b6005e2d007988 */ /* 0x000fe2000800000d */
[----:B------:R-:W-:-:S03]  /*d510*/  F2FP.SATFINITE.E4M3.F32.PACK_AB_MERGE_C R40, R37, R36, RZ ;  /* 0x000000242528723e */ /* 0x000fc600048070ff */
[----:B------:R-:W-:Y:S01]  /*d520*/  STS.U8 [R45+UR13+0xb800], R93 ;  /* 0x00b8005d2d007988 */ /* 0x000fe2000800000d */
[----:B---3--:R-:W-:-:S03]  /*d530*/  F2FP.SATFINITE.E4M3.F32.PACK_AB_MERGE_C R37, R42, R43, RZ ;  /* 0x0000002b2a25723e */ /* 0x008fc600048070ff */
[----:B------:R-:W-:Y:S01]  /*d540*/  STS.U8 [R45+UR13+0xba00], R92 ;  /* 0x00ba005c2d007988 */ /* 0x000fe2000800000d */
[----:B------:R-:W-:-:S03]  /*d550*/  FADD R35, R42, R35 ;  /* 0x000000232a237221 */ /* 0x000fc60000000000 */
[----:B------:R-:W-:Y:S01]  /*d560*/  STS.U8 [R45+UR13+0xbc00], R91 ;  /* 0x00bc005b2d007988 */ /* 0x000fe2000800000d */
[----:B------:R-:W-:-:S03]  /*d570*/  IMAD.SHL.U32 R42, R247, 0x8, RZ ;  /* 0x00000008f72a7824 */ /* 0x000fc600078e00ff */
[----:B------:R0:W-:Y:S04]  /*d580*/  STS.U8 [R45+UR13+0xbe00], R90 ;  /* 0x00be005a2d007988 */ /* 0x0001e8000800000d */
[----:B------:R-:W-:Y:S04]  /*d590*/  STS.U8 [R252+UR13+0xa080], R89 ;  /* 0x00a08059fc007988 */ /* 0x000fe8000800000d */
[----:B-----5:R-:W-:Y:S01]  /*d5a0*/  STS.U8 [R252+UR13+0xa280], R88 ;  /* 0x00a28058fc007988 */ /* 0x020fe2000800000d */
[----:B------:R-:W-:-:S03]  /*d5b0*/  F2FP.SATFINITE.E4M3.F32.PACK_AB_MERGE_C R36, R15, R14, RZ ;  /* 0x0000000e0f24723e */ /* 0x000fc600048070ff */
[----:B------:R-:W-:Y:S01]  /*d5c0*/  STS.U8 [R252+UR13+0xa480], R87 ;  /* 0x00a48057fc007988 */ /* 0x000fe2000800000d */
[----:B------:R-:W-:-:S03]  /*d5d0*/  LOP3.LUT R42, R42, 0x30, RZ, 0xc0, !PT ;  /* 0x000000302a2a7812 */ /* 0x000fc600078ec0ff */
[----:B------:R-:W-:Y:S01]  /*d5e0*/  STS.U8 [R252+UR13+0xa680], R86 ;  /* 0x00a68056fc007988 */ /* 0x000fe2000800000d */
[----:B------:R-:W-:-:S03]  /*d5f0*/  LOP3.LUT R14, R247, 0x7f, RZ, 0xc0, !PT ;  /* 0x0000007ff70e7812 */ /* 0x000fc600078ec0ff */
[----:B------:R-:W-:Y:S01]  /*d600*/  STS.U8 [R252+UR13+0xa880], R85 ;  /* 0x00a88055fc007988 */ /* 0x000fe2000800000d */
[----:B------:R-:W-:-:S03]  /*d610*/  LOP3.LUT R247, R247, 0x7f, RZ, 0xc0, !PT ;  /* 0x0000007ff7f77812 */ /* 0x000fc600078ec0ff */
[----:B------:R-:W-:Y:S04]  /*d620*/  STS.U8 [R252+UR13+0xaa80], R84 ;  /* 0x00aa8054fc007988 */ /* 0x000fe8000800000d */
[----:B------:R-:W-:Y:S04]  /*d630*/  STS.U8 [R252+UR13+0xac80], R83 ;  /* 0x00ac8053fc007988 */ /* 0x000fe8000800000d */
[----:B------:R-:W-:Y:S01]  /*d640*/  STS.U8 [R252+UR13+0xae80], R82 ;  /* 0x00ae8052fc007988 */ /* 0x000fe2000800000d */
[----:B------:R-:W-:-:S03]  /*d650*/  IMAD R42, R14, 0x40, R42 ;  /* 0x000000400e2a7824 */ /* 0x000fc600078e022a */
[----:B------:R-:W-:Y:S01]  /*d660*/  STS.U8 [R252+UR13+0xb080], R81 ;  /* 0x00b08051fc007988 */ /* 0x000fe2000800000d */
[--C-:B------:R-:W-:Y:S01]  /*d670*/  FFMA R62, R62, UR53, -R2.reuse ;  /* 0x000000353e3e7c23 */ /* 0x100fe20008000802 */
[--C-:B------:R-:W-:Y:S02]  /*d680*/  FFMA R63, R63, UR53, -R2.reuse ;  /* 0x000000353f3f7c23 */ /* 0x100fe40008000802 */
[----:B------:R-:W-:Y:S01]  /*d690*/  STS.U8 [R252+UR13+0xb280], R78 ;  /* 0x00b2804efc007988 */ /* 0x000fe2000800000d */
[--C-:B------:R-:W-:Y:S01]  /*d6a0*/  FFMA R66, R66, UR53, -R2.reuse ;  /* 0x0000003542427c23 */ /* 0x100fe20008000802 */
[--C-:B------:R-:W-:Y:S02]  /*d6b0*/  FFMA R67, R67, UR53, -R2.reuse ;  /* 0x0000003543437c23 */ /* 0x100fe40008000802 */
[----:B------:R-:W-:Y:S01]  /*d6c0*/  STS.U8 [R252+UR13+0xb480], R80 ;  /* 0x00b48050fc007988 */ /* 0x000fe2000800000d */
[----:B------:R-:W-:Y:S01]  /*d6d0*/  LOP3.LUT R14, R247, 0x30, RZ, 0x3c, !PT ;  /* 0x00000030f70e7812 */ /* 0x000fe200078e3cff */
[----:B------:R-:W-:-:S02]  /*d6e0*/  FFMA R60, R60, UR53, -R2 ;  /* 0x000000353c3c7c23 */ /* 0x000fc40008000802 */
[----:B------:R-:W-:Y:S01]  /*d6f0*/  STS.U8 [R252+UR13+0xb680], R79 ;  /* 0x00b6804ffc007988 */ /* 0x000fe2000800000d */
[----:B------:R-:W-:-:S03]  /*d700*/  FFMA R61, R61, UR53, -R2 ;  /* 0x000000353d3d7c23 */ /* 0x000fc60008000802 */
[----:B------:R-:W-:Y:S01]  /*d710*/  STS.U8 [R252+UR13+0xb880], R3 ;  /* 0x00b88003fc007988 */ /* 0x000fe2000800000d */
[--C-:B------:R-:W-:Y:S01]  /*d720*/  FFMA R64, R64, UR53, -R2.reuse ;  /* 0x0000003540407c23 */ /* 0x100fe20008000802 */
[----:B------:R-:W-:Y:S02]  /*d730*/  FFMA R65, R65, UR53, -R2 ;  /* 0x0000003541417c23 */ /* 0x000fe40008000802 */
[----:B------:R-:W-:Y:S01]  /*d740*/  STS.U8 [R252+UR13+0xba80], R77 ;  /* 0x00ba804dfc007988 */ /* 0x000fe2000800000d */
[----:B------:R-:W-:Y:S01]  /*d750*/  FMUL R62, R62, 1.4426950216293334961 ;  /* 0x3fb8aa3b3e3e7820 */ /* 0x000fe20000400000 */
[----:B------:R-:W-:Y:S01]  /*d760*/  FMUL R63, R63, 1.4426950216293334961 ;  /* 0x3fb8aa3b3f3f7820 */ /* 0x000fe20000400000 */
[----:B------:R-:W-:Y:S01]  /*d770*/  FMUL R66, R66, 1.4426950216293334961 ;  /* 0x3fb8aa3b42427820 */ /* 0x000fe20000400000 */
[----:B------:R-:W-:Y:S01]  /*d780*/  STS.U8 [R252+UR13+0xbc80], R76 ;  /* 0x00bc804cfc007988 */ /* 0x000fe2000800000d */
[----:B------:R-:W-:Y:S01]  /*d790*/  FMUL R67, R67, 1.4426950216293334961 ;  /* 0x3fb8aa3b43437820 */ /* 0x000fe20000400000 */
[----:B------:R-:W-:-:S02]  /*d7a0*/  FMUL R43, R60, 1.4426950216293334961 ;  /* 0x3fb8aa3b3c2b7820 */ /* 0x000fc40000400000 */
[----:B------:R-:W-:Y:S01]  /*d7b0*/  STS.U8 [R252+UR13+0xbe80], R73 ;  /* 0x00be8049fc007988 */ /* 0x000fe2000800000d */
[----:B------:R-:W-:-:S03]  /*d7c0*/  FMUL R61, R61, 1.4426950216293334961 ;  /* 0x3fb8aa3b3d3d7820 */ /* 0x000fc60000400000 */
[----:B------:R-:W-:Y:S01]  /*d7d0*/  STS.U8 [R71+UR13+0xa100], R75 ;  /* 0x00a1004b47007988 */ /* 0x000fe2000800000d */
[----:B0-----:R-:W-:Y:S03]  /*d7e0*/  MUFU.EX2 R45, R62 ;  /* 0x0000003e002d7308 */ /* 0x001fe60000000800 */
[----:B------:R-:W-:Y:S01]  /*d7f0*/  STS.U8 [R71+UR13+0xa300], R74 ;  /* 0x00a3004a47007988 */ /* 0x000fe2000800000d */
[----:B------:R-:W-:-:S03]  /*d800*/  FMUL R64, R64, 1.4426950216293334961 ;  /* 0x3fb8aa3b40407820 */ /* 0x000fc60000400000 */
[----:B------:R-:W-:Y:S01]  /*d810*/  STS.U8 [R71+UR13+0xa500], R0 ;  /* 0x00a5000047007988 */ /* 0x000fe2000800000d */
[----:B------:R-:W0:Y:S03]  /*d820*/  MUFU.EX2 R46, R63 ;  /* 0x0000003f002e7308 */ /* 0x000e260000000800 */
[----:B------:R-:W-:Y:S01]  /*d830*/  STS.U8 [R71+UR13+0xa700], R72 ;  /* 0x00a7004847007988 */ /* 0x000fe2000800000d */
[----:B------:R-:W-:-:S03]  /*d840*/  FMUL R65, R65, 1.4426950216293334961 ;  /* 0x3fb8aa3b41417820 */ /* 0x000fc60000400000 */
[----:B------:R-:W-:Y:S01]  /*d850*/  STS.U8 [R71+UR13+0xa900], R110 ;  /* 0x00a9006e47007988 */ /* 0x000fe2000800000d */
[----:B------:R-:W-:Y:S03]  /*d860*/  MUFU.EX2 R48, R66 ;  /* 0x0000004200307308 */ /* 0x000fe60000000800 */
        /* <DEDUP_REMOVED lines=12> */
[----:B------:R1:W-:Y:S01]  /*d930*/  STS.U8 [R14+UR13+0xa380], R6 ;  /* 0x00a380060e007988 */ /* 0x0003e2000800000d */
[----:B------:R-:W-:Y:S03]  /*d940*/  MUFU.EX2 R43, R43 ;  /* 0x0000002b002b7308 */ /* 0x000fe60000000800 */
[----:B------:R-:W-:Y:S05]  /*d950*/  STS.U8 [R14+UR13+0xa580], R103 ;  /* 0x00a580670e007988 */ /* 0x000fea000800000d */
[----:B-1----:R-:W1:Y:S01]  /*d960*/  MUFU.EX2 R6, R67 ;  /* 0x0000004300067308 */ /* 0x002e620000000800 */
[----:B------:R-:W-:Y:S04]  /*d970*/  STS.U8 [R14+UR13+0xa780], R9 ;  /* 0x00a780090e007988 */ /* 0x000fe8000800000d */
[----:B------:R-:W-:Y:S03]  /*d980*/  STS.U8 [R14+UR13+0xa980], R12 ;  /* 0x00a9800c0e007988 */ /* 0x000fe6000800000d */
[----:B------:R-:W3:Y:S01]  /*d990*/  MUFU.EX2 R44, R61 ;  /* 0x0000003d002c7308 */ /* 0x000ee20000000800 */
[----:B--2---:R-:W-:Y:S07]  /*d9a0*/  STS.U8 [R14+UR13+0xab80], R13 ;  /* 0x00ab800d0e007988 */ /* 0x004fee000800000d */
[----:B------:R-:W-:Y:S01]  /*d9b0*/  MUFU.EX2 R47, R64 ;  /* 0x00000040002f7308 */ /* 0x000fe20000000800 */
[----:B------:R2:W-:Y:S07]  /*d9c0*/  STS.U8 [R14+UR13+0xad80], R16 ;  /* 0x00ad80100e007988 */ /* 0x0005ee000800000d */
[----:B------:R-:W4:Y:S01]  /*d9d0*/  MUFU.EX2 R252, R65 ;  /* 0x0000004100fc7308 */ /* 0x000f220000000800 */
[----:B------:R5:W-:Y:S04]  /*d9e0*/  STS.U8 [R14+UR13+0xaf80], R17 ;  /* 0x00af80110e007988 */ /* 0x000be8000800000d */
[----:B------:R-:W-:Y:S04]  /*d9f0*/  STS.U8 [R14+UR13+0xb180], R119 ;  /* 0x00b180770e007988 */ /* 0x000fe8000800000d */
[----:B------:R-:W-:Y:S01]  /*da00*/  STS.U8 [R14+UR13+0xb380], R21 ;  /* 0x00b380150e007988 */ /* 0x000fe2000800000d */
[----:B------:R-:W-:-:S03]  /*da10*/  F2FP.SATFINITE.E4M3.F32.PACK_AB_MERGE_C R248, R131, R246, R248 ;  /* 0x000000f683f8723e */ /* 0x000fc600048070f8 */
[----:B------:R-:W-:Y:S01]  /*da20*/  STS.U8 [R14+UR13+0xb580], R120 ;  /* 0x00b580780e007988 */ /* 0x000fe2000800000d */
[----:B--2---:R-:W-:-:S03]  /*da30*/  F2FP.SATFINITE.E4M3.F32.PACK_AB_MERGE_C R16, R5, R4, R11 ;  /* 0x000000040510723e */ /* 0x004fc6000480700b */
[----:B------:R-:W-:Y:S01]  /*da40*/  STS.U8 [R14+UR13+0xb780], R121 ;  /* 0x00b780790e007988 */ /* 0x000fe2000800000d */
[----:B0-----:R-:W-:-:S03]  /*da50*/  F2FP.SATFINITE.E4M3.F32.PACK_AB_MERGE_C R246, R46, R45, RZ ;  /* 0x0000002d2ef6723e */ /* 0x001fc600048070ff */
[----:B------:R-:W-:Y:S01]  /*da60*/  STS.U8 [R14+UR13+0xb980], R123 ;  /* 0x00b9807b0e007988 */ /* 0x000fe2000800000d */
[----:B-1----:R-:W-:Y:S01]  /*da70*/  F2FP.SATFINITE.E4M3.F32.PACK_AB_MERGE_C R247, R6, R48, RZ ;  /* 0x0000003006f7723e */ /* 0x002fe200048070ff */
[----:B------:R-:W-:Y:S02]  /*da80*/  FADD R5, -R2, R69 ;  /* 0x0000004502057221 */ /* 0x000fe40000000100 */
[----:B------:R-:W-:Y:S01]  /*da90*/  STS.U8 [R14+UR13+0xbb80], R124 ;  /* 0x00bb807c0e007988 */ /* 0x000fe2000800000d */
[----:B------:R-:W-:Y:S02]  /*daa0*/  F2FP.SATFINITE.E4M3.F32.PACK_AB_MERGE_C R249, R129, R130, R249 ;  /* 0x0000008281f9723e */ /* 0x000fe400048070f9 */
[----:B------:R-:W-:Y:S01]  /*dab0*/  F2FP.SATFINITE.E4M3.F32.PACK_AB_MERGE_C R250, R127, R128, R250 ;  /* 0x000000807ffa723e */ /* 0x000fe200048070fa */
[----:B------:R-:W-:Y:S01]  /*dac0*/  STS.U8 [R14+UR13+0xbd80], R125 ;  /* 0x00bd807d0e007988 */ /* 0x000fe2000800000d */
[----:B------:R-:W-:Y:S02]  /*dad0*/  F2FP.SATFINITE.E4M3.F32.PACK_AB_MERGE_C R251, R251, R126, R118 ;  /* 0x0000007efbfb723e */ /* 0x000fe40004807076 */
[----:B------:R-:W-:Y:S01]  /*dae0*/  F2FP.SATFINITE.E4M3.F32.PACK_AB_MERGE_C R12, R20, R18, R24 ;  /* 0x00000012140c723e */ /* 0x000fe20004807018 */
[----:B------:R0:W-:Y:S01]  /*daf0*/  STS.U8 [R14+UR13+0xbf80], R33 ;  /* 0x00bf80210e007988 */ /* 0x0001e2000800000d */
[----:B------:R-:W-:-:S02]  /*db00*/  F2FP.SATFINITE.E4M3.F32.PACK_AB_MERGE_C R13, R25, R23, R122 ;  /* 0x00000017190d723e */ /* 0x000fc4000480707a */
[----:B------:R-:W-:Y:S02]  /*db10*/  F2FP.SATFINITE.E4M3.F32.PACK_AB_MERGE_C R15, R30, R29, R34 ;  /* 0x0000001d1e0f723e */ /* 0x000fe40004807022 */
[----:B------:R-:W-:Y:S02]  /*db20*/  F2FP.SATFINITE.E4M3.F32.PACK_AB_MERGE_C R18, R22, R19, R40 ;  /* 0x000000131612723e */ /* 0x000fe40004807028 */
[----:B------:R-:W-:Y:S02]  /*db30*/  LOP3.LUT R0, R42, 0x10, RZ, 0x3c, !PT ;  /* 0x000000102a007812 */ /* 0x000fe400078e3cff */
[----:B-----5:R-:W-:Y:S02]  /*db40*/  F2FP.SATFINITE.E4M3.F32.PACK_AB_MERGE_C R17, R8, R7, R38 ;  /* 0x000000070811723e */ /* 0x020fe40004807026 */
[----:B0-----:R-:W-:Y:S02]  /*db50*/  F2FP.SATFINITE.E4M3.F32.PACK_AB_MERGE_C R14, R27, R26, R32 ;  /* 0x0000001a1b0e723e */ /* 0x001fe40004807020 */
[----:B------:R-:W-:-:S02]  /*db60*/  F2FP.SATFINITE.E4M3.F32.PACK_AB_MERGE_C R19, R31, R28, R41 ;  /* 0x0000001c1f13723e */ /* 0x000fc40004807029 */
[----:B------:R-:W-:Y:S01]  /*db70*/  LOP3.LUT R4, R42, 0x20, RZ, 0x3c, !PT ;  /* 0x000000202a047812 */ /* 0x000fe200078e3cff */
[----:B------:R-:W-:Y:S01]  /*db80*/  FMUL R5, R5, 1.4426950216293334961 ;  /* 0x3fb8aa3b05057820 */ /* 0x000fe20000400000 */
[----:B------:R-:W-:Y:S02]  /*db90*/  F2FP.SATFINITE.E4M3.F32.PACK_AB_MERGE_C R245, R39, R245, R37 ;  /* 0x000000f527f5723e */ /* 0x000fe40004807025 */
[----:B------:R-:W-:Y:S02]  /*dba0*/  F2FP.SATFINITE.E4M3.F32.PACK_AB_MERGE_C R244, R10, R244, R36 ;  /* 0x000000f40af4723e */ /* 0x000fe40004807024 */
[----:B------:R-:W-:Y:S02]  /*dbb0*/  LOP3.LUT R3, R42, 0x30, RZ, 0x3c, !PT ;  /* 0x000000302a037812 */ /* 0x000fe400078e3cff */
[----:B---3--:R-:W-:Y:S02]  /*dbc0*/  F2FP.SATFINITE.E4M3.F32.PACK_AB_MERGE_C R246, R44, R43, R246 ;  /* 0x0000002b2cf6723e */ /* 0x008fe400048070f6 */
[----:B----4-:R-:W-:Y:S01]  /*dbd0*/  F2FP.SATFINITE.E4M3.F32.PACK_AB_MERGE_C R247, R252, R47, R247 ;  /* 0x0000002ffcf7723e */ /* 0x010fe200048070f7 */
[----:B------:R0:W-:Y:S04]  /*dbe0*/  STS.128 [R42+UR13+0x4000], R248 ;  /* 0x004000f82a007988 */ /* 0x0001e80008000c0d */
[----:B------:R1:W-:Y:S04]  /*dbf0*/  STS.128 [R0+UR13+0x4000], R12 ;  /* 0x0040000c00007988 */ /* 0x0003e80008000c0d */
[----:B------:R-:W-:Y:S04]  /*dc00*/  STS.128 [R4+UR13+0x4000], R16 ;  /* 0x0040001004007988 */ /* 0x000fe80008000c0d */
[----:B------:R2:W-:Y:S01]  /*dc10*/  STS.128 [R3+UR13+0x4000], R244 ;  /* 0x004000f403007988 */ /* 0x0005e20008000c0d */
[----:B0-----:R-:W-:Y:S01]  /*dc20*/  IMAD.MOV.U32 R251, RZ, RZ, R6 ;  /* 0x000000fffffb7224 */ /* 0x001fe200078e0006 */
[----:B------:R-:W-:Y:S01]  /*dc30*/  MOV R250, R48 ;  /* 0x0000003000fa7202 */ /* 0x000fe20000000f00 */
[----:B------:R-:W-:-:S02]  /*dc40*/  IMAD.MOV.U32 R249, RZ, RZ, R47 ;  /* 0x000000fffff97224 */ /* 0x000fc400078e002f */
[----:B------:R-:W-:Y:S01]  /*dc50*/  IMAD.MOV.U32 R248, RZ, RZ, R46 ;  /* 0x000000fffff87224 */ /* 0x000fe200078e002e */
[----:B-1----:R0:W1:Y:S01]  /*dc60*/  MUFU.EX2 R0, R5 ;  /* 0x0000000500007308 */ /* 0x0020620000000800 */
[----:B--2---:R-:W-:Y:S01]  /*dc70*/  IMAD.MOV.U32 R247, RZ, RZ, R45 ;  /* 0x000000fffff77224 */ /* 0x004fe200078e002d */
[----:B------:R-:W-:Y:S01]  /*dc80*/  MOV R246, R44 ;  /* 0x0000002c00f67202 */ /* 0x000fe20000000f00 */
[----:B------:R-:W-:Y:S02]  /*dc90*/  FADD R3, R43, R35 ;  /* 0x000000232b037221 */ /* 0x000fe40000000000 */
[----:B0-----:R-:W1:Y:S01]  /*dca0*/  LDTM.x128 R4, tmem[UR15] ;  /* 0x0000000f000479ee */ /* 0x001e6200083c0000 */
[----:B------:R-:W-:Y:S01]  /*dcb0*/  NOP ;  /* 0x0000000000007918 */ /* 0x000fe20000000000 */
[C---:B-1----:R-:W-:Y:S01]  /*dcc0*/  FMUL R4, R0.reuse, R4 ;  /* 0x0000000400047220 */ /* 0x042fe20000400000 */
        /* <DEDUP_REMOVED lines=127> */
[----:B------:R0:W-:Y:S01]  /*e4c0*/  STTM.x128 tmem[UR15], R4 ;  /* 0x00000004000079ed */ /* 0x0001e200083c000f */
[----:B------:R-:W1:Y:S02]  /*e4d0*/  FENCE.VIEW.ASYNC.T ;  /* 0x00000000000073c6 */ /* 0x000e640000000200 */
[----:B-1----:R-:W-:Y:S01]  /*e4e0*/  BAR.SYNC.DEFER_BLOCKING 0x0 ;  /* 0x0000000000007b1d */ /* 0x002fe20000010000 */
[----:B------:R-:W-:-:S05]  /*e4f0*/  FADD R3, R246, R3 ;  /* 0x00000003f6037221 */ /* 0x000fca0000000000 */
[----:B------:R1:W-:Y:S06]  /*e500*/  MEMBAR.ALL.CTA ;  /* 0x0000000000007992 */ /* 0x0003ec0000008000 */
[----:B-1----:R-:W1:Y:S01]  /*e510*/  FENCE.VIEW.ASYNC.S ;  /* 0x00000000000073c6 */ /* 0x002e620000000000 */
[----:B------:R-:W-:-:S04]  /*e520*/  FADD R3, R247, R3 ;  /* 0x00000003f7037221 */ /* 0x000fc80000000000 */
[----:B------:R-:W-:-:S04]  /*e530*/  FADD R3, R248, R3 ;  /* 0x00000003f8037221 */ /* 0x000fc80000000000 */
[----:B------:R-:W-:-:S04]  /*e540*/  FADD R3, R249, R3 ;  /* 0x00000003f9037221 */ /* 0x000fc80000000000 */
[----:B------:R-:W-:Y:S01]  /*e550*/  FADD R3, R252, R3 ;  /* 0x00000003fc037221 */ /* 0x000fe20000000000 */
[----:B------:R-:W-:-:S03]  /*e560*/  ULEA UR17, UR27, UR13, 0x3 ;  /* 0x0000000d1b117291 */ /* 0x000fc6000f8e18ff */
[----:B------:R-:W-:Y:S01]  /*e570*/  FADD R3, R250, R3 ;  /* 0x00000003fa037221 */ /* 0x000fe20000000000 */
[----:B------:R-:W-:-:S03]  /*e580*/  UIADD3 UR17, UPT, UPT, UR17, 0xc000, URZ ;  /* 0x0000c00011117890 */ /* 0x000fc6000fffe0ff */
[----:B------:R-:W-:Y:S01]  /*e590*/  FADD R3, R251, R3 ;  /* 0x00000003fb037221 */ /* 0x000fe20000000000 */
[----:B------:R-:W-:Y:S01]  /*e5a0*/  UMOV UR7, UR8 ;  /* 0x0000000800077c82 */ /* 0x000fe20008000000 */
[----:B-1----:R-:W-:Y:S06]  /*e5b0*/  BAR.SYNC.DEFER_BLOCKING 0x0 ;  /* 0x0000000000007b1d */ /* 0x002fec0000010000 */
[----:B------:R-:W-:Y:S05]  /*e5c0*/  BRA.U UP1, `(.L_x_15) ;  /* 0x0000000101387547 */ /* 0x000fea000b800000 */
[----:B------:R-:W-:Y:S01]  /*e5d0*/  UMOV UR31, 0x80004020 ;  /* 0x80004020001f7882 */ /* 0x000fe20000000000 */
[----:B------:R-:W-:Y:S01]  /*e5e0*/  UMOV UR10, UR4 ;  /* 0x00000004000a7c82 */ /* 0x000fe20008000000 */
[----:B------:R-:W-:Y:S01]  /*e5f0*/  UMOV UR11, 0x80004020 ;  /* 0x80004020000b7882 */ /* 0x000fe20000000000 */
[----:B------:R-:W-:Y:S01]  /*e600*/  UMOV UR34, 0x0 ;  /* 0x0000000000227882 */ /* 0x000fe20000000000 */
[----:B------:R-:W-:Y:S01]  /*e610*/  UMOV UR35, 0x8200010 ;  /* 0x0820001000237882 */ /* 0x000fe20000000000 */
[----:B------:R-:W-:Y:S01]  /*e620*/  UMOV UR8, UR17 ;  /* 0x0000001100087c82 */ /* 0x000fe20008000000 */
[----:B------:R-:W-:Y:S01]  /*e630*/  UMOV UR9, URZ ;  /* 0x000000ff00097c82 */ /* 0x000fe20008000000 */
[----:B------:R-:W-:Y:S01]  /*e640*/  UMOV UR36, 0x0 ;  /* 0x0000000000247882 */ /* 0x000fe20000000000 */
[----:B------:R-:W-:Y:S01]  /*e650*/  UMOV UR37, 0x8200010 ;  /* 0x0820001000257882 */ /* 0x000fe20000000000 */
[----:B------:R1:W-:Y:S01]  /*e660*/  UTCQMMA gdesc[UR30], gdesc[UR10], tmem[UR14], tmem[UR34], idesc[UR35], UPT ;  /* 0x00ff220a1e0075ea */ /* 0x0003e2000b80030e */
[----:B------:R-:W-:Y:S01]  /*e670*/  UMOV UR8, UR8 ;  /* 0x0000000800087c82 */ /* 0x000fe20008000000 */
[----:B------:R1:W-:Y:S01]  /*e680*/  UTCQMMA gdesc[UR40], gdesc[UR22], tmem[UR14], tmem[UR36], idesc[UR37], UPT ;  /* 0x00ff2416280075ea */ /* 0x0003e2000b80030e */
[----:B------:R1:W-:Y:S01]  /*e690*/  UTCBAR [UR8], URZ ;  /* 0x000000ff080073e9 */ /* 0x0003e200080000ff */
[----:B------:R-:W-:-:S02]  /*e6a0*/  NOP ;  /* 0x0000000000007918 */ /* 0x000fc40000000000 */
.L_x_15:
[----:B0-----:R-:W2:Y:S01]  /*e6b0*/  LDL.LU R4, [R1+0x210] ;  /* 0x0002100001047983 */ /* 0x001ea20000300800 */
[----:B------:R-:W-:Y:S01]  /*e6c0*/  UIADD3 UR27, UPT, UPT, UR27, 0x1, URZ ;  /* 0x000000011b1b7890 */ /* 0x000fe2000fffe0ff */
[----:B------:R-:W-:Y:S01]  /*e6d0*/  IMAD.MOV.U32 R69, RZ, RZ, R2 ;  /* 0x000000ffff457224 */ /* 0x000fe200078e0002 */
[----:B-1----:R-:W-:Y:S02]  /*e6e0*/  USHF.L.U32 UR8, UR54, 0x6, URZ ;  /* 0x0000000636087899 */ /* 0x002fe400080006ff */
[----:B------:R-:W-:Y:S02]  /*e6f0*/  UISETP.GT.AND UP2, UPT, UR27, 0x1, UPT ;  /* 0x000000011b00788c */ /* 0x000fe4000bf44270 */
[----:B------:R-:W-:Y:S02]  /*e700*/  UIADD3 UR10, UPT, UPT, UR52, -0x40, URZ ;  /* 0xffffffc0340a7890 */ /* 0x000fe4000fffe0ff */
[----:B------:R-:W-:Y:S02]  /*e710*/  UIADD3 UR6, UPT, UPT, UR6, 0x40, URZ ;  /* 0x0000004006067890 */ /* 0x000fe4000fffe0ff */
[----:B------:R-:W-:-:S02]  /*e720*/  UIADD3 UR24, UPT, UPT, UR8, UR24, URZ ;  /* 0x0000001808187290 */ /* 0x000fc4000fffe0ff */
[----:B------:R-:W-:Y:S02]  /*e730*/  USEL UR8, URZ, 0x1, !UP2 ;  /* 0x00000001ff087887 */ /* 0x000fe4000d000000 */
[----:B------:R-:W-:Y:S02]  /*e740*/  USEL UR27, UR27, URZ, !UP2 ;  /* 0x000000ff1b1b7287 */ /* 0x000fe4000d000000 */
[----:B------:R-:W-:Y:S02]  /*e750*/  UISETP.GE.AND UP2, UPT, UR6, UR10, UPT ;  /* 0x0000000a0600728c */ /* 0x000fe4000bf46270 */
[----:B------:R-:W-:Y:S02]  /*e760*/  USHF.L.U32 UR9, UR51, 0x6, URZ ;  /* 0x0000000633097899 */ /* 0x000fe400080006ff */
[----:B------:R-:W-:Y:S02]  /*e770*/  ULOP3.LUT UR8, UR7, UR8, URZ, 0x3c, !UPT ;  /* 0x0000000807087292 */ /* 0x000fe4000f8e3cff */
[----:B------:R-:W-:Y:S01]  /*e780*/  UIADD3 UR25, UPT, UPT, UR9, UR25, URZ ;  /* 0x0000001909197290 */ /* 0x000fe2000fffe0ff */
[----:B--2---:R-:W-:Y:S01]  /*e790*/  FFMA R4, R0, R4, R3 ;  /* 0x0000000400047223 */ /* 0x004fe20000000003 */
[----:B------:R-:W-:-:S04]  /*e7a0*/  IMAD.U32 R0, RZ, RZ, UR7 ;  /* 0x00000007ff007e24 */ /* 0x000fc8000f8e00ff */
[----:B------:R2:W-:Y:S01]  /*e7b0*/  STL [R1+0x210], R4 ;  /* 0x0002100401007387 */ /* 0x0005e20000100800 */
[----:B------:R-:W-:Y:S05]  /*e7c0*/  BRA.U !UP2, `(.L_x_16) ;  /* 0xffffffb10a887547 */ /* 0x000fea000b83ffff */
.L_x_11:
[----:B------:R-:W3:Y:S01]  /*e7d0*/  LDL.LU R3, [R1+0x210] ;  /* 0x0002100001037983 */ /* 0x000ee20000300800 */
[----:B------:R-:W4:Y:S02]  /*e7e0*/  LDCU UR4, c[0x0][0x3f0] ;  /* 0x00007e00ff0477ac */ /* 0x000f240008000800 */
[----:B----4-:R-:W-:Y:S01]  /*e7f0*/  UISETP.GE.AND UP0, UPT, UR4, 0x1, UPT ;  /* 0x000000010400788c */ /* 0x010fe2000bf06270 */
[----:B---3--:R-:W-:-:S05]  /*e800*/  IMAD.MOV.U32 R135, RZ, RZ, R3 ;  /* 0x000000ffff877224 */ /* 0x008fca00078e0003 */
[----:B------:R-:W-:-:S03]  /*e810*/  FSETP.GT.AND P3, PT, |R135|, 8.50705917302346158658e+37, PT ;  /* 0x7e8000008700780b */ /* 0x000fc60003f64200 */
[----:B------:R-:W-:Y:S10]  /*e820*/  BRA.U !UP0, `(.L_x_17) ;  /* 0x0000000108107547 */ /* 0x000ff4000b800000 */
[----:B------:R-:W-:-:S06]  /*e830*/  USHF.L.U32 UR7, UR7, 0x1f, URZ ;  /* 0x0000001f07077899 */ /* 0x000fcc00080006ff */
[----:B0-----:R-:W-:-:S04]  /*e840*/  MOV R0, UR7 ;  /* 0x0000000700007c02 */ /* 0x001fc80008000f00 */
[----:B------:R-:W0:Y:S02]  /*e850*/  SYNCS.PHASECHK.TRANS64.TRYWAIT P2, [UR17], R0 ;  /* 0x00000000ff0075a7 */ /* 0x000e240008041111 */
[----:B0-----:R-:W-:Y:S05]  /*e860*/  @!P2 BRA `(.L_x_18) ;  /* 0x0000004c005ca947 */ /* 0x001fea0003800000 */
.L_x_17:
[----:B------:R-:W-:Y:S01]  /*e870*/  BAR.SYNC.DEFER_BLOCKING 0x0 ;  /* 0x0000000000007b1d */ /* 0x000fe20000010000 */
[C---:B------:R-:W-:Y:S01]  /*e880*/  FSETP.GEU.AND P4, PT, |R135|.reuse, 1.175494350822287508e-38, PT ;  /* 0x008000008700780b */ /* 0x040fe20003f8e200 */
[C---:B------:R-:W-:Y:S01]  /*e890*/  FMUL R132, R135.reuse, 8388608 ;  /* 0x4b00000087847820 */ /* 0x040fe20000400000 */
[----:B------:R-:W-:-:S03]  /*e8a0*/  FSETP.GEU.AND P2, PT, R135, 1.175494350822287508e-38, PT ;  /* 0x008000008700780b */ /* 0x000fc60003f4e000 */
[----:B------:R-:W3:Y:S01]  /*e8b0*/  LDCU.64 UR4, c[0x0][0x3e0] ;  /* 0x00007c00ff0477ac */ /* 0x000ee20008000a00 */
[----:B------:R-:W-:Y:S01]  /*e8c0*/  FSEL R132, R132, R135, !P2 ;  /* 0x0000008784847208 */ /* 0x000fe20005000000 */
[----:B------:R-:W-:Y:S01]  /*e8d0*/  @P3 FMUL R135, R135, 0.25 ;  /* 0x3e80000087873820 */ /* 0x000fe20000400000 */
[----:B------:R-:W4:Y:S01]  /*e8e0*/  S2R R136, SR_TID.X ;  /* 0x0000000000887919 */ /* 0x000f220000002100 */
[----:B------:R-:W-:Y:S02]  /*e8f0*/  FSEL R133, RZ, -23, P2 ;  /* 0xc1b80000ff857808 */ /* 0x000fe40001000000 */
[C---:B------:R-:W-:Y:S01]  /*e900*/  VIADD R3, R132.reuse, 0xc0cafb0d ;  /* 0xc0cafb0d84037836 */ /* 0x040fe20000000000 */
[----:B------:R-:W5:Y:S01]  /*e910*/  S2R R214, SR_CTAID.X ;  /* 0x0000000000d67919 */ /* 0x000f620000002500 */
[----:B------:R-:W-:Y:S01]  /*e920*/  @!P4 FMUL R135, R135, 16777216 ;  /* 0x4b8000008787c820 */ /* 0x000fe20000400000 */
[C---:B------:R-:W-:Y:S02]  /*e930*/  ISETP.GE.U32.AND P2, PT, R132.reuse, 0x7f800000, PT ;  /* 0x7f8000008400780c */ /* 0x040fe40003f46070 */
[----:B------:R-:W-:Y:S01]  /*e940*/  LOP3.LUT R3, R3, 0xff800000, RZ, 0xc0, !PT ;  /* 0xff80000003037812 */ /* 0x000fe200078ec0ff */
[----:B0-----:R-:W0:Y:S03]  /*e950*/  MUFU.RCP R0, R135 ;  /* 0x0000008700007308 */ /* 0x001e260000001000 */
[----:B------:R-:W-:Y:S01]  /*e960*/  I2FP.F32.S32 R134, R3 ;  /* 0x0000000300867245 */ /* 0x000fe20000201400 */
[----:B------:R-:W-:Y:S01]  /*e970*/  IMAD.IADD R3, R132, 0x1, -R3 ;  /* 0x0000000184037824 */ /* 0x000fe200078e0a03 */
[----:B------:R-:W1:Y:S02]  /*e980*/  @!P1 SYNCS.CCTL.IV [UR13+0xc000] ;  /* 0x00c00000ff0099b1 */ /* 0x000e64000800000d */
[----:B-1----:R-:W-:Y:S01]  /*e990*/  BAR.SYNC.DEFER_BLOCKING 0x0 ;  /* 0x0000000000007b1d */ /* 0x002fe20000010000 */
[----:B------:R-:W-:Y:S01]  /*e9a0*/  FADD R3, R3, -1 ;  /* 0xbf80000003037421 */ /* 0x000fe20000000000 */
[----:B------:R-:W-:Y:S01]  /*e9b0*/  FFMA.FTZ R133, R134, 1.1920928955078125e-07, R133 ;  /* 0x3400000086857823 */ /* 0x000fe20000010085 */
[----:B---3--:R-:W-:-:S03]  /*e9c0*/  UIMAD UR4, UR12, UR4, URZ ;  /* 0x000000040c0472a4 */ /* 0x008fc6000f8e02ff */
[----:B--2---:R-:W1:Y:S01]  /*e9d0*/  LDTM.x128 R4, tmem[UR15] ;  /* 0x0000000f000479ee */ /* 0x004e6200083c0000 */
[----:B----4-:R-:W-:-:S04]  /*e9e0*/  LOP3.LUT R136, R136, 0x7f, RZ, 0xc0, !PT ;  /* 0x0000007f88887812 */ /* 0x010fc800078ec0ff */
[----:B-----5:R-:W-:Y:S01]  /*e9f0*/  LEA R214, R214, R136, 0x7 ;  /* 0x00000088d6d67211 */ /* 0x020fe200078e38ff */
[----:B------:R-:W2:Y:S01]  /*ea00*/  @!P1 SYNCS.CCTL.IV [UR13+0xc008] ;  /* 0x00c00800ff0099b1 */ /* 0x000ea2000800000d */
[----:B------:R-:W-:Y:S01]  /*ea10*/  NOP ;  /* 0x0000000000007918 */ /* 0x000fe20000000000 */
[----:B-1----:R-:W-:Y:S01]  /*ea20*/  @P3 FMUL R40, R40, 0.25 ;  /* 0x3e80000028283820 */ /* 0x002fe20000400000 */
[----:B------:R-:W-:Y:S01]  /*ea30*/  @P3 FMUL R42, R42, 0.25 ;  /* 0x3e8000002a2a3820 */ /* 0x000fe20000400000 */
        /* <DEDUP_REMOVED lines=126> */
[----:B------:R-:W-:Y:S01]  /*f220*/  @!P4 FMUL R40, R40, 16777216 ;  /* 0x4b8000002828c820 */ /* 0x000fe20000400000 */
        /* <DEDUP_REMOVED lines=254> */
[----:B------:R-:W-:Y:S01]  /*10210*/  FMUL R108, R0, R131 ;  /* 0x00000083006c7220 */ /* 0x000fe20000400000 */
[----:B------:R-:W-:Y:S01]  /*10220*/  IMAD.MOV.U32 R0, RZ, RZ, 0x3dc6b27f ;  /* 0x3dc6b27fff007424 */ /* 0x000fe200078e00ff */
[----:B------:R-:W-:Y:S01]  /*10230*/  F2FP.SATFINITE.E4M3.F32.PACK_AB_MERGE_C R43, R5, R4, RZ ;  /* 0x00000004052b723e */ /* 0x000fe200048070ff */
[----:B------:R-:W-:Y:S01]  /*10240*/  IMAD R5, R214, UR5, RZ ;  /* 0x00000005d6057c24 */ /* 0x000fe2000f8e02ff */
[----:B------:R-:W-:Y:S01]  /*10250*/  F2FP.SATFINITE.E4M3.F32.PACK_AB_MERGE_C R15, R15, R14, RZ ;  /* 0x0000000e0f0f723e */ /* 0x000fe200048070ff */
[----:B------:R-:W-:Y:S01]  /*10260*/  FFMA.FTZ R0, R3, R0, -0.16845393180847167969 ;  /* 0xbe2c7f3003007423 */ /* 0x000fe20000010000 */
[----:B------:R-:W-:Y:S01]  /*10270*/  F2FP.SATFINITE.E4M3.F32.PACK_AB_MERGE_C R14, R23, R22, RZ ;  /* 0x00000016170e723e */ /* 0x000fe200048070ff */
[----:B------:R-:W-:Y:S01]  /*10280*/  USHF.R.S32.HI UR5, URZ, 0x1f, UR4 ;  /* 0x0000001fff057899 */ /* 0x000fe20008011404 */
[----:B------:R-:W0:Y:S01]  /*10290*/  LDC.64 R22, c[0x0][0x398] ;  /* 0x0000e600ff167b82 */ /* 0x000e220000000a00 */
[----:B------:R-:W-:Y:S01]  /*102a0*/  FFMA.FTZ R0, R3, R0, 0.1716887056827545166 ;  /* 0x3e2fcf2a03007423 */ /* 0x000fe20000010000 */
[----:B------:R-:W-:Y:S01]  /*102b0*/  F2FP.SATFINITE.E4M3.F32.PACK_AB_MERGE_C R16, R17, R16, RZ ;  /* 0x000000101110723e */ /* 0x000fe200048070ff */
[----:B------:R-:W-:Y:S01]  /*102c0*/  @P2 IMAD.MOV.U32 R17, RZ, RZ, 0x7f800000 ;  /* 0x7f800000ff112424 */ /* 0x000fe200078e00ff */
[----:B------:R-:W-:Y:S01]  /*102d0*/  F2FP.SATFINITE.E4M3.F32.PACK_AB_MERGE_C R18, R19, R18, RZ ;  /* 0x000000121312723e */ /* 0x000fe200048070ff */
[----:B------:R-:W-:Y:S01]  /*102e0*/  FFMA.FTZ R0, R3, R0, -0.17900948226451873779 ;  /* 0xbe374e4303007423 */ /* 0x000fe20000010000 */
[----:B------:R-:W-:-:S02]  /*102f0*/  F2FP.SATFINITE.E4M3.F32.PACK_AB_MERGE_C R49, R11, R10, RZ ;  /* 0x0000000a0b31723e */ /* 0x000fc400048070ff */
[----:B------:R-:W-:Y:S01]  /*10300*/  F2FP.SATFINITE.E4M3.F32.PACK_AB_MERGE_C R51, R13, R12, RZ ;  /* 0x0000000c0d33723e */ /* 0x000fe200048070ff */
[----:B------:R-:W-:Y:S01]  /*10310*/  FFMA.FTZ R4, R3, R0, 0.20512372255325317383 ;  /* 0x3e520bf403047423 */ /* 0x000fe20000010000 */
[----:B------:R-:W-:Y:S02]  /*10320*/  F2FP.SATFINITE.E4M3.F32.PACK_AB_MERGE_C R20, R21, R20, RZ ;  /* 0x000000141514723e */ /* 0x000fe400048070ff */
[----:B------:R-:W-:Y:S01]  /*10330*/  FSETP.NEU.AND P3, PT, R132, RZ, PT ;  /* 0x000000ff8400720b */ /* 0x000fe20003f6d000 */
[----:B------:R-:W-:Y:S01]  /*10340*/  FFMA.FTZ R4, R3, R4, -0.24046532809734344482 ;  /* 0xbe763c8b03047423 */ /* 0x000fe20000010004 */
[----:B------:R-:W-:Y:S02]  /*10350*/  F2FP.SATFINITE.E4M3.F32.PACK_AB_MERGE_C R45, R7, R6, RZ ;  /* 0x00000006072d723e */ /* 0x000fe400048070ff */
[----:B------:R-:W-:Y:S01]  /*10360*/  F2FP.SATFINITE.E4M3.F32.PACK_AB_MERGE_C R13, R25, R24, RZ ;  /* 0x00000018190d723e */ /* 0x000fe200048070ff */
[----:B------:R-:W-:Y:S01]  /*10370*/  FFMA.FTZ R4, R3, R4, 0.28857114911079406738 ;  /* 0x3e93bf9903047423 */ /* 0x000fe20000010004 */
[----:B------:R-:W-:-:S02]  /*10380*/  F2FP.SATFINITE.E4M3.F32.PACK_AB_MERGE_C R10, R31, R30, RZ ;  /* 0x0000001e1f0a723e */ /* 0x000fc400048070ff */
[----:B------:R-:W-:Y:S01]  /*10390*/  PRMT R31, R43, 0x9910, RZ ;  /* 0x000099102b1f7816 */ /* 0x000fe200000000ff */
[----:B------:R-:W-:Y:S01]  /*103a0*/  FFMA.FTZ R4, R3, R4, -0.36067417263984680176 ;  /* 0xbeb8aa4903047423 */ /* 0x000fe20000010004 */
[----:B------:R-:W-:Y:S02]  /*103b0*/  F2FP.SATFINITE.E4M3.F32.PACK_AB_MERGE_C R47, R9, R8, RZ ;  /* 0x00000008092f723e */ /* 0x000fe400048070ff */
[----:B------:R-:W-:Y:S01]  /*103c0*/  F2FP.SATFINITE.E4M3.F32.PACK_AB_MERGE_C R12, R27, R26, RZ ;  /* 0x0000001a1b0c723e */ /* 0x000fe200048070ff */
[----:B------:R-:W-:Y:S01]  /*103d0*/  FFMA.FTZ R4, R3, R4, 0.48089820146560668945 ;  /* 0x3ef6384a03047423 */ /* 0x000fe20000010004 */
[----:B------:R-:W-:Y:S02]  /*103e0*/  F2FP.SATFINITE.E4M3.F32.PACK_AB_MERGE_C R8, R35, R34, RZ ;  /* 0x000000222308723e */ /* 0x000fe400048070ff */
[----:B------:R-:W-:Y:S01]  /*103f0*/  F2FP.SATFINITE.E4M3.F32.PACK_AB_MERGE_C R11, R29, R28, RZ ;  /* 0x0000001c1d0b723e */ /* 0x000fe200048070ff */
[----:B------:R-:W-:Y:S01]  /*10400*/  FFMA.FTZ R4, R3, R4, -0.72134751081466674805 ;  /* 0xbf38aa3b03047423 */ /* 0x000fe20000010004 */
[----:B------:R-:W-:-:S02]  /*10410*/  PRMT R35, R45, 0x9910, RZ ;  /* 0x000099102d237816 */ /* 0x000fc400000000ff */
[----:B------:R-:W-:Y:S01]  /*10420*/  SHF.R.S32.HI R31, RZ, 0x8, R31 ;  /* 0x00000008ff1f7819 */ /* 0x000fe2000001141f */
[----:B------:R-:W-:Y:S01]  /*10430*/  FMUL R4, R3, R4 ;  /* 0x0000000403047220 */ /* 0x000fe20000400000 */
[----:B------:R-:W-:Y:S02]  /*10440*/  SHF.R.S32.HI R35, RZ, 0x8, R35 ;  /* 0x00000008ff237819 */ /* 0x000fe40000011423 */
[----:B------:R-:W-:Y:S01]  /*10450*/  F2FP.SATFINITE.E4M3.F32.PACK_AB_MERGE_C R9, R33, R32, RZ ;  /* 0x000000202109723e */ /* 0x000fe200048070ff */
[----:B------:R-:W-:Y:S01]  /*10460*/  FMUL R4, R3, R4 ;  /* 0x0000000403047220 */ /* 0x000fe20000400000 */
[----:B------:R-:W-:Y:S02]  /*10470*/  F2FP.SATFINITE.E4M3.F32.PACK_AB_MERGE_C R7, R37, R36, RZ ;  /* 0x000000242507723e */ /* 0x000fe400048070ff */
[----:B------:R-:W-:Y:S01]  /*10480*/  F2FP.SATFINITE.E4M3.F32.PACK_AB_MERGE_C R6, R39, R38, RZ ;  /* 0x000000262706723e */ /* 0x000fe200048070ff */
[----:B------:R-:W-:Y:S01]  /*10490*/  FFMA.FTZ R4, R3, 1.4426950216293334961, R4 ;  /* 0x3fb8aa3b03047823 */ /* 0x000fe20000010004 */
[----:B------:R-:W-:Y:S01]  /*104a0*/  F2FP.SATFINITE.E4M3.F32.PACK_AB_MERGE_C R208, R41, R208, RZ ;  /* 0x000000d029d0723e */ /* 0x000fe200048070ff */
[----:B------:R-:W1:Y:S01]  /*104b0*/  LDC R3, c[0x0][0x3e8] ;  /* 0x0000fa00ff037b82 */ /* 0x000e620000000800 */
[----:B------:R-:W-:Y:S01]  /*104c0*/  F2FP.SATFINITE.E4M3.F32.PACK_AB_MERGE_C R202, R55, R202, RZ ;  /* 0x000000ca37ca723e */ /* 0x000fe200048070ff */
[----:B------:R-:W-:Y:S01]  /*104d0*/  FADD R133, R133, R4 ;  /* 0x0000000485857221 */ /* 0x000fe20000000000 */
[----:B------:R-:W-:Y:S01]  /*104e0*/  @P2 FFMA.FTZ R133, R132, R17, +INF ;  /* 0x7f80000084852423 */ /* 0x000fe20000010011 */
[----:B0-----:R-:W-:Y:S01]  /*104f0*/  IADD3 R4, P2, P4, R5, UR4, R22 ;  /* 0x0000000405047c10 */ /* 0x001fe2000fc5e016 */
[----:B------:R-:W0:Y:S01]  /*10500*/  LDCU UR4, c[0x0][0x3ec] ;  /* 0x00007d80ff0477ac */ /* 0x000e220008000800 */
[----:B------:R-:W-:-:S02]  /*10510*/  SHF.R.S32.HI R22, RZ, 0x1f, R5 ;  /* 0x0000001fff167819 */ /* 0x000fc40000011405 */
[----:B------:R-:W-:Y:S02]  /*10520*/  FSEL R133, R133, -INF , P3 ;  /* 0xff80000085857808 */ /* 0x000fe40001800000 */
[----:B------:R-:W-:Y:S02]  /*10530*/  IADD3.X R5, PT, PT, R22, UR5, R23, P2, P4 ;  /* 0x0000000516057c10 */ /* 0x000fe400097e8417 */
[----:B------:R-:W-:Y:S01]  /*10540*/  F2FP.SATFINITE.E4M3.F32.PACK_AB_MERGE_C R200, R57, R200, RZ ;  /* 0x000000c839c8723e */ /* 0x000fe200048070ff */
[----:B------:R-:W-:Y:S01]  /*10550*/  FFMA R204, R133, 0.69314718246459960938, R2 ;  /* 0x3f31721885cc7823 */ /* 0x000fe20000000002 */
[----:B------:R-:W-:Y:S01]  /*10560*/  PRMT R2, R47, 0x9910, RZ ;  /* 0x000099102f027816 */ /* 0x000fe200000000ff */
[----:B------:R3:W-:Y:S01]  /*10570*/  STG.E.U8 desc[UR32][R4.64], R43 ;  /* 0x0000002b04007986 */ /* 0x0007e2000c101120 */
[----:B------:R-:W-:Y:S02]  /*10580*/  F2FP.SATFINITE.E4M3.F32.PACK_AB_MERGE_C R198, R59, R198, RZ ;  /* 0x000000c63bc6723e */ /* 0x000fe400048070ff */
[----:B------:R-:W-:-:S02]  /*10590*/  F2FP.SATFINITE.E4M3.F32.PACK_AB_MERGE_C R196, R61, R196, RZ ;  /* 0x000000c43dc4723e */ /* 0x000fc400048070ff */
[----:B------:R-:W-:Y:S02]  /*105a0*/  F2FP.SATFINITE.E4M3.F32.PACK_AB_MERGE_C R194, R63, R194, RZ ;  /* 0x000000c23fc2723e */ /* 0x000fe400048070ff */
[----:B------:R-:W-:Y:S01]  /*105b0*/  F2FP.SATFINITE.E4M3.F32.PACK_AB_MERGE_C R192, R65, R192, RZ ;  /* 0x000000c041c0723e */ /* 0x000fe200048070ff */
[----:B0-----:R-:W-:Y:S01]  /*105c0*/  UIMAD UR4, UR12, UR4, URZ ;  /* 0x000000040c0472a4 */ /* 0x001fe2000f8e02ff */
[C---:B-1----:R-:W-:Y:S01]  /*105d0*/  IMAD.SHL.U32 R17, R3.reuse, 0x2, RZ ;  /* 0x0000000203117824 */ /* 0x042fe200078e00ff */
[----:B------:R-:W-:Y:S01]  /*105e0*/  IADD3 R22, P1, PT, R4, R3, RZ ;  /* 0x0000000304167210 */ /* 0x000fe20007f3e0ff */
[C---:B------:R-:W-:Y:S01]  /*105f0*/  IMAD R19, R3.reuse, 0x3, RZ ;  /* 0x0000000303137824 */ /* 0x040fe200078e02ff */
[C---:B------:R-:W-:Y:S01]  /*10600*/  SHF.L.U32 R33, R3.reuse, 0x3, RZ ;  /* 0x0000000303217819 */ /* 0x040fe200000006ff */
[----:B------:R-:W-:Y:S01]  /*10610*/  IMAD.SHL.U32 R21, R3, 0x4, RZ ;  /* 0x0000000403157824 */ /* 0x000fe200078e00ff */
[-C--:B------:R-:W-:Y:S01]  /*10620*/  IADD3 R24, P2, PT, R17, R4.reuse, RZ ;  /* 0x0000000411187210 */ /* 0x080fe20007f5e0ff */
[----:B------:R-:W-:Y:S01]  /*10630*/  IMAD R37, R3, 0x31, RZ ;  /* 0x0000003103257824 */ /* 0x000fe200078e02ff */
[-C--:B------:R-:W-:Y:S01]  /*10640*/  IADD3 R26, P3, PT, R19, R4.reuse, RZ ;  /* 0x00000004131a7210 */ /* 0x080fe20007f7e0ff */
[C---:B------:R-:W-:Y:S01]  /*10650*/  IMAD R39, R3.reuse, 0x32, RZ ;  /* 0x0000003203277824 */ /* 0x040fe200078e02ff */
[CC--:B------:R-:W-:Y:S01]  /*10660*/  LEA.HI.X.SX32 R23, R3.reuse, R5.reuse, 0x1, P1 ;  /* 0x0000000503177211 */ /* 0x0c0fe200008f0eff */
[----:B------:R-:W-:Y:S01]  /*10670*/  IMAD R41, R3, 0x33, RZ ;  /* 0x0000003303297824 */ /* 0x000fe200078e02ff */
[----:B------:R-:W-:Y:S01]  /*10680*/  IADD3 R28, P1, PT, R21, R4, RZ ;  /* 0x00000004151c7210 */ /* 0x000fe20007f3e0ff */
[----:B---3--:R-:W-:Y:S01]  /*10690*/  IMAD R43, R3, 0x34, RZ ;  /* 0x00000034032b7824 */ /* 0x008fe200078e02ff */
[-C--:B------:R-:W-:Y:S01]  /*106a0*/  LEA.HI.X.SX32 R25, R17, R5.reuse, 0x1, P2 ;  /* 0x0000000511197211 */ /* 0x080fe200010f0eff */
[----:B------:R-:W-:Y:S01]  /*106b0*/  IMAD R17, R3, 0x5, RZ ;  /* 0x0000000503117824 */ /* 0x000fe200078e02ff */
[-C--:B------:R-:W-:Y:S01]  /*106c0*/  LEA.HI.X.SX32 R27, R19, R5.reuse, 0x1, P3 ;  /* 0x00000005131b7211 */ /* 0x080fe200018f0eff */
[----:B------:R-:W-:Y:S01]  /*106d0*/  IMAD R19, R3, 0x6, RZ ;  /* 0x0000000603137824 */ /* 0x000fe200078e02ff */
[-C--:B------:R-:W-:Y:S01]  /*106e0*/  LEA.HI.X.SX32 R29, R21, R5.reuse, 0x1, P1 ;  /* 0x00000005151d7211 */ /* 0x080fe200008f0eff */
[----:B------:R0:W-:Y:S01]  /*106f0*/  STG.E.U8 desc[UR32][R22.64], R31 ;  /* 0x0000001f16007986 */ /* 0x0001e2000c101120 */
[----:B------:R-:W-:Y:S01]  /*10700*/  IMAD R21, R3, 0x7, RZ ;  /* 0x0000000703157824 */ /* 0x000fe200078e02ff */
[----:B------:R-:W-:Y:S01]  /*10710*/  F2FP.SATFINITE.E4M3.F32.PACK_AB_MERGE_C R190, R67, R190, RZ ;  /* 0x000000be43be723e */ /* 0x000fe200048070ff */
[----:B------:R-:W-:Y:S01]  /*10720*/  IMAD R53, R3, 0x39, RZ ;  /* 0x0000003903357824 */ /* 0x000fe200078e02ff */
[----:B------:R1:W-:Y:S01]  /*10730*/  STG.E.U8 desc[UR32][R24.64], R45 ;  /* 0x0000002d18007986 */ /* 0x0003e2000c101120 */
[----:B------:R-:W-:Y:S01]  /*10740*/  IADD3 R30, P2, PT, R19, R4, RZ ;  /* 0x00000004131e7210 */ /* 0x000fe20007f5e0ff */
[----:B------:R-:W-:Y:S01]  /*10750*/  IMAD R55, R3, 0x3a, RZ ;  /* 0x0000003a03377824 */ /* 0x000fe200078e02ff */
[----:B------:R-:W-:Y:S01]  /*10760*/  F2FP.SATFINITE.E4M3.F32.PACK_AB_MERGE_C R188, R69, R188, RZ ;  /* 0x000000bc45bc723e */ /* 0x000fe200048070ff */
[----:B------:R3:W-:Y:S01]  /*10770*/  STG.E.U8 desc[UR32][R26.64], R35 ;  /* 0x000000231a007986 */ /* 0x0007e2000c101120 */
[----:B------:R-:W-:Y:S01]  /*10780*/  F2FP.SATFINITE.E4M3.F32.PACK_AB_MERGE_C R186, R71, R186, RZ ;  /* 0x000000ba47ba723e */ /* 0x000fe200048070ff */
[----:B------:R-:W-:Y:S01]  /*10790*/  IMAD R57, R3, 0x3b, RZ ;  /* 0x0000003b03397824 */ /* 0x000fe200078e02ff */
[----:B------:R-:W-:Y:S01]  /*107a0*/  F2FP.SATFINITE.E4M3.F32.PACK_AB_MERGE_C R184, R73, R184, RZ ;  /* 0x000000b849b8723e */ /* 0x000fe200048070ff */
[----:B------:R4:W-:Y:S01]  /*107b0*/  STG.E.U8 desc[UR32][R28.64], R47 ;  /* 0x0000002f1c007986 */ /* 0x0009e2000c101120 */
[-C--:B0-----:R-:W-:Y:S01]  /*107c0*/  IADD3 R22, P1, PT, R17, R4.reuse, RZ ;  /* 0x0000000411167210 */ /* 0x081fe20007f3e0ff */
[----:B------:R-:W-:Y:S01]  /*107d0*/  IMAD R59, R3, 0x3c, RZ ;  /* 0x0000003c033b7824 */ /* 0x000fe200078e02ff */
[-C--:B------:R-:W-:Y:S01]  /*107e0*/  LEA.HI.X.SX32 R31, R19, R5.reuse, 0x1, P2 ;  /* 0x00000005131f7211 */ /* 0x080fe200010f0eff */
[----:B------:R-:W-:Y:S01]  /*107f0*/  IMAD R19, R3, 0xa, RZ ;  /* 0x0000000a03137824 */ /* 0x000fe200078e02ff */
[-C--:B-1----:R-:W-:Y:S01]  /*10800*/  IADD3 R24, P3, PT, R21, R4.reuse, RZ ;  /* 0x0000000415187210 */ /* 0x082fe20007f7e0ff */
[----:B------:R-:W-:Y:S01]  /*10810*/  IMAD R45, R3, 0x35, RZ ;  /* 0x00000035032d7824 */ /* 0x000fe200078e02ff */
[-C--:B------:R-:W-:Y:S01]  /*10820*/  LEA.HI.X.SX32 R23, R17, R5.reuse, 0x1, P1 ;  /* 0x0000000511177211 */ /* 0x080fe200008f0eff */
[----:B------:R-:W-:Y:S01]  /*10830*/  IMAD R17, R3, 0x9, RZ ;  /* 0x0000000903117824 */ /* 0x000fe200078e02ff */
[----:B---3--:R-:W-:Y:S01]  /*10840*/  PRMT R35, R49, 0x9910, RZ ;  /* 0x0000991031237816 */ /* 0x008fe200000000ff */
[----:B------:R-:W-:Y:S01]  /*10850*/  IMAD R61, R3, 0x3d, RZ ;  /* 0x0000003d033d7824 */ /* 0x000fe200078e02ff */
[-C--:B------:R-:W-:Y:S01]  /*10860*/  IADD3 R26, P1, PT, R33, R4.reuse, RZ ;  /* 0x00000004211a7210 */ /* 0x080fe20007f3e0ff */
[C---:B----4-:R-:W-:Y:S01]  /*10870*/  IMAD R47, R3.reuse, 0x36, RZ ;  /* 0x00000036032f7824 */ /* 0x050fe200078e02ff */
[----:B------:R-:W-:Y:S01]  /*10880*/  SHF.R.S32.HI R29, RZ, 0x8, R2 ;  /* 0x00000008ff1d7819 */ /* 0x000fe20000011402 */
[----:B------:R-:W-:Y:S01]  /*10890*/  IMAD R63, R3, 0x3e, RZ ;  /* 0x0000003e033f7824 */ /* 0x000fe200078e02ff */
[-C--:B------:R-:W-:Y:S01]  /*108a0*/  LEA.HI.X.SX32 R25, R21, R5.reuse, 0x1, P3 ;  /* 0x0000000515197211 */ /* 0x080fe200018f0eff */
[----:B------:R-:W-:Y:S01]  /*108b0*/  IMAD R21, R3, 0xb, RZ ;  /* 0x0000000b03157824 */ /* 0x000fe200078e02ff */
[----:B------:R-:W-:Y:S01]  /*108c0*/  SHF.R.S32.HI R35, RZ, 0x8, R35 ;  /* 0x00000008ff237819 */ /* 0x000fe20000011423 */
[----:B------:R0:W-:Y:S01]  /*108d0*/  STG.E.U8 desc[UR32][R22.64], R29 ;  /* 0x0000001d16007986 */ /* 0x0001e2000c101120 */
[----:B------:R-:W-:Y:S01]  /*108e0*/  LEA.HI.X.SX32 R27, R33, R5, 0x1, P1 ;  /* 0x00000005211b7211 */ /* 0x000fe200008f0eff */
[----:B------:R-:W-:Y:S01]  /*108f0*/  IMAD R33, R3, 0xc, RZ ;  /* 0x0000000c03217824 */ /* 0x000fe200078e02ff */
[----:B------:R-:W-:Y:S01]  /*10900*/  PRMT R2, R51, 0x9910, RZ ;  /* 0x0000991033027816 */ /* 0x000fe200000000ff */
[----:B------:R1:W-:Y:S01]  /*10910*/  STG.E.U8 desc[UR32][R30.64], R49 ;  /* 0x000000311e007986 */ /* 0x0003e2000c101120 */
[----:B------:R-:W-:Y:S01]  /*10920*/  IADD3 R28, P2, PT, R19, R4, RZ ;  /* 0x00000004131c7210 */ /* 0x000fe20007f5e0ff */
[----:B------:R-:W-:Y:S01]  /*10930*/  IMAD R65, R3, 0x3f, RZ ;  /* 0x0000003f03417824 */ /* 0x000fe200078e02ff */
[----:B------:R-:W-:Y:S01]  /*10940*/  F2FP.SATFINITE.E4M3.F32.PACK_AB_MERGE_C R0, R75, R74, RZ ;  /* 0x0000004a4b00723e */ /* 0x000fe200048070ff */
[----:B------:R3:W-:Y:S01]  /*10950*/  STG.E.U8 desc[UR32][R24.64], R35 ;  /* 0x0000002318007986 */ /* 0x0007e2000c101120 */
[----:B------:R-:W-:Y:S01]  /*10960*/  F2FP.SATFINITE.E4M3.F32.PACK_AB_MERGE_C R187, R108, R187, RZ ;  /* 0x000000bb6cbb723e */ /* 0x000fe200048070ff */
[----:B------:R-:W-:Y:S01]  /*10970*/  IMAD.SHL.U32 R67, R3, 0x40, RZ ;  /* 0x0000004003437824 */ /* 0x000fe200078e00ff */
        /* <DEDUP_REMOVED lines=21> */
[----:B------:R-:W-:Y:S01]  /*10ad0*/  IMAD.SHL.U32 R33, R3, 0x10, RZ ;  /* 0x0000001003217824 */ /* 0x000fe200078e00ff */
[----:B------:R-:W-:Y:S01]  /*10ae0*/  PRMT R2, R16, 0x9910, RZ ;  /* 0x0000991010027816 */ /* 0x000fe200000000ff */
[----:B------:R1:W-:Y:S01]  /*10af0*/  STG.E.U8 desc[UR32][R28.64], R15 ;  /* 0x0000000f1c007986 */ /* 0x0003e2000c101120 */
[-C--:B------:R-:W-:Y:S01]  /*10b00*/  IADD3 R26, P2, PT, R19, R4.reuse, RZ ;  /* 0x00000004131a7210 */ /* 0x080fe20007f5e0ff */
[C---:B------:R-:W-:Y:S01]  /*10b10*/  IMAD R75, R3.reuse, 0x44, RZ ;  /* 0x00000044034b7824 */ /* 0x040fe200078e02ff */
[----:B------:R-:W-:Y:S01]  /*10b20*/  F2FP.SATFINITE.E4M3.F32.PACK_AB_MERGE_C R185, R42, R185, RZ ;  /* 0x000000b92ab9723e */ /* 0x000fe200048070ff */
[----:B------:R3:W-:Y:S01]  /*10b30*/  STG.E.U8 desc[UR32][R30.64], R35 ;  /* 0x000000231e007986 */ /* 0x0007e2000c101120 */
[C---:B------:R-:W-:Y:S01]  /*10b40*/  IMAD R77, R3.reuse, 0x45, RZ ;  /* 0x00000045034d7824 */ /* 0x040fe200078e02ff */
[----:B------:R-:W-:Y:S01]  /*10b50*/  F2FP.SATFINITE.E4M3.F32.PACK_AB_MERGE_C R195, R44, R195, RZ ;  /* 0x000000c32cc3723e */ /* 0x000fe200048070ff */
[----:B------:R-:W-:Y:S01]  /*10b60*/  IMAD R79, R3, 0x46, RZ ;  /* 0x00000046034f7824 */ /* 0x000fe200078e02ff */
[-C--:B0-----:R-:W-:Y:S01]  /*10b70*/  IADD3 R22, P1, PT, R17, R4.reuse, RZ ;  /* 0x0000000411167210 */ /* 0x081fe20007f3e0ff */
[----:B------:R0:W-:Y:S01]  /*10b80*/  STG.E.U8 desc[UR32][R24.64], R16 ;  /* 0x0000001018007986 */ /* 0x0001e2000c101120 */
[-C--:B------:R-:W-:Y:S01]  /*10b90*/  LEA.HI.X.SX32 R27, R19, R5.reuse, 0x1, P2 ;  /* 0x00000005131b7211 */ /* 0x080fe200010f0eff */
[----:B------:R-:W-:Y:S01]  /*10ba0*/  IMAD R19, R3, 0x12, RZ ;  /* 0x0000001203137824 */ /* 0x000fe200078e02ff */
[-C--:B-1----:R-:W-:Y:S01]  /*10bb0*/  IADD3 R28, P3, PT, R21, R4.reuse, RZ ;  /* 0x00000004151c7210 */ /* 0x082fe20007f7e0ff */
[----:B------:R-:W-:Y:S01]  /*10bc0*/  IMAD R15, R3, 0x11, RZ ;  /* 0x00000011030f7824 */ /* 0x000fe200078e02ff */
[-C--:B------:R-:W-:Y:S01]  /*10bd0*/  LEA.HI.X.SX32 R23, R17, R5.reuse, 0x1, P1 ;  /* 0x0000000511177211 */ /* 0x080fe200008f0eff */
[C---:B------:R-:W-:Y:S01]  /*10be0*/  IMAD R81, R3.reuse, 0x47, RZ ;  /* 0x0000004703517824 */ /* 0x040fe200078e02ff */
[----:B---3--:R-:W-:Y:S01]  /*10bf0*/  PRMT R35, R18, 0x9910, RZ ;  /* 0x0000991012237816 */ /* 0x008fe200000000ff */
[----:B------:R-:W-:Y:S01]  /*10c00*/  IMAD R31, R3, 0x14, RZ ;  /* 0x00000014031f7824 */ /* 0x000fe200078e02ff */
[-C--:B------:R-:W-:Y:S01]  /*10c10*/  LEA.HI.X.SX32 R29, R21, R5.reuse, 0x1, P3 ;  /* 0x00000005151d7211 */ /* 0x080fe200018f0eff */
[C---:B------:R-:W-:Y:S01]  /*10c20*/  IMAD R21, R3.reuse, 0x13, RZ ;  /* 0x0000001303157824 */ /* 0x040fe200078e02ff */
[----:B------:R-:W-:Y:S01]  /*10c30*/  SHF.R.S32.HI R35, RZ, 0x8, R35 ;  /* 0x00000008ff237819 */ /* 0x000fe20000011423 */
[C---:B------:R-:W-:Y:S01]  /*10c40*/  IMAD R83, R3.reuse, 0x48, RZ ;  /* 0x0000004803537824 */ /* 0x040fe200078e02ff */
[----:B0-----:R-:W-:Y:S01]  /*10c50*/  SHF.R.S32.HI R25, RZ, 0x8, R2 ;  /* 0x00000008ff197819 */ /* 0x001fe20000011402 */
[----:B------:R-:W-:Y:S01]  /*10c60*/  IMAD R85, R3, 0x49, RZ ;  /* 0x0000004903557824 */ /* 0x000fe200078e02ff */
[-C--:B------:R-:W-:Y:S01]  /*10c70*/  IADD3 R16, P1, PT, R33, R4.reuse, RZ ;  /* 0x0000000421107210 */ /* 0x080fe20007f3e0ff */
[----:B------:R-:W-:Y:S01]  /*10c80*/  IMAD R87, R3, 0x4a, RZ ;  /* 0x0000004a03577824 */ /* 0x000fe200078e02ff */
[-C--:B------:R-:W-:Y:S01]  /*10c90*/  IADD3 R24, P2, PT, R19, R4.reuse, RZ ;  /* 0x0000000413187210 */ /* 0x080fe20007f5e0ff */
[----:B------:R0:W-:Y:S01]  /*10ca0*/  STG.E.U8 desc[UR32][R22.64], R25 ;  /* 0x0000001916007986 */ /* 0x0001e2000c101120 */
[----:B------:R-:W-:Y:S01]  /*10cb0*/  LEA.HI.X.SX32 R17, R33, R5, 0x1, P1 ;  /* 0x0000000521117211 */ /* 0x000fe200008f0eff */
[----:B------:R-:W-:Y:S01]  /*10cc0*/  IMAD R89, R3, 0x4b, RZ ;  /* 0x0000004b03597824 */ /* 0x000fe200078e02ff */
[----:B------:R-:W-:Y:S01]  /*10cd0*/  PRMT R33, R20, 0x9910, RZ ;  /* 0x0000991014217816 */ /* 0x000fe200000000ff */
[----:B------:R1:W-:Y:S01]  /*10ce0*/  STG.E.U8 desc[UR32][R26.64], R18 ;  /* 0x000000121a007986 */ /* 0x0003e2000c101120 */
[----:B------:R-:W-:Y:S01]  /*10cf0*/  PRMT R2, R13, 0x9910, RZ ;  /* 0x000099100d027816 */ /* 0x000fe200000000ff */
[C---:B------:R-:W-:Y:S01]  /*10d00*/  IMAD R91, R3.reuse, 0x4c, RZ ;  /* 0x0000004c035b7824 */ /* 0x040fe200078e02ff */
[----:B------:R-:W-:Y:S01]  /*10d10*/  SHF.R.S32.HI R33, RZ, 0x8, R33 ;  /* 0x00000008ff217819 */ /* 0x000fe20000011421 */
        /* <DEDUP_REMOVED lines=14> */
[----:B------:R-:W-:Y:S01]  /*10e00*/  LEA.HI.X.SX32 R19, R21, R5, 0x1, P3 ;  /* 0x0000000515137211 */ /* 0x000fe200018f0eff */
[----:B------:R1:W-:Y:S01]  /*10e10*/  STG.E.U8 desc[UR32][R22.64], R33 ;  /* 0x0000002116007986 */ /* 0x0003e2000c101120 */
[----:B------:R-:W-:Y:S01]  /*10e20*/  SHF.R.S32.HI R35, RZ, 0x8, R35 ;  /* 0x00000008ff237819 */ /* 0x000fe20000011423 */
[----:B------:R-:W-:Y:S01]  /*10e30*/  IMAD R99, R3, 0x50, RZ ;  /* 0x0000005003637824 */ /* 0x000fe200078e02ff */
[-C--:B0-----:R-:W-:Y:S01]  /*10e40*/  IADD3 R16, P1, PT, R31, R4.reuse, RZ ;  /* 0x000000041f107210 */ /* 0x081fe20007f3e0ff */
[----:B------:R0:W-:Y:S01]  /*10e50*/  STG.E.U8 desc[UR32][R24.64], R14 ;  /* 0x0000000e18007986 */ /* 0x0001e2000c101120 */
[C---:B------:R-:W-:Y:S01]  /*10e60*/  IMAD R101, R3.reuse, 0x51, RZ ;  /* 0x0000005103657824 */ /* 0x040fe200078e02ff */
[----:B------:R-:W-:Y:S01]  /*10e70*/  F2FP.SATFINITE.E4M3.F32.PACK_AB_MERGE_C R203, R48, R203, RZ ;  /* 0x000000cb30cb723e */ /* 0x000fe200048070ff */
[----:B------:R-:W-:Y:S01]  /*10e80*/  IMAD R103, R3, 0x52, RZ ;  /* 0x0000005203677824 */ /* 0x000fe200078e02ff */
[-C--:B------:R-:W-:Y:S01]  /*10e90*/  LEA.HI.X.SX32 R17, R31, R5.reuse, 0x1, P1 ;  /* 0x000000051f117211 */ /* 0x080fe200008f0eff */
[----:B------:R-:W-:Y:S01]  /*10ea0*/  IMAD R31, R3, 0x18, RZ ;  /* 0x00000018031f7824 */ /* 0x000fe200078e02ff */
[-C--:B------:R-:W-:Y:S01]  /*10eb0*/  IADD3 R20, P1, PT, R15, R4.reuse, RZ ;  /* 0x000000040f147210 */ /* 0x080fe20007f3e0ff */
[----:B------:R3:W-:Y:S01]  /*10ec0*/  STG.E.U8 desc[UR32][R18.64], R35 ;  /* 0x0000002312007986 */ /* 0x0007e2000c101120 */
[-C--:B-1----:R-:W-:Y:S01]  /*10ed0*/  IADD3 R22, P2, PT, R27, R4.reuse, RZ ;  /* 0x000000041b167210 */ /* 0x082fe20007f5e0ff */
[----:B------:R-:W-:Y:S01]  /*10ee0*/  IMAD R108, R3, 0x53, RZ ;  /* 0x00000053036c7824 */ /* 0x000fe200078e02ff */
[-C--:B------:R-:W-:Y:S01]  /*10ef0*/  LEA.HI.X.SX32 R21, R15, R5.reuse, 0x1, P1 ;  /* 0x000000050f157211 */ /* 0x080fe200008f0eff */
[----:B------:R1:W-:Y:S01]  /*10f00*/  STG.E.U8 desc[UR32][R16.64], R13 ;  /* 0x0000000d10007986 */ /* 0x0003e2000c101120 */
[-C--:B0-----:R-:W-:Y:S01]  /*10f10*/  IADD3 R14, P3, PT, R29, R4.reuse, RZ ;  /* 0x000000041d0e7210 */ /* 0x081fe20007f7e0ff */
[C---:B------:R-:W-:Y:S01]  /*10f20*/  IMAD R25, R3.reuse, 0x1a, RZ ;  /* 0x0000001a03197824 */ /* 0x040fe200078e02ff */
[----:B------:R-:W-:Y:S01]  /*10f30*/  PRMT R33, R12, 0x9910, RZ ;  /* 0x000099100c217816 */ /* 0x000fe200000000ff */
[----:B------:R-:W-:Y:S01]  /*10f40*/  IMAD R110, R3, 0x54, RZ ;  /* 0x00000054036e7824 */ /* 0x000fe200078e02ff */
[-C--:B------:R-:W-:Y:S01]  /*10f50*/  LEA.HI.X.SX32 R23, R27, R5.reuse, 0x1, P2 ;  /* 0x000000051b177211 */ /* 0x080fe200010f0eff */
[----:B------:R-:W-:Y:S01]  /*10f60*/  IMAD R27, R3, 0x1b, RZ ;  /* 0x0000001b031b7824 */ /* 0x000fe200078e02ff */
[-C--:B------:R-:W-:Y:S01]  /*10f70*/  LEA.HI.X.SX32 R15, R29, R5.reuse, 0x1, P3 ;  /* 0x000000051d0f7211 */ /* 0x080fe200018f0eff */
[C---:B------:R-:W-:Y:S01]  /*10f80*/  IMAD R29, R3.reuse, 0x1c, RZ ;  /* 0x0000001c031d7824 */ /* 0x040fe200078e02ff */
[----:B---3--:R-:W-:Y:S01]  /*10f90*/  SHF.R.S32.HI R19, RZ, 0x8, R2 ;  /* 0x00000008ff137819 */ /* 0x008fe20000011402 */
[C---:B------:R-:W-:Y:S01]  /*10fa0*/  IMAD R35, R3.reuse, 0x30, RZ ;  /* 0x0000003003237824 */ /* 0x040fe200078e02ff */
[----:B------:R-:W-:Y:S01]  /*10fb0*/  SHF.R.S32.HI R33, RZ, 0x8, R33 ;  /* 0x00000008ff217819 */ /* 0x000fe20000011421 */
[----:B-1----:R-:W-:Y:S01]  /*10fc0*/  IMAD R13, R3, 0x19, RZ ;  /* 0x00000019030d7824 */ /* 0x002fe200078e02ff */
[-C--:B------:R-:W-:Y:S01]  /*10fd0*/  IADD3 R16, P1, PT, R31, R4.reuse, RZ ;  /* 0x000000041f107210 */ /* 0x080fe20007f3e0ff */
[----:B------:R0:W-:Y:S01]  /*10fe0*/  STG.E.U8 desc[UR32][R20.64], R19 ;  /* 0x0000001314007986 */ /* 0x0001e2000c101120 */
[----:B------:R-:W-:Y:S01]  /*10ff0*/  PRMT R2, R11, 0x9910, RZ ;  /* 0x000099100b027816 */ /* 0x000fe200000000ff */
[----:B------:R-:W-:Y:S01]  /*11000*/  IMAD R112, R3, 0x55, RZ ;  /* 0x0000005503707824 */ /* 0x000fe200078e02ff */
[----:B------:R-:W-:Y:S01]  /*11010*/  LEA.HI.X.SX32 R17, R31, R5, 0x1, P1 ;  /* 0x000000051f117211 */ /* 0x000fe200008f0eff */
[----:B------:R1:W-:Y:S01]  /*11020*/  STG.E.U8 desc[UR32][R22.64], R12 ;  /* 0x0000000c16007986 */ /* 0x0003e2000c101120 */
[-C--:B------:R-:W-:Y:S01]  /*11030*/  IADD3 R18, P1, PT, R13, R4.reuse, RZ ;  /* 0x000000040d127210 */ /* 0x080fe20007f3e0ff */
[C---:B------:R-:W-:Y:S01]  /*11040*/  IMAD R114, R3.reuse, 0x56, RZ ;  /* 0x0000005603727824 */ /* 0x040fe200078e02ff */
[----:B------:R-:W-:Y:S01]  /*11050*/  PRMT R31, R10, 0x9910, RZ ;  /* 0x000099100a1f7816 */ /* 0x000fe200000000ff */
        /* <DEDUP_REMOVED lines=11> */
[----:B------:R-:W-:Y:S01]  /*11110*/  IMAD R25, R3, 0x1f, RZ ;  /* 0x0000001f03197824 */ /* 0x000fe200078e02ff */
[-C--:B---3--:R-:W-:Y:S01]  /*11120*/  IADD3 R14, P1, PT, R29, R4.reuse, RZ ;  /* 0x000000041d0e7210 */ /* 0x088fe20007f3e0ff */
[----:B------:R-:W-:Y:S01]  /*11130*/  IMAD R33, R3, 0x2f, RZ ;  /* 0x0000002f03217824 */ /* 0x000fe200078e02ff */
[-C--:B------:R-:W-:Y:S01]  /*11140*/  LEA.HI.X.SX32 R13, R27, R5.reuse, 0x1, P3 ;  /* 0x000000051b0d7211 */ /* 0x080fe200018f0eff */
[C---:B------:R-:W-:Y:S01]  /*11150*/  IMAD.SHL.U32 R27, R3.reuse, 0x20, RZ ;  /* 0x00000020031b7824 */ /* 0x040fe200078e00ff */
[----:B------:R-:W-:Y:S01]  /*11160*/  SHF.R.S32.HI R31, RZ, 0x8, R31 ;  /* 0x00000008ff1f7819 */ /* 0x000fe2000001141f */
[C---:B0-----:R-:W-:Y:S01]  /*11170*/  IMAD R11, R3.reuse, 0x1d, RZ ;  /* 0x0000001d030b7824 */ /* 0x041fe200078e02ff */
[----:B------:R-:W-:Y:S01]  /*11180*/  SHF.R.S32.HI R17, RZ, 0x8, R2 ;  /* 0x00000008ff117819 */ /* 0x000fe20000011402 */
[----:B------:R-:W-:Y:S01]  /*11190*/  IMAD R111, R3, 0x5a, RZ ;  /* 0x0000005a036f7824 */ /* 0x000fe200078e02ff */
[----:B------:R-:W-:Y:S01]  /*111a0*/  LEA.HI.X.SX32 R15, R29, R5, 0x1, P1 ;  /* 0x000000051d0f7211 */ /* 0x000fe200008f0eff */
[----:B------:R-:W-:Y:S01]  /*111b0*/  IMAD R113, R3, 0x5b, RZ ;  /* 0x0000005b03717824 */ /* 0x000fe200078e02ff */
[-C--:B------:R-:W-:Y:S01]  /*111c0*/  IADD3 R16, P1, PT, R11, R4.reuse, RZ ;  /* 0x000000040b107210 */ /* 0x080fe20007f3e0ff */
[----:B------:R0:W-:Y:S01]  /*111d0*/  STG.E.U8 desc[UR32][R18.64], R17 ;  /* 0x0000001112007986 */ /* 0x0001e2000c101120 */
[----:B------:R-:W-:Y:S01]  /*111e0*/  PRMT R2, R9, 0x9910, RZ ;  /* 0x0000991009027816 */ /* 0x000fe200000000ff */
[C---:B------:R-:W-:Y:S01]  /*111f0*/  IMAD R115, R3.reuse, 0x5c, RZ ;  /* 0x0000005c03737824 */ /* 0x040fe200078e02ff */
[----:B------:R-:W-:Y:S01]  /*11200*/  PRMT R29, R8, 0x9910, RZ ;  /* 0x00009910081d7816 */ /* 0x000fe200000000ff */
[----:B------:R1:W-:Y:S01]  /*11210*/  STG.E.U8 desc[UR32][R20.64], R10 ;  /* 0x0000000a14007986 */ /* 0x0003e2000c101120 */
[C---:B------:R-:W-:Y:S01]  /*11220*/  IMAD R117, R3.reuse, 0x5d, RZ ;  /* 0x0000005d03757824 */ /* 0x040fe200078e02ff */
[----:B------:R-:W-:Y:S01]  /*11230*/  F2FP.SATFINITE.E4M3.F32.PACK_AB_MERGE_C R251, R52, R251, RZ ;  /* 0x000000fb34fb723e */ /* 0x000fe200048070ff */
[C---:B------:R-:W-:Y:S01]  /*11240*/  IMAD R119, R3.reuse, 0x5e, RZ ;  /* 0x0000005e03777824 */ /* 0x040fe200078e02ff */
[----:B------:R3:W-:Y:S01]  /*11250*/  STG.E.U8 desc[UR32][R12.64], R31 ;  /* 0x0000001f0c007986 */ /* 0x0007e2000c101120 */
[----:B------:R-:W-:Y:S01]  /*11260*/  SHF.R.S32.HI R29, RZ, 0x8, R29 ;  /* 0x00000008ff1d7819 */ /* 0x000fe2000001141d */
[----:B------:R-:W-:Y:S01]  /*11270*/  IMAD R121, R3, 0x5f, RZ ;  /* 0x0000005f03797824 */ /* 0x000fe200078e02ff */
[----:B------:R-:W-:Y:S01]  /*11280*/  F2FP.SATFINITE.E4M3.F32.PACK_AB_MERGE_C R249, R54, R249, RZ ;  /* 0x000000f936f9723e */ /* 0x000fe200048070ff */
[----:B------:R4:W-:Y:S01]  /*11290*/  STG.E.U8 desc[UR32][R14.64], R9 ;  /* 0x000000090e007986 */ /* 0x0009e2000c101120 */
[-C--:B0-----:R-:W-:Y:S01]  /*112a0*/  LEA.HI.X.SX32 R17, R11, R5.reuse, 0x1, P1 ;  /* 0x000000050b117211 */ /* 0x081fe200008f0eff */
[----:B------:R-:W-:Y:S01]  /*112b0*/  IMAD R123, R3, 0x60, RZ ;  /* 0x00000060037b7824 */ /* 0x000fe200078e02ff */
[-C--:B------:R-:W-:Y:S01]  /*112c0*/  IADD3 R18, P2, PT, R23, R4.reuse, RZ ;  /* 0x0000000417127210 */ /* 0x080fe20007f5e0ff */
[----:B-1----:R-:W-:Y:S01]  /*112d0*/  IMAD R21, R3, 0x22, RZ ;  /* 0x0000002203157824 */ /* 0x002fe200078e02ff */
[-C--:B------:R-:W-:Y:S01]  /*112e0*/  IADD3 R10, P3, PT, R25, R4.reuse, RZ ;  /* 0x00000004190a7210 */ /* 0x080fe20007f7e0ff */
[----:B------:R-:W-:Y:S01]  /*112f0*/  IMAD R125, R3, 0x61, RZ ;  /* 0x00000061037d7824 */ /* 0x000fe200078e02ff */
[-C--:B------:R-:W-:Y:S01]  /*11300*/  LEA.HI.X.SX32 R19, R23, R5.reuse, 0x1, P2 ;  /* 0x0000000517137211 */ /* 0x080fe200010f0eff */
[----:B------:R-:W-:Y:S01]  /*11310*/  IMAD R23, R3, 0x23, RZ ;  /* 0x0000002303177824 */ /* 0x000fe200078e02ff */
[-C--:B---3--:R-:W-:Y:S01]  /*11320*/  IADD3 R12, P1, PT, R27, R4.reuse, RZ ;  /* 0x000000041b0c7210 */ /* 0x088fe20007f3e0ff */
[----:B------:R-:W-:Y:S01]  /*11330*/  IMAD R127, R3, 0x62, RZ ;  /* 0x00000062037f7824 */ /* 0x000fe200078e02ff */
[-C--:B------:R-:W-:Y:S01]  /*11340*/  LEA.HI.X.SX32 R11, R25, R5.reuse, 0x1, P3 ;  /* 0x00000005190b7211 */ /* 0x080fe200018f0eff */
[C---:B----4-:R-:W-:Y:S01]  /*11350*/  IMAD R9, R3.reuse, 0x21, RZ ;  /* 0x0000002103097824 */ /* 0x050fe200078e02ff */
[----:B------:R-:W-:Y:S01]  /*11360*/  SHF.R.S32.HI R15, RZ, 0x8, R2 ;  /* 0x00000008ff0f7819 */ /* 0x000fe20000011402 */
[----:B------:R-:W-:Y:S01]  /*11370*/  IMAD R25, R3, 0x24, RZ ;  /* 0x0000002403197824 */ /* 0x000fe200078e02ff */
[----:B------:R-:W-:Y:S01]  /*11380*/  LEA.HI.X.SX32 R13, R27, R5, 0x1, P1 ;  /* 0x000000051b0d7211 */ /* 0x000fe200008f0eff */
[----:B------:R-:W-:Y:S01]  /*11390*/  IMAD R129, R3, 0x63, RZ ;  /* 0x0000006303817824 */ /* 0x000fe200078e02ff */
[----:B------:R-:W-:Y:S01]  /*113a0*/  PRMT R27, R7, 0x9910, RZ ;  /* 0x00009910071b7816 */ /* 0x000fe200000000ff */
[----:B------:R0:W-:Y:S01]  /*113b0*/  STG.E.U8 desc[UR32][R16.64], R15 ;  /* 0x0000000f10007986 */ /* 0x0001e2000c101120 */
[-C--:B------:R-:W-:Y:S01]  /*113c0*/  IADD3 R14, P1, PT, R9, R4.reuse, RZ ;  /* 0x00000004090e7210 */ /* 0x080fe20007f3e0ff */
[C---:B------:R-:W-:Y:S01]  /*113d0*/  IMAD R131, R3.reuse, 0x64, RZ ;  /* 0x0000006403837824 */ /* 0x040fe200078e02ff */
[----:B------:R-:W-:Y:S01]  /*113e0*/  SHF.R.S32.HI R27, RZ, 0x8, R27 ;  /* 0x00000008ff1b7819 */ /* 0x000fe2000001141b */
[----:B------:R1:W-:Y:S01]  /*113f0*/  STG.E.U8 desc[UR32][R18.64], R8 ;  /* 0x0000000812007986 */ /* 0x0003e2000c101120 */
[----:B------:R-:W-:Y:S01]  /*11400*/  PRMT R31, R6, 0x9910, RZ ;  /* 0x00009910061f7816 */ /* 0x000fe200000000ff */
[C---:B------:R-:W-:Y:S01]  /*11410*/  IMAD R133, R3.reuse, 0x65, RZ ;  /* 0x0000006503857824 */ /* 0x040fe200078e02ff */
[----:B------:R-:W-:Y:S01]  /*11420*/  F2FP.SATFINITE.E4M3.F32.PACK_AB_MERGE_C R247, R56, R247, RZ ;  /* 0x000000f738f7723e */ /* 0x000fe200048070ff */
[----:B------:R3:W-:Y:S01]  /*11430*/  STG.E.U8 desc[UR32][R10.64], R29 ;  /* 0x0000001d0a007986 */ /* 0x0007e2000c101120 */
[----:B------:R-:W-:Y:S01]  /*11440*/  SHF.R.S32.HI R31, RZ, 0x8, R31 ;  /* 0x00000008ff1f7819 */ /* 0x000fe2000001141f */
[----:B------:R-:W-:Y:S01]  /*11450*/  IMAD R135, R3, 0x66, RZ ;  /* 0x0000006603877824 */ /* 0x000fe200078e02ff */
[----:B------:R-:W-:Y:S01]  /*11460*/  F2FP.SATFINITE.E4M3.F32.PACK_AB_MERGE_C R245, R58, R245, RZ ;  /* 0x000000f53af5723e */ /* 0x000fe200048070ff */
[----:B------:R4:W-:Y:S01]  /*11470*/  STG.E.U8 desc[UR32][R12.64], R7 ;  /* 0x000000070c007986 */ /* 0x0009e2000c101120 */
[-C--:B0-----:R-:W-:Y:S01]  /*11480*/  IADD3 R16, P2, PT, R21, R4.reuse, RZ ;  /* 0x0000000415107210 */ /* 0x081fe20007f5e0ff */
[----:B------:R-:W-:Y:S01]  /*11490*/  IMAD R137, R3, 0x67, RZ ;  /* 0x0000006703897824 */ /* 0x000fe200078e02ff */
[-C--:B------:R-:W-:Y:S01]  /*114a0*/  LEA.HI.X.SX32 R15, R9, R5.reuse, 0x1, P1 ;  /* 0x00000005090f7211 */ /* 0x080fe200008f0eff */
[----:B-1----:R-:W-:Y:S01]  /*114b0*/  IMAD R19, R3, 0x27, RZ ;  /* 0x0000002703137824 */ /* 0x002fe200078e02ff */
[-C--:B------:R-:W-:Y:S01]  /*114c0*/  IADD3 R8, P3, PT, R23, R4.reuse, RZ ;  /* 0x0000000417087210 */ /* 0x080fe20007f7e0ff */
[----:B------:R-:W-:Y:S01]  /*114d0*/  IMAD R139, R3, 0x68, RZ ;  /* 0x00000068038b7824 */ /* 0x000fe200078e02ff */
[-C--:B------:R-:W-:Y:S01]  /*114e0*/  LEA.HI.X.SX32 R17, R21, R5.reuse, 0x1, P2 ;  /* 0x0000000515117211 */ /* 0x080fe200010f0eff */
[----:B------:R0:W-:Y:S01]  /*114f0*/  STG.E.U8 desc[UR32][R14.64], R27 ;  /* 0x0000001b0e007986 */ /* 0x0001e2000c101120 */
[-C--:B---3--:R-:W-:Y:S01]  /*11500*/  IADD3 R10, P1, PT, R25, R4.reuse, RZ ;  /* 0x00000004190a7210 */ /* 0x088fe20007f3e0ff */
[----:B------:R-:W-:Y:S01]  /*11510*/  IMAD R21, R3, 0x28, RZ ;  /* 0x0000002803157824 */ /* 0x000fe200078e02ff */
[-C--:B------:R-:W-:Y:S01]  /*11520*/  LEA.HI.X.SX32 R9, R23, R5.reuse, 0x1, P3 ;  /* 0x0000000517097211 */ /* 0x080fe200018f0eff */
[----:B----4-:R-:W-:Y:S01]  /*11530*/  IMAD R7, R3, 0x25, RZ ;  /* 0x0000002503077824 */ /* 0x010fe200078e02ff */
[----:B------:R-:W-:Y:S01]  /*11540*/  LEA.HI.X.SX32 R11, R25, R5, 0x1, P1 ;  /* 0x00000005190b7211 */ /* 0x000fe200008f0eff */
[C---:B------:R-:W-:Y:S01]  /*11550*/  IMAD R13, R3.reuse, 0x26, RZ ;  /* 0x00000026030d7824 */ /* 0x040fe200078e02ff */
[----:B------:R1:W-:Y:S01]  /*11560*/  STG.E.U8 desc[UR32][R16.64], R6 ;  /* 0x0000000610007986 */ /* 0x0003e2000c101120 */
[----:B------:R-:W-:Y:S01]  /*11570*/  IMAD R23, R3, 0x2a, RZ ;  /* 0x0000002a03177824 */ /* 0x000fe200078e02ff */
[-C--:B------:R-:W-:Y:S01]  /*11580*/  IADD3 R2, P6, PT, R7, R4.reuse, RZ ;  /* 0x0000000407027210 */ /* 0x080fe20007fde0ff */
[C---:B------:R-:W-:Y:S01]  /*11590*/  IMAD R25, R3.reuse, 0x2b, RZ ;  /* 0x0000002b03197824 */ /* 0x040fe200078e02ff */
[----:B------:R3:W-:Y:S01]  /*115a0*/  STG.E.U8 desc[UR32][R8.64], R31 ;  /* 0x0000001f08007986 */ /* 0x0007e2000c101120 */
[----:B0-----:R-:W-:Y:S01]  /*115b0*/  IMAD R15, R3, 0x29, RZ ;  /* 0x00000029030f7824 */ /* 0x001fe200078e02ff */
[-C--:B------:R-:W-:Y:S01]  /*115c0*/  IADD3 R14, P3, PT, R23, R4.reuse, RZ ;  /* 0x00000004170e7210 */ /* 0x080fe20007f7e0ff */
[C---:B------:R-:W-:Y:S01]  /*115d0*/  IMAD R27, R3.reuse, 0x2c, RZ ;  /* 0x0000002c031b7824 */ /* 0x040fe200078e02ff */
[----:B------:R0:W-:Y:S01]  /*115e0*/  STG.E.U8 desc[UR32][R10.64], R208 ;  /* 0x000000d00a007986 */ /* 0x0001e2000c101120 */
[----:B------:R-:W-:Y:S01]  /*115f0*/  IMAD R29, R3, 0x2d, RZ ;  /* 0x0000002d031d7824 */ /* 0x000fe200078e02ff */
[-C--:B------:R-:W-:Y:S01]  /*11600*/  IADD3 R12, P4, PT, R15, R4.reuse, RZ ;  /* 0x000000040f0c7210 */ /* 0x080fe20007f9e0ff */
[----:B------:R-:W-:Y:S01]  /*11610*/  IMAD R141, R3, 0x69, RZ ;  /* 0x00000069038d7824 */ /* 0x000fe200078e02ff */
[-C--:B-1----:R-:W-:Y:S01]  /*11620*/  IADD3 R6, P5, PT, R13, R4.reuse, RZ ;  /* 0x000000040d067210 */ /* 0x082fe20007fbe0ff */
[C---:B------:R-:W-:Y:S01]  /*11630*/  IMAD R143, R3.reuse, 0x6a, RZ ;  /* 0x0000006a038f7824 */ /* 0x040fe200078e02ff */
[----:B------:R-:W-:Y:S01]  /*11640*/  F2FP.SATFINITE.E4M3.F32.PACK_AB_MERGE_C R243, R60, R243, RZ ;  /* 0x000000f33cf3723e */ /* 0x000fe200048070ff */
[----:B------:R-:W-:Y:S01]  /*11650*/  IMAD R145, R3, 0x6b, RZ ;  /* 0x0000006b03917824 */ /* 0x000fe200078e02ff */
[-C--:B---3--:R-:W-:Y:S01]  /*11660*/  IADD3 R8, P2, PT, R19, R4.reuse, RZ ;  /* 0x0000000413087210 */ /* 0x088fe20007f5e0ff */
[C---:B------:R-:W-:Y:S01]  /*11670*/  IMAD R31, R3.reuse, 0x2e, RZ ;  /* 0x0000002e031f7824 */ /* 0x040fe200078e02ff */
[----:B------:R-:W-:Y:S01]  /*11680*/  F2FP.SATFINITE.E4M3.F32.PACK_AB_MERGE_C R241, R62, R241, RZ ;  /* 0x000000f13ef1723e */ /* 0x000fe200048070ff */
[----:B------:R-:W-:Y:S01]  /*11690*/  IMAD R147, R3, 0x6c, RZ ;  /* 0x0000006c03937824 */ /* 0x000fe200078e02ff */
[-C--:B0-----:R-:W-:Y:S01]  /*116a0*/  IADD3 R10, P1, PT, R21, R4.reuse, RZ ;  /* 0x00000004150a7210 */ /* 0x081fe20007f3e0ff */
[----:B------:R-:W-:Y:S01]  /*116b0*/  IMAD R149, R3, 0x6d, RZ ;  /* 0x0000006d03957824 */ /* 0x000fe200078e02ff */
[-C--:B------:R-:W-:Y:S01]  /*116c0*/  LEA.HI.X.SX32 R9, R19, R5.reuse, 0x1, P2 ;  /* 0x0000000513097211 */ /* 0x080fe200010f0eff */
[----:B------:R-:W-:Y:S01]  /*116d0*/  IMAD R151, R3, 0x6e, RZ ;  /* 0x0000006e03977824 */ /* 0x000fe200078e02ff */
[-C--:B------:R-:W-:Y:S01]  /*116e0*/  LEA.HI.X.SX32 R11, R21, R5.reuse, 0x1, P1 ;  /* 0x00000005150b7211 */ /* 0x080fe200008f0eff */
[----:B------:R-:W-:Y:S01]  /*116f0*/  IMAD R153, R3, 0x6f, RZ ;  /* 0x0000006f03997824 */ /* 0x000fe200078e02ff */
[-C--:B------:R-:W-:Y:S01]  /*11700*/  IADD3 R20, P2, PT, R29, R4.reuse, RZ ;  /* 0x000000041d147210 */ /* 0x080fe20007f5e0ff */
[----:B------:R-:W-:Y:S01]  /*11710*/  IMAD R155, R3, 0x70, RZ ;  /* 0x00000070039b7824 */ /* 0x000fe200078e02ff */
[-C--:B------:R-:W-:Y:S01]  /*11720*/  IADD3 R22, P1, PT, R31, R4.reuse, RZ ;  /* 0x000000041f167210 */ /* 0x080fe20007f3e0ff */
[----:B------:R-:W-:Y:S01]  /*11730*/  IMAD R157, R3, 0x71, RZ ;  /* 0x00000071039d7824 */ /* 0x000fe200078e02ff */
[----:B------:R-:W-:Y:S01]  /*11740*/  LEA.HI.X.SX32 R21, R29, R5, 0x1, P2 ;  /* 0x000000051d157211 */ /* 0x000fe200010f0eff */
[----:B------:R-:W-:Y:S01]  /*11750*/  IMAD R159, R3, 0x72, RZ ;  /* 0x00000072039f7824 */ /* 0x000fe200078e02ff */
[-C--:B------:R-:W-:Y:S01]  /*11760*/  IADD3 R32, P2, PT, R41, R4.reuse, RZ ;  /* 0x0000000429207210 */ /* 0x080fe20007f5e0ff */
[C---:B------:R-:W-:Y:S01]  /*11770*/  IMAD R161, R3.reuse, 0x73, RZ ;  /* 0x0000007303a17824 */ /* 0x040fe200078e02ff */
[----:B------:R-:W-:Y:S01]  /*11780*/  F2FP.SATFINITE.E4M3.F32.PACK_AB_MERGE_C R239, R64, R239, RZ ;  /* 0x000000ef40ef723e */ /* 0x000fe200048070ff */
        /* <DEDUP_REMOVED lines=22> */
[----:B------:R-:W-:Y:S01]  /*118f0*/  IMAD R206, R3, 0x7f, RZ ;  /* 0x0000007f03ce7824 */ /* 0x000fe200078e02ff */
[-C--:B------:R-:W-:Y:S01]  /*11900*/  LEA.HI.X.SX32 R3, R7, R5.reuse, 0x1, P6 ;  /* 0x0000000507037211 */ /* 0x080fe200030f0eff */
[----:B------:R-:W-:Y:S01]  /*11910*/  USHF.L.U32 UR6, UR4, 0x2, URZ ;  /* 0x0000000204067899 */ /* 0x000fe200080006ff */
[----:B------:R-:W-:Y:S01]  /*11920*/  IADD3 R16, P6, PT, R25, R4, RZ ;  /* 0x0000000419107210 */ /* 0x000fe20007fde0ff */
[----:B------:R-:W-:Y:S01]  /*11930*/  UIMAD.WIDE UR4, UR4, 0x4, URZ ;  /* 0x00000004040478a5 */ /* 0x000fe2000f8e02ff */
[----:B------:R-:W-:-:S02]  /*11940*/  LEA.HI.X.SX32 R7, R13, R5, 0x1, P5 ;  /* 0x000000050d077211 */ /* 0x000fc400028f0eff */
[-C--:B------:R-:W-:Y:S02]  /*11950*/  LEA.HI.X.SX32 R13, R15, R5.reuse, 0x1, P4 ;  /* 0x000000050f0d7211 */ /* 0x080fe400020f0eff */
[-C--:B------:R-:W-:Y:S02]  /*11960*/  IADD3 R18, P5, PT, R27, R4.reuse, RZ ;  /* 0x000000041b127210 */ /* 0x080fe40007fbe0ff */
[-C--:B------:R-:W-:Y:S02]  /*11970*/  LEA.HI.X.SX32 R15, R23, R5.reuse, 0x1, P3 ;  /* 0x00000005170f7211 */ /* 0x080fe400018f0eff */
[-C--:B------:R-:W-:Y:S02]  /*11980*/  IADD3 R24, P4, PT, R33, R4.reuse, RZ ;  /* 0x0000000421187210 */ /* 0x080fe40007f9e0ff */
[----:B------:R-:W-:Y:S02]  /*11990*/  IADD3 R26, P3, PT, R35, R4, RZ ;  /* 0x00000004231a7210 */ /* 0x000fe40007f7e0ff */
[----:B------:R-:W-:-:S02]  /*119a0*/  LEA.HI.X.SX32 R17, R25, R5, 0x1, P6 ;  /* 0x0000000519117211 */ /* 0x000fc400030f0eff */
[-C--:B------:R-:W-:Y:S02]  /*119b0*/  IADD3 R28, P6, PT, R37, R4.reuse, RZ ;  /* 0x00000004251c7210 */ /* 0x080fe40007fde0ff */
[-C--:B------:R-:W-:Y:S02]  /*119c0*/  LEA.HI.X.SX32 R19, R27, R5.reuse, 0x1, P5 ;  /* 0x000000051b137211 */ /* 0x080fe400028f0eff */
[----:B------:R-:W-:Y:S02]  /*119d0*/  IADD3 R30, P5, PT, R39, R4, RZ ;  /* 0x00000004271e7210 */ /* 0x000fe40007fbe0ff */
[-C--:B------:R-:W-:Y:S02]  /*119e0*/  LEA.HI.X.SX32 R23, R31, R5.reuse, 0x1, P1 ;  /* 0x000000051f177211 */ /* 0x080fe400008f0eff */
[-C--:B------:R-:W-:Y:S02]  /*119f0*/  LEA.HI.X.SX32 R25, R33, R5.reuse, 0x1, P4 ;  /* 0x0000000521197211 */ /* 0x080fe400020f0eff */
[----:B------:R-:W-:-:S02]  /*11a00*/  LEA.HI.X.SX32 R27, R35, R5, 0x1, P3 ;  /* 0x00000005231b7211 */ /* 0x000fc400018f0eff */
[-C--:B------:R-:W-:Y:S02]  /*11a10*/  IADD3 R34, P1, PT, R43, R4.reuse, RZ ;  /* 0x000000042b227210 */ /* 0x080fe40007f3e0ff */
[-C--:B------:R-:W-:Y:S02]  /*11a20*/  IADD3 R36, P4, PT, R45, R4.reuse, RZ ;  /* 0x000000042d247210 */ /* 0x080fe40007f9e0ff */
[-C--:B------:R-:W-:Y:S02]  /*11a30*/  IADD3 R38, P3, PT, R47, R4.reuse, RZ ;  /* 0x000000042f267210 */ /* 0x080fe40007f7e0ff */
[-C--:B------:R-:W-:Y:S02]  /*11a40*/  LEA.HI.X.SX32 R29, R37, R5.reuse, 0x1, P6 ;  /* 0x00000005251d7211 */ /* 0x080fe400030f0eff */
[----:B------:R-:W-:Y:S02]  /*11a50*/  IADD3 R40, P6, PT, R49, R4, RZ ;  /* 0x0000000431287210 */ /* 0x000fe40007fde0ff */
[----:B------:R-:W-:-:S02]  /*11a60*/  LEA.HI.X.SX32 R31, R39, R5, 0x1, P5 ;  /* 0x00000005271f7211 */ /* 0x000fc400028f0eff */
[-C--:B------:R-:W-:Y:S02]  /*11a70*/  IADD3 R42, P5, PT, R51, R4.reuse, RZ ;  /* 0x00000004332a7210 */ /* 0x080fe40007fbe0ff */
[-C--:B------:R-:W-:Y:S02]  /*11a80*/  LEA.HI.X.SX32 R33, R41, R5.reuse, 0x1, P2 ;  /* 0x0000000529217211 */ /* 0x080fe400010f0eff */
[-C--:B------:R-:W-:Y:S02]  /*11a90*/  LEA.HI.X.SX32 R35, R43, R5.reuse, 0x1, P1 ;  /* 0x000000052b237211 */ /* 0x080fe400008f0eff */
[-C--:B------:R-:W-:Y:S02]  /*11aa0*/  LEA.HI.X.SX32 R37, R45, R5.reuse, 0x1, P4 ;  /* 0x000000052d257211 */ /* 0x080fe400020f0eff */
[----:B------:R-:W-:Y:S02]  /*11ab0*/  LEA.HI.X.SX32 R39, R47, R5, 0x1, P3 ;  /* 0x000000052f277211 */ /* 0x000fe400018f0eff */
[----:B------:R-:W-:-:S02]  /*11ac0*/  IADD3 R44, P2, PT, R53, R4, RZ ;  /* 0x00000004352c7210 */ /* 0x000fc40007f5e0ff */
        /* <DEDUP_REMOVED lines=39> */
[----:B------:R-:W-:Y:S02]  /*11d40*/  LEA.HI.X.SX32 R77, R85, R5, 0x1, P6 ;  /* 0x00000005554d7211 */ /* 0x000fe400030f0eff */
[----:B------:R-:W-:Y:S02]  /*11d50*/  IADD3 R88, P6, PT, R97, R4, RZ ;  /* 0x0000000461587210 */ /* 0x000fe40007fde0ff */
[----:B------:R-:W-:-:S02]  /*11d60*/  F2FP.SATFINITE.E4M3.F32.PACK_AB_MERGE_C R215, R90, R215, RZ ;  /* 0x000000d75ad7723e */ /* 0x000fc400048070ff */
[----:B------:R-:W-:Y:S02]  /*11d70*/  LEA.HI.X.SX32 R79, R87, R5, 0x1, P5 ;  /* 0x00000005574f7211 */ /* 0x000fe400028f0eff */
[----:B------:R-:W-:Y:S02]  /*11d80*/  F2FP.SATFINITE.E4M3.F32.PACK_AB_MERGE_C R213, R92, R213, RZ ;  /* 0x000000d55cd5723e */ /* 0x000fe400048070ff */
[----:B------:R-:W-:Y:S02]  /*11d90*/  F2FP.SATFINITE.E4M3.F32.PACK_AB_MERGE_C R211, R94, R211, RZ ;  /* 0x000000d35ed3723e */ /* 0x000fe400048070ff */
[----:B------:R-:W-:Y:S02]  /*11da0*/  F2FP.SATFINITE.E4M3.F32.PACK_AB_MERGE_C R209, R96, R209, RZ ;  /* 0x000000d160d1723e */ /* 0x000fe400048070ff */
[----:B------:R-:W-:Y:S02]  /*11db0*/  F2FP.SATFINITE.E4M3.F32.PACK_AB_MERGE_C R205, R98, R205, RZ ;  /* 0x000000cd62cd723e */ /* 0x000fe400048070ff */
[----:B------:R-:W-:-:S02]  /*11dc0*/  IADD3 R90, P5, PT, R99, R4, RZ ;  /* 0x00000004635a7210 */ /* 0x000fc40007fbe0ff */
[-C--:B------:R-:W-:Y:S02]  /*11dd0*/  LEA.HI.X.SX32 R81, R89, R5.reuse, 0x1, P2 ;  /* 0x0000000559517211 */ /* 0x080fe400010f0eff */
[-C--:B------:R-:W-:Y:S02]  /*11de0*/  LEA.HI.X.SX32 R83, R91, R5.reuse, 0x1, P1 ;  /* 0x000000055b537211 */ /* 0x080fe400008f0eff */
[-C--:B------:R-:W-:Y:S02]  /*11df0*/  LEA.HI.X.SX32 R85, R93, R5.reuse, 0x1, P4 ;  /* 0x000000055d557211 */ /* 0x080fe400020f0eff */
[----:B------:R-:W-:Y:S02]  /*11e00*/  LEA.HI.X.SX32 R87, R95, R5, 0x1, P3 ;  /* 0x000000055f577211 */ /* 0x000fe400018f0eff */
[----:B------:R-:W-:Y:S02]  /*11e10*/  F2FP.SATFINITE.E4M3.F32.PACK_AB_MERGE_C R201, R100, R201, RZ ;  /* 0x000000c964c9723e */ /* 0x000fe400048070ff */
[----:B------:R-:W-:-:S02]  /*11e20*/  IADD3 R92, P2, PT, R101, R4, RZ ;  /* 0x00000004655c7210 */ /* 0x000fc40007f5e0ff */
[-C--:B------:R-:W-:Y:S02]  /*11e30*/  IADD3 R94, P1, PT, R103, R4.reuse, RZ ;  /* 0x00000004675e7210 */ /* 0x080fe40007f3e0ff */
[-C--:B------:R-:W-:Y:S02]  /*11e40*/  IADD3 R96, P4, PT, R108, R4.reuse, RZ ;  /* 0x000000046c607210 */ /* 0x080fe40007f9e0ff */
[-C--:B------:R-:W-:Y:S02]  /*11e50*/  IADD3 R98, P3, PT, R110, R4.reuse, RZ ;  /* 0x000000046e627210 */ /* 0x080fe40007f7e0ff */
[-C--:B------:R-:W-:Y:S02]  /*11e60*/  LEA.HI.X.SX32 R89, R97, R5.reuse, 0x1, P6 ;  /* 0x0000000561597211 */ /* 0x080fe400030f0eff */
[----:B------:R-:W-:Y:S02]  /*11e70*/  IADD3 R100, P6, PT, R112, R4, RZ ;  /* 0x0000000470647210 */ /* 0x000fe40007fde0ff */
[----:B------:R-:W-:-:S02]  /*11e80*/  LEA.HI.X.SX32 R91, R99, R5, 0x1, P5 ;  /* 0x00000005635b7211 */ /* 0x000fc400028f0eff */
[----:B------:R-:W-:Y:S02]  /*11e90*/  F2FP.SATFINITE.E4M3.F32.PACK_AB_MERGE_C R189, R102, R189, RZ ;  /* 0x000000bd66bd723e */ /* 0x000fe400048070ff */
[----:B------:R-:W-:Y:S02]  /*11ea0*/  F2FP.SATFINITE.E4M3.F32.PACK_AB_MERGE_C R197, R104, R197, RZ ;  /* 0x000000c568c5723e */ /* 0x000fe400048070ff */
[----:B------:R-:W-:Y:S02]  /*11eb0*/  F2FP.SATFINITE.E4M3.F32.PACK_AB_MERGE_C R193, R106, R193, RZ ;  /* 0x000000c16ac1723e */ /* 0x000fe400048070ff */
[-C--:B------:R-:W-:Y:S02]  /*11ec0*/  LEA.HI.X.SX32 R93, R101, R5.reuse, 0x1, P2 ;  /* 0x00000005655d7211 */ /* 0x080fe400010f0eff */
[-C--:B------:R-:W-:Y:S02]  /*11ed0*/  LEA.HI.X.SX32 R95, R103, R5.reuse, 0x1, P1 ;  /* 0x00000005675f7211 */ /* 0x080fe400008f0eff */
[----:B------:R-:W-:-:S02]  /*11ee0*/  LEA.HI.X.SX32 R97, R108, R5, 0x1, P4 ;  /* 0x000000056c617211 */ /* 0x000fc400020f0eff */
[----:B------:R-:W-:Y:S02]  /*11ef0*/  LEA.HI.X.SX32 R99, R110, R5, 0x1, P3 ;  /* 0x000000056e637211 */ /* 0x000fe400018f0eff */
[-C--:B------:R-:W-:Y:S02]  /*11f00*/  IADD3 R102, P5, PT, R114, R4.reuse, RZ ;  /* 0x0000000472667210 */ /* 0x080fe40007fbe0ff */
[-C--:B------:R-:W-:Y:S02]  /*11f10*/  IADD3 R104, P2, PT, R105, R4.reuse, RZ ;  /* 0x0000000469687210 */ /* 0x080fe40007f5e0ff */
[-C--:B------:R-:W-:Y:S02]  /*11f20*/  IADD3 R106, P1, PT, R107, R4.reuse, RZ ;  /* 0x000000046b6a7210 */ /* 0x080fe40007f3e0ff */
[-C--:B------:R-:W-:Y:S02]  /*11f30*/  IADD3 R108, P4, PT, R109, R4.reuse, RZ ;  /* 0x000000046d6c7210 */ /* 0x080fe40007f9e0ff */
[----:B------:R-:W-:-:S02]  /*11f40*/  IADD3 R110, P3, PT, R111, R4, RZ ;  /* 0x000000046f6e7210 */ /* 0x000fc40007f7e0ff */
[-C--:B------:R-:W-:Y:S02]  /*11f50*/  LEA.HI.X.SX32 R101, R112, R5.reuse, 0x1, P6 ;  /* 0x0000000570657211 */ /* 0x080fe400030f0eff */
[----:B------:R-:W-:Y:S02]  /*11f60*/  IADD3 R112, P6, PT, R113, R4, RZ ;  /* 0x0000000471707210 */ /* 0x000fe40007fde0ff */
[-C--:B------:R-:W-:Y:S02]  /*11f70*/  LEA.HI.X.SX32 R103, R114, R5.reuse, 0x1, P5 ;  /* 0x0000000572677211 */ /* 0x080fe400028f0eff */
        /* <DEDUP_REMOVED lines=70> */
[----:B------:R-:W-:Y:S02]  /*123e0*/  PRMT R208, R208, 0x9910, RZ ;  /* 0x00009910d0d07816 */ /* 0x000fe400000000ff */
[----:B------:R-:W-:Y:S02]  /*123f0*/  IADD3 R4, P6, PT, R206, R4, RZ ;  /* 0x00000004ce047210 */ /* 0x000fe40007fde0ff */
[----:B------:R-:W-:Y:S02]  /*12400*/  PRMT R210, R191, 0x9910, RZ ;  /* 0x00009910bfd27816 */ /* 0x000fe400000000ff */
[-C--:B------:R-:W-:Y:S02]  /*12410*/  LEA.HI.X.SX32 R175, R175, R5.reuse, 0x1, P5 ;  /* 0x00000005afaf7211 */ /* 0x080fe400028f0eff */
[----:B------:R-:W-:-:S02]  /*12420*/  LEA.HI.X.SX32 R177, R177, R5, 0x1, P2 ;  /* 0x00000005b1b17211 */ /* 0x000fc400010f0eff */
[-C--:B------:R-:W-:Y:S02]  /*12430*/  LEA.HI.X.SX32 R179, R179, R5.reuse, 0x1, P1 ;  /* 0x00000005b3b37211 */ /* 0x080fe400008f0eff */
[-C--:B------:R-:W-:Y:S02]  /*12440*/  LEA.HI.X.SX32 R181, R181, R5.reuse, 0x1, P4 ;  /* 0x00000005b5b57211 */ /* 0x080fe400020f0eff */
[----:B------:R-:W-:Y:S02]  /*12450*/  SHF.R.S32.HI R208, RZ, 0x8, R208 ;  /* 0x00000008ffd07819 */ /* 0x000fe400000114d0 */
[-C--:B------:R-:W-:Y:S02]  /*12460*/  LEA.HI.X.SX32 R183, R183, R5.reuse, 0x1, P3 ;  /* 0x00000005b7b77211 */ /* 0x080fe400018f0eff */
[----:B------:R-:W-:Y:S01]  /*12470*/  LEA.HI.X.SX32 R5, R206, R5, 0x1, P6 ;  /* 0x00000005ce057211 */ /* 0x000fe200030f0eff */
[----:B------:R0:W-:Y:S01]  /*12480*/  STG.E.U8 desc[UR32][R2.64], R208 ;  /* 0x000000d002007986 */ /* 0x0001e2000c101120 */
[----:B------:R-:W-:-:S02]  /*12490*/  MOV R206, R210 ;  /* 0x000000d200ce7202 */ /* 0x000fc40000000f00 */
[----:B------:R-:W-:Y:S01]  /*124a0*/  PRMT R210, R185, 0x9910, RZ ;  /* 0x00009910b9d27816 */ /* 0x000fe200000000ff */
[----:B------:R1:W-:Y:S01]  /*124b0*/  STG.E.U8 desc[UR32][R6.64], R191 ;  /* 0x000000bf06007986 */ /* 0x0003e2000c101120 */
[----:B------:R-:W-:Y:S02]  /*124c0*/  SHF.R.S32.HI R206, RZ, 0x8, R206 ;  /* 0x00000008ffce7819 */ /* 0x000fe400000114ce */
[----:B------:R-:W-:Y:S02]  /*124d0*/  PRMT R212, R195, 0x9910, RZ ;  /* 0x00009910c3d47816 */ /* 0x000fe400000000ff */
[----:B------:R-:W-:Y:S01]  /*124e0*/  SHF.R.S32.HI R210, RZ, 0x8, R210 ;  /* 0x00000008ffd27819 */ /* 0x000fe200000114d2 */
[----:B------:R3:W-:Y:S01]  /*124f0*/  STG.E.U8 desc[UR32][R8.64], R206 ;  /* 0x000000ce08007986 */ /* 0x0007e2000c101120 */
[----:B0-----:R-:W-:Y:S02]  /*12500*/  PRMT R2, R199, 0x9910, RZ ;  /* 0x00009910c7027816 */ /* 0x001fe400000000ff */
[----:B------:R-:W-:Y:S01]  /*12510*/  SHF.R.S32.HI R3, RZ, 0x8, R212 ;  /* 0x00000008ff037819 */ /* 0x000fe200000114d4 */
[----:B------:R0:W-:Y:S01]  /*12520*/  STG.E.U8 desc[UR32][R10.64], R185 ;  /* 0x000000b90a007986 */ /* 0x0001e2000c101120 */
[----:B-1----:R-:W-:Y:S01]  /*12530*/  PRMT R6, R202, 0x9910, RZ ;  /* 0x00009910ca067816 */ /* 0x002fe200000000ff */
[----:B------:R-:W-:Y:S01]  /*12540*/  IMAD.MOV.U32 R7, RZ, RZ, R2 ;  /* 0x000000ffff077224 */ /* 0x000fe200078e0002 */
[----:B------:R-:W-:Y:S01]  /*12550*/  PRMT R2, R207, 0x9910, RZ ;  /* 0x00009910cf027816 */ /* 0x000fe200000000ff */
[----:B------:R1:W-:Y:S03]  /*12560*/  STG.E.U8 desc[UR32][R12.64], R210 ;  /* 0x000000d20c007986 */ /* 0x0003e6000c101120 */
[----:B------:R-:W-:Y:S01]  /*12570*/  SHF.R.S32.HI R7, RZ, 0x8, R7 ;  /* 0x00000008ff077819 */ /* 0x000fe20000011407 */
[----:B------:R-:W-:Y:S01]  /*12580*/  STG.E.U8 desc[UR32][R14.64], R195 ;  /* 0x000000c30e007986 */ /* 0x000fe2000c101120 */
[----:B---3--:R-:W-:-:S03]  /*12590*/  PRMT R9, R203, 0x9910, RZ ;  /* 0x00009910cb097816 */ /* 0x008fc600000000ff */
[----:B------:R3:W-:Y:S01]  /*125a0*/  STG.E.U8 desc[UR32][R16.64], R3 ;  /* 0x0000000310007986 */ /* 0x0007e2000c101120 */
[----:B------:R-:W-:Y:S02]  /*125b0*/  SHF.R.S32.HI R9, RZ, 0x8, R9 ;  /* 0x00000008ff097819 */ /* 0x000fe40000011409 */
[----:B0-----:R-:W-:Y:S01]  /*125c0*/  SHF.L.U32 R11, R214, 0x2, RZ ;  /* 0x00000002d60b7819 */ /* 0x001fe200000006ff */
[----:B------:R-:W-:Y:S01]  /*125d0*/  STG.E.U8 desc[UR32][R18.64], R199 ;  /* 0x000000c712007986 */ /* 0x000fe2000c101120 */
[----:B-1----:R-:W0:Y:S03]  /*125e0*/  LDC.64 R12, c[0x0][0x3a0] ;  /* 0x0000e800ff0c7b82 */ /* 0x002e260000000a00 */
[----:B------:R1:W-:Y:S01]  /*125f0*/  STG.E.U8 desc[UR32][R20.64], R7 ;  /* 0x0000000714007986 */ /* 0x0003e2000c101120 */
[----:B---3--:R-:W-:Y:S01]  /*12600*/  SHF.R.S32.HI R3, RZ, 0x8, R2 ;  /* 0x00000008ff037819 */ /* 0x008fe20000011402 */
[----:B------:R-:W-:Y:S01]  /*12610*/  IMAD.MOV.U32 R2, RZ, RZ, R6 ;  /* 0x000000ffff027224 */ /* 0x000fe200078e0006 */
[----:B------:R-:W-:Y:S01]  /*12620*/  PRMT R6, R200, 0x9910, RZ ;  /* 0x00009910c8067816 */ /* 0x000fe200000000ff */
[----:B------:R-:W-:Y:S04]  /*12630*/  STG.E.U8 desc[UR32][R22.64], R203 ;  /* 0x000000cb16007986 */ /* 0x000fe8000c101120 */
[----:B------:R3:W-:Y:S01]  /*12640*/  STG.E.U8 desc[UR32][R24.64], R9 ;  /* 0x0000000918007986 */ /* 0x0007e2000c101120 */
[----:B-1----:R-:W-:Y:S01]  /*12650*/  SHF.R.S32.HI R7, RZ, 0x8, R2 ;  /* 0x00000008ff077819 */ /* 0x002fe20000011402 */
[----:B------:R-:W-:Y:S01]  /*12660*/  IMAD.MOV.U32 R2, RZ, RZ, R6 ;  /* 0x000000ffff027224 */ /* 0x000fe200078e0006 */
[----:B------:R-:W-:Y:S01]  /*12670*/  PRMT R6, R198, 0x9910, RZ ;  /* 0x00009910c6067816 */ /* 0x000fe200000000ff */
[----:B------:R-:W-:Y:S04]  /*12680*/  STG.E.U8 desc[UR32][R26.64], R207 ;  /* 0x000000cf1a007986 */ /* 0x000fe8000c101120 */
[----:B------:R1:W-:Y:S01]  /*12690*/  STG.E.U8 desc[UR32][R28.64], R3 ;  /* 0x000000031c007986 */ /* 0x0003e2000c101120 */
[----:B---3--:R-:W-:-:S03]  /*126a0*/  SHF.R.S32.HI R9, RZ, 0x8, R2 ;  /* 0x00000008ff097819 */ /* 0x008fc60000011402 */
[----:B------:R-:W-:Y:S01]  /*126b0*/  STG.E.U8 desc[UR32][R30.64], R202 ;  /* 0x000000ca1e007986 */ /* 0x000fe2000c101120 */
[----:B------:R-:W-:Y:S02]  /*126c0*/  MOV R2, R6 ;  /* 0x0000000600027202 */ /* 0x000fe40000000f00 */
[----:B------:R-:W-:Y:S01]  /*126d0*/  PRMT R6, R196, 0x9910, RZ ;  /* 0x00009910c4067816 */ /* 0x000fe200000000ff */
[----:B------:R3:W-:Y:S01]  /*126e0*/  STG.E.U8 desc[UR32][R32.64], R7 ;  /* 0x0000000720007986 */ /* 0x0007e2000c101120 */
[----:B-1----:R-:W-:-:S03]  /*126f0*/  SHF.R.S32.HI R3, RZ, 0x8, R2 ;  /* 0x00000008ff037819 */ /* 0x002fc60000011402 */
[----:B------:R-:W-:Y:S01]  /*12700*/  IMAD.MOV.U32 R2, RZ, RZ, R6 ;  /* 0x000000ffff027224 */ /* 0x000fe200078e0006 */
[----:B------:R-:W-:Y:S01]  /*12710*/  PRMT R6, R194, 0x9910, RZ ;  /* 0x00009910c2067816 */ /* 0x000fe200000000ff */
[----:B------:R-:W-:Y:S04]  /*12720*/  STG.E.U8 desc[UR32][R34.64], R200 ;  /* 0x000000c822007986 */ /* 0x000fe8000c101120 */
        /* <DEDUP_REMOVED lines=11> */
[----:B---3--:R-:W-:-:S02]  /*127e0*/  SHF.R.S32.HI R3, RZ, 0x8, R2 ;  /* 0x00000008ff037819 */ /* 0x008fc40000011402 */
[----:B------:R-:W-:Y:S01]  /*127f0*/  MOV R2, R6 ;  /* 0x0000000600027202 */ /* 0x000fe20000000f00 */
[----:B------:R-:W-:Y:S01]  /*12800*/  STG.E.U8 desc[UR32][R46.64], R194 ;  /* 0x000000c22e007986 */ /* 0x000fe2000c101120 */
[----:B------:R-:W-:-:S03]  /*12810*/  PRMT R6, R188, 0x9910, RZ ;  /* 0x00009910bc067816 */ /* 0x000fc600000000ff */
[----:B------:R3:W-:Y:S01]  /*12820*/  STG.E.U8 desc[UR32][R48.64], R9 ;  /* 0x0000000930007986 */ /* 0x0007e2000c101120 */
[----:B-1----:R-:W-:Y:S01]  /*12830*/  SHF.R.S32.HI R7, RZ, 0x8, R2 ;  /* 0x00000008ff077819 */ /* 0x002fe20000011402 */
        /* <DEDUP_REMOVED lines=27> */
[----:B------:R3:W-:Y:S04]  /*129f0*/  STG.E.U8 desc[UR32][R70.64], R0 ;  /* 0x0000000046007986 */ /* 0x0007e8000c101120 */
[----:B------:R4:W-:Y:S01]  /*12a00*/  STG.E.U8 desc[UR32][R72.64], R9 ;  /* 0x0000000948007986 */ /* 0x0009e2000c101120 */
[----:B-1----:R-:W-:-:S03]  /*12a10*/  SHF.R.S32.HI R7, RZ, 0x8, R2 ;  /* 0x00000008ff077819 */ /* 0x002fc60000011402 */
[----:B------:R-:W-:Y:S01]  /*12a20*/  STG.E.U8 desc[UR32][R74.64], R251 ;  /* 0x000000fb4a007986 */ /* 0x000fe2000c101120 */
[----:B------:R-:W-:Y:S01]  /*12a30*/  PRMT R2, R245, 0x9910, RZ ;  /* 0x00009910f5027816 */ /* 0x000fe200000000ff */
[----:B---3--:R-:W-:Y:S02]  /*12a40*/  IMAD.MOV.U32 R0, RZ, RZ, R6 ;  /* 0x000000ffff007224 */ /* 0x008fe400078e0006 */
[----:B------:R1:W-:Y:S01]  /*12a50*/  STG.E.U8 desc[UR32][R76.64], R3 ;  /* 0x000000034c007986 */ /* 0x0003e2000c101120 */
[----:B------:R-:W-:Y:S02]  /*12a60*/  PRMT R6, R187, 0x9910, RZ ;  /* 0x00009910bb067816 */ /* 0x000fe400000000ff */
[----:B----4-:R-:W-:Y:S01]  /*12a70*/  SHF.R.S32.HI R9, RZ, 0x8, R0 ;  /* 0x00000008ff097819 */ /* 0x010fe20000011400 */
        /* <DEDUP_REMOVED lines=34> */
[----:B-1----:R-:W-:-:S03]  /*12ca0*/  SHF.R.S32.HI R3, RZ, 0x8, R0 ;  /* 0x00000008ff037819 */ /* 0x002fc60000011400 */
[----:B------:R-:W-:Y:S01]  /*12cb0*/  STG.E.U8 desc[UR32][R106.64], R235 ;  /* 0x000000eb6a007986 */ /* 0x000fe2000c101120 */
[----:B------:R-:W-:Y:S02]  /*12cc0*/  MOV R0, R2 ;  /* 0x0000000200007202 */ /* 0x000fe40000000f00 */
[----:B------:R-:W-:Y:S01]  /*12cd0*/  PRMT R2, R229, 0x9910, RZ ;  /* 0x00009910e5027816 */ /* 0x000fe200000000ff */
[----:B------:R1:W-:Y:S01]  /*12ce0*/  STG.E.U8 desc[UR32][R108.64], R9 ;  /* 0x000000096c007986 */ /* 0x0003e2000c101120 */
[----:B---3--:R-:W-:-:S03]  /*12cf0*/  SHF.R.S32.HI R7, RZ, 0x8, R0 ;  /* 0x00000008ff077819 */ /* 0x008fc60000011400 */
        /* <DEDUP_REMOVED lines=60> */
[----:B------:R-:W-:Y:S01]  /*130c0*/  STG.E.U8 desc[UR32][R158.64], R209 ;  /* 0x000000d19e007986 */ /* 0x000fe2000c101120 */
[----:B------:R-:W-:-:S03]  /*130d0*/  PRMT R0, R201, 0x9910, RZ ;  /* 0x00009910c9007816 */ /* 0x000fc600000000ff */
[----:B------:R3:W-:Y:S01]  /*130e0*/  STG.E.U8 desc[UR32][R160.64], R3 ;  /* 0x00000003a0007986 */ /* 0x0007e2000c101120 */
[----:B-1----:R-:W-:-:S03]  /*130f0*/  SHF.R.S32.HI R9, RZ, 0x8, R0 ;  /* 0x00000008ff097819 */ /* 0x002fc60000011400 */
[----:B------:R-:W-:Y:S01]  /*13100*/  STG.E.U8 desc[UR32][R162.64], R205 ;  /* 0x000000cda2007986 */ /* 0x000fe2000c101120 */
[----:B------:R-:W-:-:S03]  /*13110*/  PRMT R0, R197, 0x9910, RZ ;  /* 0x00009910c5007816 */ /* 0x000fc600000000ff */
[----:B------:R1:W-:Y:S01]  /*13120*/  STG.E.U8 desc[UR32][R164.64], R7 ;  /* 0x00000007a4007986 */ /* 0x0003e2000c101120 */
[----:B---3--:R-:W-:-:S03]  /*13130*/  IMAD.MOV.U32 R3, RZ, RZ, R2 ;  /* 0x000000ffff037224 */ /* 0x008fc600078e0002 */
[----:B------:R-:W-:Y:S01]  /*13140*/  STG.E.U8 desc[UR32][R166.64], R201 ;  /* 0x000000c9a6007986 */ /* 0x000fe2000c101120 */
[----:B0-----:R-:W-:Y:S02]  /*13150*/  IADD3 R2, P1, P2, R11, UR6, R12 ;  /* 0x000000060b027c10 */ /* 0x001fe4000fa3e00c */
[----:B------:R-:W-:Y:S01]  /*13160*/  SHF.R.S32.HI R3, RZ, 0x8, R3 ;  /* 0x00000008ff037819 */ /* 0x000fe20000011403 */
[----:B------:R0:W-:Y:S01]  /*13170*/  STG.E.U8 desc[UR32][R168.64], R9 ;  /* 0x00000009a8007986 */ /* 0x0001e2000c101120 */
[----:B-1----:R-:W-:Y:S02]  /*13180*/  SHF.R.S32.HI R7, RZ, 0x8, R0 ;  /* 0x00000008ff077819 */ /* 0x002fe40000011400 */
[----:B------:R-:W-:Y:S01]  /*13190*/  PRMT R0, R193, 0x9910, RZ ;  /* 0x00009910c1007816 */ /* 0x000fe200000000ff */
[----:B------:R-:W-:Y:S04]  /*131a0*/  STG.E.U8 desc[UR32][R170.64], R189 ;  /* 0x000000bdaa007986 */ /* 0x000fe8000c101120 */
[----:B------:R1:W-:Y:S01]  /*131b0*/  STG.E.U8 desc[UR32][R172.64], R3 ;  /* 0x00000003ac007986 */ /* 0x0003e2000c101120 */
[----:B0-----:R-:W-:-:S03]  /*131c0*/  IMAD.MOV.U32 R9, RZ, RZ, R0 ;  /* 0x000000ffff097224 */ /* 0x001fc600078e0000 */
[----:B------:R-:W-:Y:S01]  /*131d0*/  STG.E.U8 desc[UR32][R174.64], R197 ;  /* 0x000000c5ae007986 */ /* 0x000fe2000c101120 */
[----:B------:R-:W-:-:S03]  /*131e0*/  IMAD.HI R0, R214, 0x4, RZ ;  /* 0x00000004d6007827 */ /* 0x000fc600078e02ff */
[----:B------:R0:W-:Y:S01]  /*131f0*/  STG.E.U8 desc[UR32][R176.64], R7 ;  /* 0x00000007b0007986 */ /* 0x0001e2000c101120 */
[----:B------:R-:W-:Y:S02]  /*13200*/  SHF.R.S32.HI R9, RZ, 0x8, R9 ;  /* 0x00000008ff097819 */ /* 0x000fe40000011409 */
[----:B-1----:R-:W-:Y:S01]  /*13210*/  IADD3.X R3, PT, PT, R0, UR5, R13, P1, P2 ;  /* 0x0000000500037c10 */ /* 0x002fe20008fe440d */
[----:B------:R1:W-:Y:S04]  /*13220*/  STG.E.U8 desc[UR32][R178.64], R193 ;  /* 0x000000c1b2007986 */ /* 0x0003e8000c101120 */
[----:B------:R1:W-:Y:S01]  /*13230*/  STG.E.U8 desc[UR32][R180.64], R9 ;  /* 0x00000009b4007986 */ /* 0x0003e2000c101120 */
[----:B0-----:R-:W-:-:S03]  /*13240*/  IMAD.MOV.U32 R7, RZ, RZ, R6 ;  /* 0x000000ffff077224 */ /* 0x001fc600078e0006 */
[----:B------:R1:W-:Y:S02]  /*13250*/  STG.E.U8 desc[UR32][R182.64], R187 ;  /* 0x000000bbb6007986 */ /* 0x0003e4000c101120 */
[----:B------:R-:W-:-:S05]  /*13260*/  SHF.R.S32.HI R7, RZ, 0x8, R7 ;  /* 0x00000008ff077819 */ /* 0x000fca0000011407 */
[----:B------:R1:W-:Y:S04]  /*13270*/  STG.E.U8 desc[UR32][R4.64], R7 ;  /* 0x0000000704007986 */ /* 0x0003e8000c101120 */
[----:B------:R1:W-:Y:S01]  /*13280*/  STG.E desc[UR32][R2.64], R204 ;  /* 0x000000cc02007986 */ /* 0x0003e2000c101920 */
[----:B--2---:R-:W-:Y:S06]  /*13290*/  BAR.SYNC.DEFER_BLOCKING 0x0 ;  /* 0x0000000000007b1d */ /* 0x004fec0000010000 */
[----:B------:R-:W-:Y:S05]  /*132a0*/  @P0 BRA `(.L_x_19) ;  /* 0x0000000000a00947 */ /* 0x000fea0003800000 */
[----:B------:R-:W0:Y:S01]  /*132b0*/  S2UR UR5, SR_CgaCtaId ;  /* 0x00000000000579c3 */ /* 0x000e220000008800 */
[----:B------:R-:W-:Y:S01]  /*132c0*/  NOP ;  /* 0x0000000000007918 */ /* 0x000fe20000000000 */
[----:B------:R-:W-:Y:S01]  /*132d0*/  UMOV UR4, 0x50 ;  /* 0x0000005000047882 */ /* 0x000fe20000000000 */
[----:B------:R-:W-:Y:S02]  /*132e0*/  IMAD.U32 R0, RZ, RZ, UR14 ;  /* 0x0000000eff007e24 */ /* 0x000fe4000f8e00ff */
[----:B-1----:R-:W-:Y:S02]  /*132f0*/  HFMA2 R3, -RZ, RZ, 0, 1.5199184417724609375e-05 ;  /* 0x000000ffff037431 */ /* 0x002fe400000001ff */
[----:B------:R-:W-:Y:S01]  /*13300*/  IMAD.MOV.U32 R7, RZ, RZ, 0x1 ;  /* 0x00000001ff077424 */ /* 0x000fe200078e00ff */
[----:B------:R-:W-:-:S04]  /*13310*/  LOP3.LUT R0, R0, 0xffff, RZ, 0xc0, !PT ;  /* 0x0000ffff00007812 */ /* 0x000fc800078ec0ff */
[----:B------:R-:W-:-:S05]  /*13320*/  SHF.R.U32.HI R0, RZ, 0x5, R0 ;  /* 0x00000005ff007819 */ /* 0x000fca0000011600 */
[----:B------:R-:W-:Y:S01]  /*13330*/  VIADD R2, R0, 0x10 ;  /* 0x0000001000027836 */ /* 0x000fe20000000000 */
[----:B------:R-:W-:Y:S01]  /*13340*/  SHF.L.U32 R0, R3, R0, RZ ;  /* 0x0000000003007219 */ /* 0x000fe200000006ff */
[----:B0-----:R-:W-:-:S03]  /*13350*/  ULEA UR6, UR5, UR4, 0x18 ;  /* 0x0000000405067291 */ /* 0x001fc6000f8ec0ff */
[----:B------:R-:W-:-:S04]  /*13360*/  SHF.L.U32 R3, R7, R2, RZ ;  /* 0x0000000207037219 */ /* 0x000fc800000006ff */
[----:B------:R-:W-:Y:S02]  /*13370*/  LOP3.LUT R0, R3, R0, RZ, 0xfc, !PT ;  /* 0x0000000003007212 */ /* 0x000fe400078efcff */
[----:B------:R-:W0:Y:S02]  /*13380*/  LDS R5, [UR6] ;  /* 0x00000006ff057984 */ /* 0x000e240008000800 */
[C---:B------:R-:W-:Y:S02]  /*13390*/  LOP3.LUT R2, R0.reuse, 0xffff, RZ, 0xc0, !PT ;  /* 0x0000ffff00027812 */ /* 0x040fe400078ec0ff */
[----:B0-----:R-:W-:-:S04]  /*133a0*/  LOP3.LUT R3, R0, 0xffff, R5, 0x80, !PT ;  /* 0x0000ffff00037812 */ /* 0x001fc800078e8005 */
[----:B------:R-:W-:-:S13]  /*133b0*/  ISETP.NE.AND P0, PT, R3, R2, PT ;  /* 0x000000020300720c */ /* 0x000fda0003f05270 */
[----:B------:R-:W-:Y:S05]  /*133c0*/  @P0 BRA `(.L_x_20) ;  /* 0x0000000000500947 */ /* 0x000fea0003800000 */
[----:B------:R-:W-:Y:S02]  /*133d0*/  SHF.R.U32.HI R5, RZ, 0x10, R5 ;  /* 0x00000010ff057819 */ /* 0x000fe40000011605 */
[----:B------:R-:W-:-:S04]  /*133e0*/  SHF.R.U32.HI R2, RZ, 0x10, R0 ;  /* 0x00000010ff027819 */ /* 0x000fc80000011600 */
[----:B------:R-:W-:-:S04]  /*133f0*/  LOP3.LUT R5, R5, R2, RZ, 0xc0, !PT ;  /* 0x0000000205057212 */ /* 0x000fc800078ec0ff */
[----:B------:R-:W-:-:S13]  /*13400*/  ISETP.NE.AND P0, PT, R5, R2, PT ;  /* 0x000000020500720c */ /* 0x000fda0003f05270 */
[----:B------:R-:W-:Y:S05]  /*13410*/  @P0 BRA `(.L_x_21) ;  /* 0x0000000000300947 */ /* 0x000fea0003800000 */
[----:B------:R-:W-:Y:S01]  /*13420*/  R2UR UR4, R0 ;  /* 0x00000000000472ca */ /* 0x000fe200000e0000 */
[----:B------:R-:W-:Y:S01]  /*13430*/  VOTEU.ANY UR5, UPT, PT ;  /* 0x0000000000057886 */ /* 0x000fe200038e0100 */
[----:B------:R-:W0:Y:S01]  /*13440*/  S2R R0, SR_LANEID ;  /* 0x0000000000007919 */ /* 0x000e220000000000 */
[----:B------:R-:W-:-:S10]  /*13450*/  UFLO.U32 UR5, UR5 ;  /* 0x00000005000572bd */ /* 0x000fd400080e0000 */
[----:B------:R-:W-:-:S06]  /*13460*/  ULOP3.LUT UR4, URZ, UR4, URZ, 0x33, !UPT ;  /* 0x00000004ff047292 */ /* 0x000fcc000f8e33ff */
[----:B------:R-:W-:-:S04]  /*13470*/  MOV R2, UR4 ;  /* 0x0000000400027c02 */ /* 0x000fc80008000f00 */
[----:B------:R-:W1:Y:S02]  /*13480*/  REDUX UR7, R2 ;  /* 0x00000000020773c4 */ /* 0x000e640000000000 */
[----:B------:R2:W-:Y:S01]  /*13490*/  UTCATOMSWS.AND URZ, UR4 ;  /* 0x0000000400ff79e3 */ /* 0x0005e20008000000 */
[----:B0-----:R-:W-:Y:S01]  /*134a0*/  ISETP.EQ.U32.AND P0, PT, R0, UR5, PT ;  /* 0x0000000500007c0c */ /* 0x001fe2000bf02070 */
[----:B-1----:R-:W-:-:S12]  /*134b0*/  IMAD.U32 R0, RZ, RZ, UR7 ;  /* 0x00000007ff007e24 */ /* 0x002fd8000f8e00ff */
[----:B------:R2:W-:Y:S01]  /*134c0*/  @P0 ATOMS.AND RZ, [UR6], R0 ;  /* 0x00000000ffff098c */ /* 0x0005e2000a800006 */
[----:B------:R-:W-:Y:S05]  /*134d0*/  BRA `(.L_x_19) ;  /* 0x0000000000147947 */ /* 0x000fea0003800000 */
.L_x_21:
[----:B------:R-:W-:-:S07]  /*134e0*/  MOV R2, 0x13500 ;  /* 0x0001350000027802 */ /* 0x000fce0000000f00 */
[----:B------:R-:W-:Y:S05]  /*134f0*/  CALL.REL.NOINC `($__internal_0_$__cuda_sm10x_tcgen05_guardrail_trap_col_being_dealloced_not_returned_by_alloc) ;  /* 0x0000000000447944 */ /* 0x000fea0003c00000 */
[----:B------:R-:W-:Y:S05]  /*13500*/  BRA `(.L_x_19) ;  /* 0x0000000000087947 */ /* 0x000fea0003800000 */
.L_x_20:
[----:B------:R-:W-:-:S07]  /*13510*/  MOV R2, 0x13530 ;  /* 0x0001353000027802 */ /* 0x000fce0000000f00 */
[----:B------:R-:W-:Y:S05]  /*13520*/  CALL.REL.NOINC `($__internal_2_$__cuda_sm10x_tcgen05_guardrail_trap_unallocated_columns_being_dealloced) ;  /* 0x0000000000507944 */ /* 0x000fea0003c00000 */
.L_x_19:
[----:B------:R-:W-:Y:S01]  /*13530*/  NOP ;  /* 0x0000000000007918 */ /* 0x000fe20000000000 */
[----:B--2---:R-:W-:Y:S05]  /*13540*/  EXIT ;  /* 0x000000000000794d */ /* 0x004fea0003800000 */
.L_x_8:
[----:B------:R-:W1:Y:S02]  /*13550*/  SYNCS.PHASECHK.TRANS64.TRYWAIT P4, [UR13+0x8000], RZ ;  /* 0x008000ffff0075a7 */ /* 0x000e64000808110d */
[----:B-1----:R-:W-:Y:S05]  /*13560*/  @!P4 BRA `(.L_x_8) ;  /* 0xfffffffc00f8c947 */ /* 0x002fea000383ffff */
[----:B------:R-:W-:Y:S05]  /*13570*/  BRA `(.L_x_7) ;  /* 0xffffff1c00747947 */ /* 0x000fea000383ffff */
.L_x_13:
[----:B------:R-:W1:Y:S02]  /*13580*/  SYNCS.PHASECHK.TRANS64.TRYWAIT P2, [UR13+0xc010], RZ ;  /* 0x00c010ffff0075a7 */ /* 0x000e64000804110d */
[----:B-1----:R-:W-:Y:S05]  /*13590*/  @!P2 BRA `(.L_x_13) ;  /* 0xfffffffc00f8a947 */ /* 0x002fea000383ffff */
[----:B------:R-:W-:Y:S05]  /*135a0*/  BRA `(.L_x_22) ;  /* 0xffffff7800f47947 */ /* 0x000fea000383ffff */
.L_x_14:
[----:B------:R-:W1:Y:S02]  /*135b0*/  SYNCS.PHASECHK.TRANS64.TRYWAIT P2, [UR17], R0 ;  /* 0x00000000ff0075a7 */ /* 0x000e640008041111 */
[----:B-1----:R-:W-:Y:S05]  /*135c0*/  @!P2 BRA `(.L_x_14) ;  /* 0xfffffffc00f8a947 */ /* 0x002fea000383ffff */
[----:B------:R-:W-:Y:S05]  /*135d0*/  BRA `(.L_x_23) ;  /* 0xffffff7c00587947 */ /* 0x000fea000383ffff */
.L_x_18:
[----:B------:R-:W0:Y:S02]  /*135e0*/  SYNCS.PHASECHK.TRANS64.TRYWAIT P2, [UR17], R0 ;  /* 0x00000000ff0075a7 */ /* 0x000e240008041111 */
[----:B0-----:R-:W-:Y:S05]  /*135f0*/  @!P2 BRA `(.L_x_18) ;  /* 0xfffffffc00f8a947 */ /* 0x001fea000383ffff */
[----:B------:R-:W-:Y:S05]  /*13600*/  BRA `(.L_x_17) ;  /* 0xffffffb000987947 */ /* 0x000fea000383ffff */
        .weak           $__internal_0_$__cuda_sm10x_tcgen05_guardrail_trap_col_being_dealloced_not_returned_by_alloc
        .type           $__internal_0_$__cuda_sm10x_tcgen05_guardrail_trap_col_being_dealloced_not_returned_by_alloc,@function
        .size           $__internal_0_$__cuda_sm10x_tcgen05_guardrail_trap_col_being_dealloced_not_returned_by_alloc,($__internal_1_$__cuda_sm10x_tcgen05_guardrail_trap_phase_invalid_during_alloc - $__internal_0_$__cuda_sm10x_tcgen05_guardrail_trap_col_being_dealloced_not_returned_by_alloc)
$__internal_0_$__cuda_sm10x_tcgen05_guardrail_trap_col_being_dealloced_not_returned_by_alloc:
[----:B------:R-:W-:Y:S05]  /*13610*/  BPT.TRAP 0x1 ;  /* 0x000000040000795c */ /* 0x000fea0000300000 */
[----:B------:R-:W-:-:S04]  /*13620*/  IMAD.MOV.U32 R3, RZ, RZ, 0x0 ;  /* 0x00000000ff037424 */ /* 0x000fc800078e00ff */
[----:B------:R-:W-:Y:S05]  /*13630*/  RET.REL.NODEC R2 `(attn_fwd) ;  /* 0xfffffec802707950 */ /* 0x000fea0003c3ffff */
        .weak           $__internal_1_$__cuda_sm10x_tcgen05_guardrail_trap_phase_invalid_during_alloc
        .type           $__internal_1_$__cuda_sm10x_tcgen05_guardrail_trap_phase_invalid_during_alloc,@function
        .size           $__internal_1_$__cuda_sm10x_tcgen05_guardrail_trap_phase_invalid_during_alloc,($__internal_2_$__cuda_sm10x_tcgen05_guardrail_trap_unallocated_columns_being_dealloced - $__internal_1_$__cuda_sm10x_tcgen05_guardrail_trap_phase_invalid_during_alloc)
$__internal_1_$__cuda_sm10x_tcgen05_guardrail_trap_phase_invalid_during_alloc:
[----:B------:R-:W-:Y:S05]  /*13640*/  BPT.TRAP 0x1 ;  /* 0x000000040000795c */ /* 0x000fea0000300000 */
[----:B------:R-:W-:-:S04]  /*13650*/  MOV R3, 0x0 ;  /* 0x0000000000037802 */ /* 0x000fc80000000f00 */
[----:B------:R-:W-:Y:S05]  /*13660*/  RET.REL.NODEC R2 `(attn_fwd) ;  /* 0xfffffec802647950 */ /* 0x000fea0003c3ffff */
        .weak           $__internal_2_$__cuda_sm10x_tcgen05_guardrail_trap_unallocated_columns_being_dealloced
        .type           $__internal_2_$__cuda_sm10x_tcgen05_guardrail_trap_unallocated_columns_being_dealloced,@function
        .size           $__internal_2_$__cuda_sm10x_tcgen05_guardrail_trap_unallocated_columns_being_dealloced,(.L_x_27 - $__internal_2_$__cuda_sm10x_tcgen05_guardrail_trap_unallocated_columns_being_dealloced)
$__internal_2_$__cuda_sm10x_tcgen05_guardrail_trap_unallocated_columns_being_dealloced:
[----:B------:R-:W-:Y:S05]  /*13670*/  BPT.TRAP 0x1 ;  /* 0x000000040000795c */ /* 0x000fea0000300000 */
[----:B------:R-:W-:-:S04]  /*13680*/  IMAD.MOV.U32 R3, RZ, RZ, 0x0 ;  /* 0x00000000ff037424 */ /* 0x000fc800078e00ff */
[----:B------:R-:W-:Y:S05]  /*13690*/  RET.REL.NODEC R2 `(attn_fwd) ;  /* 0xfffffec802587950 */ /* 0x000fea0003c3ffff */
.L_x_24:
[----:B------:R-:W-:-:S00]  /*136a0*/  BRA `(.L_x_24) ;  /* 0xfffffffc00fc7947 */ /* 0x000fc0000383ffff */
[----:B------:R-:W-:-:S00]  /*136b0*/  NOP ;  /* 0x0000000000007918 */ /* 0x000fc00000000000 */
        /* <DEDUP_REMOVED lines=12> */
.L_x_27:


//--------------------- .nv.global.init           --------------------------
	.section	.nv.global.init,"aw",@progbits
.nv.global.init:
	.type		_$_str,@object
	.size		_$_str,(.L_3 - _$_str)
_$_str:
        /*0000*/ 	.byte	0x5f, 0x5f, 0x43, 0x55, 0x44, 0x41, 0x5f, 0x46, 0x54, 0x5a, 0x00
.L_3:


//--------------------- .nv.shared.attn_fwd       --------------------------
	.section	.nv.shared.attn_fwd,"aw",@nobits
	.sectionflags	@""
	.align	16
	.zero		1024


//--------------------- .nv.shared.reserved.0     --------------------------
	.section	.nv.shared.reserved.0,"aw",@nobits
	.align	8
	.weak		__nv_reservedSMEM_offset_0_alias
	.size		__nv_reservedSMEM_offset_0_alias, 0, 64
	.other		__nv_reservedSMEM_offset_0_alias,@"STO_CUDA_RESERVED_SHARED STV_DEFAULT"
__nv_reservedSMEM_offset_0_alias:
	.zero		0
.nv.shared.reserved.0:
	.zero		64
	.weak		__nv_reservedSMEM_allocation_phase
	.type		__nv_reservedSMEM_allocation_phase,@object
	.size		__nv_reservedSMEM_allocation_phase,(.L_0 - __nv_reservedSMEM_allocation_phase)
__nv_reservedSMEM_allocation_phase:
	.zero		1
.L_0:
	.zero		7
	.weak		__nv_reservedSMEM_devtool_atexit_pc
	.type		__nv_reservedSMEM_devtool_atexit_pc,@object
	.size		__nv_reservedSMEM_devtool_atexit_pc,(__nv_reservedSMEM_allocation_mask - __nv_reservedSMEM_devtool_atexit_pc)
__nv_reservedSMEM_devtool_atexit_pc:
	.zero		8
	.weak		__nv_reservedSMEM_allocation_mask
	.type		__nv_reservedSMEM_allocation_mask,@object
	.size		__nv_reservedSMEM_allocation_mask,(.L_2 - __nv_reservedSMEM_allocation_mask)
__nv_reservedSMEM_allocation_mask:
	.zero		4
.L_2:


//--------------------- .nv.constant0.attn_fwd    --------------------------
	.section	.nv.constant0.attn_fwd,"a",@progbits
	.sectionflags	@""
	.align	4
.nv.constant0.attn_fwd:
	.zero		1032


//--------------------- SYMBOLS --------------------------

	.type		.nv.reservedSmem.offset0,@object
	.size		.nv.reservedSmem.offset0,0x4
	.type		.nv.reservedSmem.cap,@object
	.size		.nv.reservedSmem.cap,0x4
